	.target	sm_90a

	.elftype	@"ET_EXEC"


//--------------------- .note.nv.tkinfo           --------------------------
	.section	.note.nv.tkinfo,"",@"SHT_NOTE"
	.sectionflags	@"SHF_NOTE_NV_TKINFO"
	.tkinfo
        /*0018*/ 	.word	0x00000002
        /*0030*/ 	.string	""
        /*0030*/ 	.string	"ptxas"
        /*0030*/ 	.string	"Cuda compilation tools, release 13.0, V13.0.88"
        /*0030*/ 	.string	"Build cuda_13.0.r13.0/compiler.36424714_0"
        /*0030*/ 	.string	"-v  -suppress-debug-info  -lineinfo  -arch sm_90a "



//--------------------- .note.nv.cuinfo           --------------------------
	.section	.note.nv.cuinfo,"",@"SHT_NOTE"
	.sectionflags	@"SHF_NOTE_NV_CUINFO"
        /*0018*/ 	.short	0x0002
        /*001a*/ 	.short	0x005a
        /*001c*/ 	.short	0x0082
	.zero		2


//--------------------- .nv.info                  --------------------------
	.section	.nv.info,"",@"SHT_CUDA_INFO"
	.align	4


	//----- nvinfo : EIATTR_REGCOUNT
	.align		4
        /*0000*/ 	.byte	0x04, 0x2f
        /*0002*/ 	.short	(.L_1 - .L_0)
	.align		4
.L_0:
        /*0004*/ 	.word	index@(matmul_kernel)
        /*0008*/ 	.word	0x000000ff


	//----- nvinfo : EIATTR_FRAME_SIZE
	.align		4
.L_1:
        /*000c*/ 	.byte	0x04, 0x11
        /*000e*/ 	.short	(.L_3 - .L_2)
	.align		4
.L_2:
        /*0010*/ 	.word	index@(matmul_kernel)
        /*0014*/ 	.word	0x00000868


	//----- nvinfo : EIATTR_MIN_STACK_SIZE
	.align		4
.L_3:
        /*0018*/ 	.byte	0x04, 0x12
        /*001a*/ 	.short	(.L_5 - .L_4)
	.align		4
.L_4:
        /*001c*/ 	.word	index@(matmul_kernel)
        /*0020*/ 	.word	0x00000868
.L_5:


//--------------------- .nv.compat                --------------------------
	.section	.nv.compat,"",@"SHT_CUDA_COMPAT_INFO"
	.align	4
        /*0000*/ 	.byte	0x02, 0x09, 0x01, 0x00, 0x02, 0x02, 0x04, 0x00, 0x02, 0x05, 0x05, 0x00, 0x03, 0x07, 0x01, 0x01
        /*0010*/ 	.byte	0x02, 0x03, 0x00, 0x00, 0x02, 0x06, 0x01, 0x00, 0x04, 0x0b, 0x08, 0x00, 0x00, 0x00, 0x00, 0x00
        /*0020*/ 	.byte	0x00, 0x00, 0x00, 0x00


//--------------------- .nv.info.matmul_kernel    --------------------------
	.section	.nv.info.matmul_kernel,"",@"SHT_CUDA_INFO"
	.sectionflags	@""
	.align	4


	//----- nvinfo : EIATTR_CUDA_API_VERSION
	.align		4
        /*0000*/ 	.byte	0x04, 0x37
        /*0002*/ 	.short	(.L_7 - .L_6)
.L_6:
        /*0004*/ 	.word	0x00000082


	//----- nvinfo : EIATTR_KPARAM_INFO
	.align		4
.L_7:
        /*0008*/ 	.byte	0x04, 0x17
        /*000a*/ 	.short	(.L_9 - .L_8)
.L_8:
        /*000c*/ 	.word	0x00000000
        /*0010*/ 	.short	0x000d
        /*0012*/ 	.short	0x0048
        /*0014*/ 	.byte	0x00, 0xf4, 0x21, 0x00


	//----- nvinfo : EIATTR_KPARAM_INFO
	.align		4
.L_9:
        /*0018*/ 	.byte	0x04, 0x17
        /*001a*/ 	.short	(.L_11 - .L_10)
.L_10:
        /*001c*/ 	.word	0x00000000
        /*0020*/ 	.short	0x000c
        /*0022*/ 	.short	0x0040
        /*0024*/ 	.byte	0x00, 0xf4, 0x21, 0x00


	//----- nvinfo : EIATTR_KPARAM_INFO
	.align		4
.L_11:
        /*0028*/ 	.byte	0x04, 0x17
        /*002a*/ 	.short	(.L_13 - .L_12)
.L_12:
        /*002c*/ 	.word	0x00000000
        /*0030*/ 	.short	0x000b
        /*0032*/ 	.short	0x0038
        /*0034*/ 	.byte	0x00, 0xf0, 0x11, 0x00


	//----- nvinfo : EIATTR_KPARAM_INFO
	.align		4
.L_13:
        /*0038*/ 	.byte	0x04, 0x17
        /*003a*/ 	.short	(.L_15 - .L_14)
.L_14:
        /*003c*/ 	.word	0x00000000
        /*0040*/ 	.short	0x000a
        /*0042*/ 	.short	0x0034
        /*0044*/ 	.byte	0x00, 0xf0, 0x11, 0x00


	//----- nvinfo : EIATTR_KPARAM_INFO
	.align		4
.L_15:
        /*0048*/ 	.byte	0x04, 0x17
        /*004a*/ 	.short	(.L_17 - .L_16)
.L_16:
        /*004c*/ 	.word	0x00000000
        /*0050*/ 	.short	0x0009
        /*0052*/ 	.short	0x0030
        /*0054*/ 	.byte	0x00, 0xf0, 0x11, 0x00


	//----- nvinfo : EIATTR_KPARAM_INFO
	.align		4
.L_17:
        /*0058*/ 	.byte	0x04, 0x17
        /*005a*/ 	.short	(.L_19 - .L_18)
.L_18:
        /*005c*/ 	.word	0x00000000
        /*0060*/ 	.short	0x0008
        /*0062*/ 	.short	0x002c
        /*0064*/ 	.byte	0x00, 0xf0, 0x11, 0x00


	//----- nvinfo : EIATTR_KPARAM_INFO
	.align		4
.L_19:
        /*0068*/ 	.byte	0x04, 0x17
        /*006a*/ 	.short	(.L_21 - .L_20)
.L_20:
        /*006c*/ 	.word	0x00000000
        /*0070*/ 	.short	0x0007
        /*0072*/ 	.short	0x0028
        /*0074*/ 	.byte	0x00, 0xf0, 0x11, 0x00


	//----- nvinfo : EIATTR_KPARAM_INFO
	.align		4
.L_21:
        /*0078*/ 	.byte	0x04, 0x17
        /*007a*/ 	.short	(.L_23 - .L_22)
.L_22:
        /*007c*/ 	.word	0x00000000
        /*0080*/ 	.short	0x0006
        /*0082*/ 	.short	0x0024
        /*0084*/ 	.byte	0x00, 0xf0, 0x11, 0x00


	//----- nvinfo : EIATTR_KPARAM_INFO
	.align		4
.L_23:
        /*0088*/ 	.byte	0x04, 0x17
        /*008a*/ 	.short	(.L_25 - .L_24)
.L_24:
        /*008c*/ 	.word	0x00000000
        /*0090*/ 	.short	0x0005
        /*0092*/ 	.short	0x0020
        /*0094*/ 	.byte	0x00, 0xf0, 0x11, 0x00


	//----- nvinfo : EIATTR_KPARAM_INFO
	.align		4
.L_25:
        /*0098*/ 	.byte	0x04, 0x17
        /*009a*/ 	.short	(.L_27 - .L_26)
.L_26:
        /*009c*/ 	.word	0x00000000
        /*00a0*/ 	.short	0x0004
        /*00a2*/ 	.short	0x001c
        /*00a4*/ 	.byte	0x00, 0xf0, 0x11, 0x00


	//----- nvinfo : EIATTR_KPARAM_INFO
	.align		4
.L_27:
        /*00a8*/ 	.byte	0x04, 0x17
        /*00aa*/ 	.short	(.L_29 - .L_28)
.L_28:
        /*00ac*/ 	.word	0x00000000
        /*00b0*/ 	.short	0x0003
        /*00b2*/ 	.short	0x0018
        /*00b4*/ 	.byte	0x00, 0xf0, 0x11, 0x00


	//----- nvinfo : EIATTR_KPARAM_INFO
	.align		4
.L_29:
        /*00b8*/ 	.byte	0x04, 0x17
        /*00ba*/ 	.short	(.L_31 - .L_30)
.L_30:
        /*00bc*/ 	.word	0x00000000
        /*00c0*/ 	.short	0x0002
        /*00c2*/ 	.short	0x0010
        /*00c4*/ 	.byte	0x00, 0xf4, 0x21, 0x00


	//----- nvinfo : EIATTR_KPARAM_INFO
	.align		4
.L_31:
        /*00c8*/ 	.byte	0x04, 0x17
        /*00ca*/ 	.short	(.L_33 - .L_32)
.L_32:
        /*00cc*/ 	.word	0x00000000
        /*00d0*/ 	.short	0x0001
        /*00d2*/ 	.short	0x0008
        /*00d4*/ 	.byte	0x00, 0xf4, 0x21, 0x00


	//----- nvinfo : EIATTR_KPARAM_INFO
	.align		4
.L_33:
        /*00d8*/ 	.byte	0x04, 0x17
        /*00da*/ 	.short	(.L_35 - .L_34)
.L_34:
        /*00dc*/ 	.word	0x00000000
        /*00e0*/ 	.short	0x0000
        /*00e2*/ 	.short	0x0000
        /*00e4*/ 	.byte	0x00, 0xf4, 0x21, 0x00


	//----- nvinfo : EIATTR_EXPLICIT_CLUSTER
	.align		4
.L_35:
        /*00e8*/ 	.byte	0x01, 0x3e
	.zero		2


	//----- nvinfo : EIATTR_CTA_PER_CLUSTER
	.align		4
        /*00ec*/ 	.byte	0x04, 0x3d
        /*00ee*/ 	.short	(.L_37 - .L_36)
.L_36:
        /*00f0*/ 	.word	0x00000004
        /*00f4*/ 	.word	0x00000001
        /*00f8*/ 	.word	0x00000001


	//----- nvinfo : EIATTR_SPARSE_MMA_MASK
	.align		4
.L_37:
        /*00fc*/ 	.byte	0x03, 0x50
        /*00fe*/ 	.short	0x0000


	//----- nvinfo : EIATTR_MAXREG_COUNT
	.align		4
        /*0100*/ 	.byte	0x03, 0x1b
        /*0102*/ 	.short	0x00ff


	//----- nvinfo : EIATTR_NUM_BARRIERS
	.align		4
        /*0104*/ 	.byte	0x02, 0x4c
        /*0106*/ 	.byte	0x01
	.zero		1


	//----- nvinfo : EIATTR_ANNOTATIONS
	.align		4
        /*0108*/ 	.byte	0x04, 0x55
        /*010a*/ 	.short	(.L_39 - .L_38)


	//   ....[0]....
.L_38:
        /*010c*/ 	.word	0x00000001
        /*0110*/ 	.byte	0xe0, 0x06, 0x00, 0x00, 0x01, 0x00, 0x00, 0x00, 0x20, 0x07, 0x00, 0x00, 0x01, 0x00, 0x00, 0x00
        /* <DEDUP_REMOVED lines=706> */
        /*2d40*/ 	.byte	0x40, 0xa1, 0x01, 0x00, 0x01, 0x00, 0x00, 0x00, 0x60, 0xa1, 0x01, 0x00


	//----- nvinfo : EIATTR_MERCURY_ISA_VERSION
	.align		4
.L_39:
        /*2d4c*/ 	.byte	0x03, 0x5f
        /*2d4e*/ 	.short	0x0101


	//----- nvinfo : EIATTR_EXIT_INSTR_OFFSETS
	.align		4
        /*2d50*/ 	.byte	0x04, 0x1c
        /*2d52*/ 	.short	(.L_41 - .L_40)


	//   ....[0]....
.L_40:
        /*2d54*/ 	.word	0x0001a440


	//   ....[1]....
        /*2d58*/ 	.word	0x0001a460


	//----- nvinfo : EIATTR_REQNTID
	.align		4
.L_41:
        /*2d5c*/ 	.byte	0x04, 0x10
        /*2d5e*/ 	.short	(.L_43 - .L_42)
.L_42:
        /*2d60*/ 	.word	0x00000080
        /*2d64*/ 	.word	0x00000001
        /*2d68*/ 	.word	0x00000001


	//----- nvinfo : EIATTR_CBANK_PARAM_SIZE
	.align		4
.L_43:
        /*2d6c*/ 	.byte	0x03, 0x19
        /*2d6e*/ 	.short	0x0050


	//----- nvinfo : EIATTR_PARAM_CBANK
	.align		4
        /*2d70*/ 	.byte	0x04, 0x0a
        /*2d72*/ 	.short	(.L_45 - .L_44)
	.align		4
.L_44:
        /*2d74*/ 	.word	index@(.nv.constant0.matmul_kernel)
        /*2d78*/ 	.short	0x0210
        /*2d7a*/ 	.short	0x0050


	//----- nvinfo : EIATTR_SW_WAR
	.align		4
.L_45:
        /*2d7c*/ 	.byte	0x04, 0x36
        /*2d7e*/ 	.short	(.L_47 - .L_46)
.L_46:
        /*2d80*/ 	.word	0x00000008
.L_47:


//--------------------- .nv.callgraph             --------------------------
	.section	.nv.callgraph,"",@"SHT_CUDA_CALLGRAPH"
	.align	4
	.sectionentsize	8
	.align		4
        /*0000*/ 	.word	0x00000000
	.align		4
        /*0004*/ 	.word	0xffffffff
	.align		4
        /*0008*/ 	.word	0x00000000
	.align		4
        /*000c*/ 	.word	0xfffffffe
	.align		4
        /*0010*/ 	.word	0x00000000
	.align		4
        /*0014*/ 	.word	0xfffffffd
	.align		4
        /*0018*/ 	.word	0x00000000
	.align		4
        /*001c*/ 	.word	0xfffffffc


//--------------------- .text.matmul_kernel       --------------------------
	.section	.text.matmul_kernel,"ax",@progbits
	.align	128
        .global         matmul_kernel
        .type           matmul_kernel,@function
        .size           matmul_kernel,(.L_x_3 - matmul_kernel)
        .other          matmul_kernel,@"STO_CUDA_ENTRY STV_DEFAULT"
matmul_kernel:
.text.matmul_kernel:
[----:B------:R-:W1:Y:S08]  /*0000*/  LDC R1, c[0x0][0x28] ;  /* 0x00000a00ff017b82 */ /* 0x000e700000000800 */
[----:B------:R-:W2:Y:S01]  /*0010*/  LDC.64 R156, c[0x0][0x228] ;  /* 0x00008a00ff9c7b82 */ /* 0x000ea20000000a00 */
[----:B------:R-:W3:Y:S01]  /*0020*/  S2R R67, SR_TID.X ;  /* 0x0000000000437919 */ /* 0x000ee20000002100 */
[----:B-1----:R-:W-:-:S06]  /*0030*/  VIADD R1, R1, 0xfffff798 ;  /* 0xfffff79801017836 */ /* 0x002fcc0000000000 */
[----:B------:R-:W1:Y:S08]  /*0040*/  S2UR UR4, SR_CTAID.X ;  /* 0x00000000000479c3 */ /* 0x000e700000002500 */
[----:B------:R-:W4:Y:S01]  /*0050*/  S2UR UR5, SR_CgaCtaId ;  /* 0x00000000000579c3 */ /* 0x000f220000008800 */
[----:B--2---:R-:W-:-:S07]  /*0060*/  VIADD R0, R157, 0x7f ;  /* 0x0000007f9d007836 */ /* 0x004fce0000000000 */
[----:B------:R-:W2:Y:S01]  /*0070*/  LDC.64 R152, c[0x0][0x238] ;  /* 0x00008e00ff987b82 */ /* 0x000ea20000000a00 */
[----:B------:R-:W-:Y:S02]  /*0080*/  SHF.R.S32.HI R3, RZ, 0x1f, R0 ;  /* 0x0000001fff037819 */ /* 0x000fe40000011400 */
[----:B-1----:R-:W-:Y:S01]  /*0090*/  I2FP.F32.U32 R5, UR4 ;  /* 0x0000000400057c45 */ /* 0x002fe20008201000 */
[----:B------:R-:W-:Y:S01]  /*00a0*/  ULDC UR4, c[0x0][0x150] ;  /* 0x0000540000047ab9 */ /* 0x000fe20000000800 */
[----:B------:R-:W-:Y:S02]  /*00b0*/  LEA.HI R3, R3, R0, RZ, 0x7 ;  /* 0x0000000003037211 */ /* 0x000fe400078f38ff */
[----:B---3--:R-:W-:Y:S01]  /*00c0*/  LOP3.LUT R175, R67, 0x7f, RZ, 0xc0, !PT ;  /* 0x0000007f43af7812 */ /* 0x008fe200078ec0ff */
[----:B------:R-:W-:Y:S01]  /*00d0*/  FMUL R5, R5, UR4 ;  /* 0x0000000405057c20 */ /* 0x000fe20008400000 */
[----:B------:R-:W-:Y:S01]  /*00e0*/  SHF.R.S32.HI R3, RZ, 0x7, R3 ;  /* 0x00000007ff037819 */ /* 0x000fe20000011403 */
[----:B----4-:R-:W-:-:S02]  /*00f0*/  USHF.L.U32 UR4, UR5, 0x6, URZ ;  /* 0x0000000605047899 */ /* 0x010fc4000800063f */
[----:B------:R-:W1:Y:S02]  /*0100*/  F2I.U32.TRUNC.NTZ R9, R5 ;  /* 0x0000000500097305 */ /* 0x000e64000020f000 */
[----:B------:R-:W-:Y:S01]  /*0110*/  IMAD.SHL.U32 R4, R3, 0x8, RZ ;  /* 0x0000000803047824 */ /* 0x000fe200078e00ff */
[----:B------:R-:W-:Y:S02]  /*0120*/  ULOP3.LUT UR6, UR4, 0x40, URZ, 0xc0, !UPT ;  /* 0x0000004004067892 */ /* 0x000fe4000f8ec03f */
[----:B------:R-:W-:Y:S02]  /*0130*/  ULOP3.LUT UR4, UR4, 0x80, URZ, 0xc0, !UPT ;  /* 0x0000008004047892 */ /* 0x000fe4000f8ec03f */
[----:B------:R-:W-:-:S04]  /*0140*/  IABS R7, R4 ;  /* 0x0000000400077213 */ /* 0x000fc80000000000 */
[----:B------:R-:W3:Y:S01]  /*0150*/  I2F.RP R0, R7 ;  /* 0x0000000700007306 */ /* 0x000ee20000209400 */
[----:B-1----:R-:W-:-:S07]  /*0160*/  IABS R13, R9 ;  /* 0x00000009000d7213 */ /* 0x002fce0000000000 */
[----:B---3--:R-:W1:Y:S02]  /*0170*/  MUFU.RCP R0, R0 ;  /* 0x0000000000007308 */ /* 0x008e640000001000 */
[----:B-1----:R-:W-:Y:S01]  /*0180*/  VIADD R2, R0, 0xffffffe ;  /* 0x0ffffffe00027836 */ /* 0x002fe20000000000 */
[----:B------:R-:W-:-:S05]  /*0190*/  IABS R0, R4 ;  /* 0x0000000400007213 */ /* 0x000fca0000000000 */
[----:B------:R1:W3:Y:S01]  /*01a0*/  F2I.FTZ.U32.TRUNC.NTZ R3, R2 ;  /* 0x0000000200037305 */ /* 0x0002e2000021f000 */
[----:B------:R-:W-:Y:S02]  /*01b0*/  IMAD.MOV R0, RZ, RZ, -R0 ;  /* 0x000000ffff007224 */ /* 0x000fe400078e0a00 */
[----:B-1----:R-:W-:Y:S02]  /*01c0*/  IMAD.MOV.U32 R2, RZ, RZ, RZ ;  /* 0x000000ffff027224 */ /* 0x002fe400078e00ff */
[----:B---3--:R-:W-:-:S04]  /*01d0*/  IMAD.MOV R6, RZ, RZ, -R3 ;  /* 0x000000ffff067224 */ /* 0x008fc800078e0a03 */
[----:B------:R-:W-:Y:S01]  /*01e0*/  IMAD R11, R6, R7, RZ ;  /* 0x00000007060b7224 */ /* 0x000fe200078e02ff */
[----:B------:R-:W-:-:S03]  /*01f0*/  IABS R6, R156 ;  /* 0x0000009c00067213 */ /* 0x000fc60000000000 */
[----:B------:R-:W-:-:S06]  /*0200*/  IMAD.HI.U32 R2, R3, R11, R2 ;  /* 0x0000000b03027227 */ /* 0x000fcc00078e0002 */
[----:B------:R-:W-:-:S04]  /*0210*/  IMAD.HI.U32 R2, R2, R13, RZ ;  /* 0x0000000d02027227 */ /* 0x000fc800078e00ff */
[----:B------:R-:W-:-:S05]  /*0220*/  IMAD R0, R2, R0, R13 ;  /* 0x0000000002007224 */ /* 0x000fca00078e020d */
[----:B------:R-:W-:-:S13]  /*0230*/  ISETP.GT.U32.AND P1, PT, R7, R0, PT ;  /* 0x000000000700720c */ /* 0x000fda0003f24070 */
[----:B------:R-:W-:Y:S02]  /*0240*/  @!P1 IMAD.IADD R0, R0, 0x1, -R7 ;  /* 0x0000000100009824 */ /* 0x000fe400078e0a07 */
[----:B------:R-:W-:Y:S01]  /*0250*/  @!P1 VIADD R2, R2, 0x1 ;  /* 0x0000000102029836 */ /* 0x000fe20000000000 */
[----:B------:R-:W-:Y:S02]  /*0260*/  ISETP.NE.AND P1, PT, R4, RZ, PT ;  /* 0x000000ff0400720c */ /* 0x000fe40003f25270 */
[----:B------:R-:W-:Y:S02]  /*0270*/  ISETP.GE.U32.AND P0, PT, R0, R7, PT ;  /* 0x000000070000720c */ /* 0x000fe40003f06070 */
[----:B------:R-:W-:-:S04]  /*0280*/  LOP3.LUT R0, R9, R4, RZ, 0x3c, !PT ;  /* 0x0000000409007212 */ /* 0x000fc800078e3cff */
[----:B------:R-:W-:Y:S01]  /*0290*/  ISETP.GE.AND P2, PT, R0, RZ, PT ;  /* 0x000000ff0000720c */ /* 0x000fe20003f46270 */
[----:B------:R-:W-:-:S05]  /*02a0*/  VIADD R0, R156, 0xff ;  /* 0x000000ff9c007836 */ /* 0x000fca0000000000 */
[----:B------:R-:W-:Y:S01]  /*02b0*/  SHF.R.S32.HI R3, RZ, 0x1f, R0 ;  /* 0x0000001fff037819 */ /* 0x000fe20000011400 */
[----:B------:R-:W-:-:S03]  /*02c0*/  @P0 VIADD R2, R2, 0x1 ;  /* 0x0000000102020836 */ /* 0x000fc60000000000 */
[----:B------:R-:W-:-:S03]  /*02d0*/  LEA.HI R3, R3, R0, RZ, 0x8 ;  /* 0x0000000003037211 */ /* 0x000fc600078f40ff */
[----:B------:R-:W-:Y:S01]  /*02e0*/  @!P2 IMAD.MOV R2, RZ, RZ, -R2 ;  /* 0x000000ffff02a224 */ /* 0x000fe200078e0a02 */
[----:B------:R-:W-:-:S05]  /*02f0*/  @!P1 LOP3.LUT R2, RZ, R4, RZ, 0x33, !PT ;  /* 0x00000004ff029212 */ /* 0x000fca00078e33ff */
[----:B------:R-:W-:Y:S02]  /*0300*/  IMAD.SHL.U32 R15, R2, 0x8, RZ ;  /* 0x00000008020f7824 */ /* 0x000fe400078e00ff */
[----:B------:R-:W-:-:S03]  /*0310*/  IMAD.MOV R2, RZ, RZ, -R2 ;  /* 0x000000ffff027224 */ /* 0x000fc600078e0a02 */
[----:B------:R-:W-:Y:S01]  /*0320*/  LEA.HI.SX32 R3, R3, -R15, 0x18 ;  /* 0x8000000f03037211 */ /* 0x000fe200078fc2ff */
[----:B------:R-:W-:Y:S01]  /*0330*/  IMAD R20, R4, R2, R9 ;  /* 0x0000000204147224 */ /* 0x000fe200078e0209 */
[----:B------:R-:W-:Y:S01]  /*0340*/  MOV R4, RZ ;  /* 0x000000ff00047202 */ /* 0x000fe20000000f00 */
[----:B------:R-:W-:Y:S01]  /*0350*/  I2F.RP R2, R6 ;  /* 0x0000000600027306 */ /* 0x000fe20000209400 */
[----:B------:R-:W-:Y:S02]  /*0360*/  VIMNMX R13, R3, 0x8, PT ;  /* 0x00000008030d7848 */ /* 0x000fe40003fe0100 */
[----:B------:R-:W-:Y:S02]  /*0370*/  IABS R3, R157 ;  /* 0x0000009d00037213 */ /* 0x000fe40000000000 */
[----:B------:R-:W-:-:S03]  /*0380*/  IABS R11, R13 ;  /* 0x0000000d000b7213 */ /* 0x000fc60000000000 */
[----:B------:R-:W1:Y:S08]  /*0390*/  I2F.RP R7, R3 ;  /* 0x0000000300077306 */ /* 0x000e700000209400 */
[----:B------:R-:W3:Y:S08]  /*03a0*/  I2F.RP R0, R11 ;  /* 0x0000000b00007306 */ /* 0x000ef00000209400 */
[----:B-1----:R-:W-:Y:S08]  /*03b0*/  MUFU.RCP R7, R7 ;  /* 0x0000000700077308 */ /* 0x002ff00000001000 */
[----:B---3--:R-:W1:Y:S08]  /*03c0*/  MUFU.RCP R0, R0 ;  /* 0x0000000000007308 */ /* 0x008e700000001000 */
[----:B------:R-:W-:Y:S01]  /*03d0*/  MUFU.RCP R2, R2 ;  /* 0x0000000200027308 */ /* 0x000fe20000001000 */
[----:B-1----:R-:W-:Y:S01]  /*03e0*/  VIADD R5, R0, 0xffffffe ;  /* 0x0ffffffe00057836 */ /* 0x002fe20000000000 */
[----:B------:R-:W-:-:S06]  /*03f0*/  IABS R0, R20 ;  /* 0x0000001400007213 */ /* 0x000fcc0000000000 */
[----:B------:R-:W1:Y:S02]  /*0400*/  F2I.FTZ.U32.TRUNC.NTZ R5, R5 ;  /* 0x0000000500057305 */ /* 0x000e64000021f000 */
[----:B-1----:R-:W-:-:S04]  /*0410*/  IMAD.MOV R8, RZ, RZ, -R5 ;  /* 0x000000ffff087224 */ /* 0x002fc800078e0a05 */
[----:B------:R-:W-:Y:S01]  /*0420*/  IMAD R9, R8, R11, RZ ;  /* 0x0000000b08097224 */ /* 0x000fe200078e02ff */
[----:B------:R-:W-:-:S03]  /*0430*/  IABS R8, R13 ;  /* 0x0000000d00087213 */ /* 0x000fc60000000000 */
[----:B------:R-:W-:-:S04]  /*0440*/  IMAD.HI.U32 R4, R5, R9, R4 ;  /* 0x0000000905047227 */ /* 0x000fc800078e0004 */
[----:B------:R-:W-:Y:S02]  /*0450*/  IMAD.MOV.U32 R5, RZ, RZ, R0 ;  /* 0x000000ffff057224 */ /* 0x000fe400078e0000 */
[----:B------:R-:W-:Y:S02]  /*0460*/  IMAD.MOV R0, RZ, RZ, -R8 ;  /* 0x000000ffff007224 */ /* 0x000fe400078e0a08 */
[----:B------:R-:W-:-:S04]  /*0470*/  IMAD.HI.U32 R4, R4, R5, RZ ;  /* 0x0000000504047227 */ /* 0x000fc800078e00ff */
[----:B------:R-:W-:Y:S02]  /*0480*/  IMAD R0, R4, R0, R5 ;  /* 0x0000000004007224 */ /* 0x000fe400078e0205 */
[----:B------:R-:W-:Y:S02]  /*0490*/  VIADD R5, R7, 0xffffffe ;  /* 0x0ffffffe07057836 */ /* 0x000fe40000000000 */
[----:B------:R-:W-:Y:S01]  /*04a0*/  VIADD R8, R2, 0xffffffe ;  /* 0x0ffffffe02087836 */ /* 0x000fe20000000000 */
[----:B------:R-:W-:-:S03]  /*04b0*/  ISETP.GT.U32.AND P1, PT, R11, R0, PT ;  /* 0x000000000b00720c */ /* 0x000fc60003f24070 */
[----:B------:R-:W1:Y:S08]  /*04c0*/  F2I.FTZ.U32.TRUNC.NTZ R5, R5 ;  /* 0x0000000500057305 */ /* 0x000e70000021f000 */
[----:B------:R3:W4:Y:S02]  /*04d0*/  F2I.FTZ.U32.TRUNC.NTZ R9, R8 ;  /* 0x0000000800097305 */ /* 0x000724000021f000 */
[----:B------:R-:W-:-:S02]  /*04e0*/  @!P1 IMAD.IADD R0, R0, 0x1, -R11 ;  /* 0x0000000100009824 */ /* 0x000fc400078e0a0b */
[----:B------:R-:W-:Y:S01]  /*04f0*/  @!P1 VIADD R4, R4, 0x1 ;  /* 0x0000000104049836 */ /* 0x000fe20000000000 */
[----:B------:R-:W-:Y:S02]  /*0500*/  ISETP.NE.AND P1, PT, R13, RZ, PT ;  /* 0x000000ff0d00720c */ /* 0x000fe40003f25270 */
[----:B------:R-:W-:Y:S02]  /*0510*/  ISETP.GE.U32.AND P0, PT, R0, R11, PT ;  /* 0x0000000b0000720c */ /* 0x000fe40003f06070 */
[----:B------:R-:W-:Y:S01]  /*0520*/  LOP3.LUT R0, R20, R13, RZ, 0x3c, !PT ;  /* 0x0000000d14007212 */ /* 0x000fe200078e3cff */
[----:B---3--:R-:W-:-:S03]  /*0530*/  IMAD.MOV.U32 R8, RZ, RZ, RZ ;  /* 0x000000ffff087224 */ /* 0x008fc600078e00ff */
[----:B------:R-:W-:Y:S01]  /*0540*/  ISETP.GE.AND P2, PT, R0, RZ, PT ;  /* 0x000000ff0000720c */ /* 0x000fe20003f46270 */
[----:B-1----:R-:W-:Y:S02]  /*0550*/  IMAD.MOV R0, RZ, RZ, -R5 ;  /* 0x000000ffff007224 */ /* 0x002fe400078e0a05 */
[----:B----4-:R-:W-:Y:S02]  /*0560*/  IMAD.MOV R7, RZ, RZ, -R9 ;  /* 0x000000ffff077224 */ /* 0x010fe400078e0a09 */
[----:B------:R-:W-:Y:S02]  /*0570*/  IMAD R11, R0, R3, RZ ;  /* 0x00000003000b7224 */ /* 0x000fe400078e02ff */
[----:B------:R-:W-:Y:S02]  /*0580*/  @P0 VIADD R4, R4, 0x1 ;  /* 0x0000000104040836 */ /* 0x000fe40000000000 */
[----:B------:R-:W-:Y:S02]  /*0590*/  IMAD R7, R7, R6, RZ ;  /* 0x0000000607077224 */ /* 0x000fe400078e02ff */
[----:B------:R-:W-:-:S02]  /*05a0*/  IMAD.MOV.U32 R10, RZ, RZ, R4 ;  /* 0x000000ffff0a7224 */ /* 0x000fc400078e0004 */
[----:B------:R-:W-:Y:S02]  /*05b0*/  IMAD.MOV.U32 R4, RZ, RZ, RZ ;  /* 0x000000ffff047224 */ /* 0x000fe400078e00ff */
[----:B------:R-:W-:Y:S01]  /*05c0*/  @!P2 IMAD.MOV R10, RZ, RZ, -R10 ;  /* 0x000000ffff0aa224 */ /* 0x000fe200078e0a0a */
[----:B------:R-:W-:Y:S01]  /*05d0*/  @!P1 LOP3.LUT R10, RZ, R13, RZ, 0x33, !PT ;  /* 0x0000000dff0a9212 */ /* 0x000fe200078e33ff */
[----:B------:R-:W-:-:S03]  /*05e0*/  IMAD.HI.U32 R5, R5, R11, R4 ;  /* 0x0000000b05057227 */ /* 0x000fc600078e0004 */
[C---:B------:R-:W-:Y:S01]  /*05f0*/  LEA R0, R10.reuse, UR6, 0x7 ;  /* 0x000000060a007c11 */ /* 0x040fe2000f8e38ff */
[----:B------:R-:W-:Y:S01]  /*0600*/  IMAD.HI.U32 R2, R9, R7, R8 ;  /* 0x0000000709027227 */ /* 0x000fe200078e0008 */
[----:B------:R-:W-:Y:S01]  /*0610*/  IADD3 R4, -R10, RZ, RZ ;  /* 0x000000ff0a047210 */ /* 0x000fe20007ffe1ff */
[----:B------:R-:W-:Y:S01]  /*0620*/  ULDC.64 UR6, c[0x0][0x218] ;  /* 0x0000860000067ab9 */ /* 0x000fe20000000a00 */
[----:B------:R-:W-:Y:S01]  /*0630*/  IABS R12, R0 ;  /* 0x00000000000c7213 */ /* 0x000fe20000000000 */
[C---:B------:R-:W-:Y:S01]  /*0640*/  VIADD R177, R0.reuse, 0x1 ;  /* 0x0000000100b17836 */ /* 0x040fe20000000000 */
[C---:B------:R-:W-:Y:S01]  /*0650*/  IADD3 R167, R0.reuse, 0xa, RZ ;  /* 0x0000000a00a77810 */ /* 0x040fe20007ffe0ff */
[C---:B------:R-:W-:Y:S01]  /*0660*/  VIADD R174, R0.reuse, 0x3 ;  /* 0x0000000300ae7836 */ /* 0x040fe20000000000 */
[C---:B------:R-:W-:Y:S01]  /*0670*/  IADD3 R137, R0.reuse, 0x24, RZ ;  /* 0x0000002400897810 */ /* 0x040fe20007ffe0ff */
[C---:B------:R-:W-:Y:S01]  /*0680*/  VIADD R176, R0.reuse, 0x2 ;  /* 0x0000000200b07836 */ /* 0x040fe20000000000 */
[----:B------:R-:W-:Y:S01]  /*0690*/  IABS R14, R177 ;  /* 0x000000b1000e7213 */ /* 0x000fe20000000000 */
[----:B------:R-:W-:Y:S01]  /*06a0*/  IMAD R4, R13, R4, R20 ;  /* 0x000000040d047224 */ /* 0x000fe200078e0214 */
[----:B------:R-:W-:Y:S01]  /*06b0*/  IABS R18, R174 ;  /* 0x000000ae00127213 */ /* 0x000fe20000000000 */
[C---:B------:R-:W-:Y:S01]  /*06c0*/  IMAD.HI.U32 R7, R5.reuse, R12, RZ ;  /* 0x0000000c05077227 */ /* 0x040fe200078e00ff */
[----:B------:R-:W-:Y:S01]  /*06d0*/  IABS R16, R176 ;  /* 0x000000b000107213 */ /* 0x000fe20000000000 */
[----:B------:R-:W-:Y:S01]  /*06e0*/  STL [R1+0x6d8], R177 ;  /* 0x0006d8b101007387 */ /* 0x000fe20000100800 */
[----:B------:R-:W-:Y:S01]  /*06f0*/  IABS R28, R167 ;  /* 0x000000a7001c7213 */ /* 0x000fe20000000000 */
[C---:B------:R-:W-:Y:S01]  /*0700*/  IMAD.HI.U32 R8, R5.reuse, R14, RZ ;  /* 0x0000000e05087227 */ /* 0x040fe200078e00ff */
[----:B------:R-:W-:Y:S01]  /*0710*/  IABS R80, R137 ;  /* 0x0000008900507213 */ /* 0x000fe20000000000 */
[----:B------:R-:W-:Y:S01]  /*0720*/  STL [R1+0x6d4], R176 ;  /* 0x0006d4b001007387 */ /* 0x000fe20000100800 */
[----:B------:R-:W-:Y:S01]  /*0730*/  IADD3 R21, R0, 0x3d, RZ ;  /* 0x0000003d00157810 */ /* 0x000fe20007ffe0ff */
[----:B------:R-:W-:-:S02]  /*0740*/  IMAD.HI.U32 R10, R5, R18, RZ ;  /* 0x00000012050a7227 */ /* 0x000fc400078e00ff */
[----:B------:R-:W-:Y:S01]  /*0750*/  STL [R1+0x6d0], R174 ;  /* 0x0006d0ae01007387 */ /* 0x000fe20000100800 */
[----:B------:R-:W-:Y:S01]  /*0760*/  IABS R130, R21 ;  /* 0x0000001500827213 */ /* 0x000fe20000000000 */
[----:B------:R-:W-:Y:S02]  /*0770*/  IMAD.MOV R11, RZ, RZ, -R8 ;  /* 0x000000ffff0b7224 */ /* 0x000fe400078e0a08 */
[----:B------:R-:W-:Y:S02]  /*0780*/  IMAD.MOV R13, RZ, RZ, -R10 ;  /* 0x000000ffff0d7224 */ /* 0x000fe400078e0a0a */
[----:B------:R-:W-:Y:S02]  /*0790*/  VIADD R172, R0, 0x5 ;  /* 0x0000000500ac7836 */ /* 0x000fe40000000000 */
[----:B------:R-:W-:-:S04]  /*07a0*/  IMAD.HI.U32 R9, R5, R16, RZ ;  /* 0x0000001005097227 */ /* 0x000fc800078e00ff */
[C---:B------:R-:W-:Y:S02]  /*07b0*/  IMAD R10, R3.reuse, R11, R14 ;  /* 0x0000000b030a7224 */ /* 0x040fe400078e020e */
[----:B------:R-:W-:Y:S02]  /*07c0*/  IMAD.MOV R7, RZ, RZ, -R7 ;  /* 0x000000ffff077224 */ /* 0x000fe400078e0a07 */
[C---:B------:R-:W-:Y:S01]  /*07d0*/  IMAD R14, R3.reuse, R13, R18 ;  /* 0x0000000d030e7224 */ /* 0x040fe200078e0212 */
[----:B------:R-:W-:Y:S01]  /*07e0*/  IABS R18, R172 ;  /* 0x000000ac00127213 */ /* 0x000fe20000000000 */
[----:B------:R-:W-:Y:S01]  /*07f0*/  VIADD R170, R0, 0x7 ;  /* 0x0000000700aa7836 */ /* 0x000fe20000000000 */
[C---:B------:R-:W-:Y:S01]  /*0800*/  ISETP.GT.U32.AND P4, PT, R3.reuse, R10, PT ;  /* 0x0000000a0300720c */ /* 0x040fe20003f84070 */
[----:B------:R-:W-:Y:S01]  /*0810*/  IMAD.MOV R9, RZ, RZ, -R9 ;  /* 0x000000ffff097224 */ /* 0x000fe200078e0a09 */
[C---:B------:R-:W-:Y:S01]  /*0820*/  ISETP.GT.U32.AND P6, PT, R3.reuse, R14, PT ;  /* 0x0000000e0300720c */ /* 0x040fe20003fc4070 */
[C---:B------:R-:W-:Y:S01]  /*0830*/  IMAD R8, R3.reuse, R7, R12 ;  /* 0x0000000703087224 */ /* 0x040fe200078e020c */
[----:B------:R-:W-:Y:S01]  /*0840*/  IABS R22, R170 ;  /* 0x000000aa00167213 */ /* 0x000fe20000000000 */
[----:B------:R-:W-:-:S02]  /*0850*/  IMAD R12, R3, R9, R16 ;  /* 0x00000009030c7224 */ /* 0x000fc400078e0210 */
[----:B------:R-:W-:Y:S01]  /*0860*/  IMAD.HI.U32 R9, R5, R18, RZ ;  /* 0x0000001205097227 */ /* 0x000fe200078e00ff */
[C---:B------:R-:W-:Y:S02]  /*0870*/  ISETP.GT.U32.AND P5, PT, R3.reuse, R8, PT ;  /* 0x000000080300720c */ /* 0x040fe40003fa4070 */
[----:B------:R-:W-:Y:S01]  /*0880*/  ISETP.GT.U32.AND P0, PT, R3, R12, PT ;  /* 0x0000000c0300720c */ /* 0x000fe20003f04070 */
[----:B------:R-:W-:Y:S02]  /*0890*/  VIADD R165, R0, 0xc ;  /* 0x0000000c00a57836 */ /* 0x000fe40000000000 */
[----:B------:R-:W-:-:S03]  /*08a0*/  IMAD.HI.U32 R13, R5, R22, RZ ;  /* 0x00000016050d7227 */ /* 0x000fc600078e00ff */
[----:B------:R-:W-:Y:S01]  /*08b0*/  IABS R32, R165 ;  /* 0x000000a500207213 */ /* 0x000fe20000000000 */
[----:B------:R-:W-:Y:S02]  /*08c0*/  IMAD.MOV R9, RZ, RZ, -R9 ;  /* 0x000000ffff097224 */ /* 0x000fe400078e0a09 */
[----:B------:R-:W-:Y:S02]  /*08d0*/  IMAD.MOV R13, RZ, RZ, -R13 ;  /* 0x000000ffff0d7224 */ /* 0x000fe400078e0a0d */
[----:B------:R-:W-:Y:S02]  /*08e0*/  IMAD R18, R3, R9, R18 ;  /* 0x0000000903127224 */ /* 0x000fe400078e0212 */
[----:B------:R-:W-:Y:S02]  /*08f0*/  VIADD R162, R0, 0xf ;  /* 0x0000000f00a27836 */ /* 0x000fe40000000000 */
[----:B------:R-:W-:Y:S01]  /*0900*/  IMAD.HI.U32 R9, R5, R28, RZ ;  /* 0x0000001c05097227 */ /* 0x000fe200078e00ff */
[----:B------:R-:W-:-:S02]  /*0910*/  ISETP.GT.U32.AND P3, PT, R3, R18, PT ;  /* 0x000000120300720c */ /* 0x000fc40003f64070 */
[----:B------:R-:W-:Y:S01]  /*0920*/  IABS R38, R162 ;  /* 0x000000a200267213 */ /* 0x000fe20000000000 */
[----:B------:R-:W-:Y:S02]  /*0930*/  IMAD R22, R3, R13, R22 ;  /* 0x0000000d03167224 */ /* 0x000fe400078e0216 */
[----:B------:R-:W-:Y:S02]  /*0940*/  VIADD R160, R0, 0x11 ;  /* 0x0000001100a07836 */ /* 0x000fe40000000000 */
[----:B------:R-:W-:-:S03]  /*0950*/  IMAD.HI.U32 R13, R5, R32, RZ ;  /* 0x00000020050d7227 */ /* 0x000fc600078e00ff */
[----:B------:R-:W-:Y:S01]  /*0960*/  IABS R42, R160 ;  /* 0x000000a0002a7213 */ /* 0x000fe20000000000 */
[----:B------:R-:W-:Y:S02]  /*0970*/  IMAD.MOV R9, RZ, RZ, -R9 ;  /* 0x000000ffff097224 */ /* 0x000fe400078e0a09 */
[----:B------:R-:W-:Y:S02]  /*0980*/  IMAD.MOV R13, RZ, RZ, -R13 ;  /* 0x000000ffff0d7224 */ /* 0x000fe400078e0a0d */
[----:B------:R-:W-:Y:S02]  /*0990*/  IMAD R28, R3, R9, R28 ;  /* 0x00000009031c7224 */ /* 0x000fe400078e021c */
[----:B------:R-:W-:Y:S02]  /*09a0*/  VIADD R155, R0, 0x14 ;  /* 0x00000014009b7836 */ /* 0x000fe40000000000 */
[----:B------:R-:W-:-:S03]  /*09b0*/  IMAD.HI.U32 R9, R5, R38, RZ ;  /* 0x0000002605097227 */ /* 0x000fc600078e00ff */
[----:B------:R-:W-:Y:S01]  /*09c0*/  IABS R48, R155 ;  /* 0x0000009b00307213 */ /* 0x000fe20000000000 */
[----:B------:R-:W-:Y:S02]  /*09d0*/  IMAD R32, R3, R13, R32 ;  /* 0x0000000d03207224 */ /* 0x000fe400078e0220 */
[----:B------:R-:W-:-:S04]  /*09e0*/  IMAD.HI.U32 R13, R5, R42, RZ ;  /* 0x0000002a050d7227 */ /* 0x000fc800078e00ff */
[----:B------:R-:W-:Y:S01]  /*09f0*/  IMAD.MOV R9, RZ, RZ, -R9 ;  /* 0x000000ffff097224 */ /* 0x000fe200078e0a09 */
[----:B------:R-:W-:Y:S01]  /*0a00*/  IADD3 R13, -R13, RZ, RZ ;  /* 0x000000ff0d0d7210 */ /* 0x000fe20007ffe1ff */
[C---:B------:R-:W-:Y:S02]  /*0a10*/  VIADD R151, R0.reuse, 0x16 ;  /* 0x0000001600977836 */ /* 0x040fe40000000000 */
[----:B------:R-:W-:Y:S02]  /*0a20*/  IMAD R38, R3, R9, R38 ;  /* 0x0000000903267224 */ /* 0x000fe400078e0226 */
[----:B------:R-:W-:Y:S01]  /*0a30*/  VIADD R148, R0, 0x19 ;  /* 0x0000001900947836 */ /* 0x000fe20000000000 */
[----:B------:R-:W-:Y:S01]  /*0a40*/  IABS R52, R151 ;  /* 0x0000009700347213 */ /* 0x000fe20000000000 */
[----:B------:R-:W-:-:S03]  /*0a50*/  IMAD.HI.U32 R9, R5, R48, RZ ;  /* 0x0000003005097227 */ /* 0x000fc600078e00ff */
[----:B------:R-:W-:Y:S01]  /*0a60*/  IABS R58, R148 ;  /* 0x00000094003a7213 */ /* 0x000fe20000000000 */
[----:B------:R-:W-:Y:S02]  /*0a70*/  IMAD.MOV R9, RZ, RZ, -R9 ;  /* 0x000000ffff097224 */ /* 0x000fe400078e0a09 */
[----:B------:R-:W-:Y:S02]  /*0a80*/  IMAD R42, R3, R13, R42 ;  /* 0x0000000d032a7224 */ /* 0x000fe400078e022a */
[----:B------:R-:W-:Y:S02]  /*0a90*/  VIADD R146, R0, 0x1b ;  /* 0x0000001b00927836 */ /* 0x000fe40000000000 */
[----:B------:R-:W-:-:S03]  /*0aa0*/  IMAD.HI.U32 R13, R5, R52, RZ ;  /* 0x00000034050d7227 */ /* 0x000fc600078e00ff */
        /* <DEDUP_REMOVED lines=56> */
[C---:B------:R-:W-:Y:S02]  /*0e30*/  VIADD R173, R0.reuse, 0x4 ;  /* 0x0000000400ad7836 */ /* 0x040fe40000000000 */
[----:B------:R-:W-:Y:S01]  /*0e40*/  IMAD R102, R3, R13, R102 ;  /* 0x0000000d03667224 */ /* 0x000fe200078e0266 */
[----:B------:R-:W-:Y:S01]  /*0e50*/  IABS R118, R99 ;  /* 0x0000006300767213 */ /* 0x000fe20000000000 */
[----:B------:R-:W-:Y:S01]  /*0e60*/  VIADD R95, R0, 0x39 ;  /* 0x00000039005f7836 */ /* 0x000fe20000000000 */
[----:B------:R-:W-:Y:S01]  /*0e70*/  IABS R16, R173 ;  /* 0x000000ad00107213 */ /* 0x000fe20000000000 */
[----:B------:R-:W-:Y:S01]  /*0e80*/  IMAD.HI.U32 R13, R5, R112, RZ ;  /* 0x00000070050d7227 */ /* 0x000fe200078e00ff */
[----:B------:R-:W-:Y:S02]  /*0e90*/  STL [R1+0x6cc], R173 ;  /* 0x0006ccad01007387 */ /* 0x000fe40000100800 */
[----:B------:R-:W-:Y:S01]  /*0ea0*/  IABS R122, R95 ;  /* 0x0000005f007a7213 */ /* 0x000fe20000000000 */
[----:B------:R-:W-:Y:S01]  /*0eb0*/  IMAD.MOV R13, RZ, RZ, -R13 ;  /* 0x000000ffff0d7224 */ /* 0x000fe200078e0a0d */
[----:B------:R-:W-:Y:S01]  /*0ec0*/  STL [R1+0x71c], R172 ;  /* 0x00071cac01007387 */ /* 0x000fe20000100800 */
[----:B------:R-:W-:-:S02]  /*0ed0*/  IMAD R108, R3, R9, R108 ;  /* 0x00000009036c7224 */ /* 0x000fc400078e026c */
[----:B------:R-:W-:Y:S02]  /*0ee0*/  VIADD R19, R0, 0x3f ;  /* 0x0000003f00137836 */ /* 0x000fe40000000000 */
[----:B------:R-:W-:-:S03]  /*0ef0*/  IMAD.HI.U32 R9, R5, R118, RZ ;  /* 0x0000007605097227 */ /* 0x000fc600078e00ff */
[----:B------:R-:W-:Y:S01]  /*0f00*/  IABS R134, R19 ;  /* 0x0000001300867213 */ /* 0x000fe20000000000 */
[----:B------:R-:W-:-:S04]  /*0f10*/  IMAD.HI.U32 R7, R5, R16, RZ ;  /* 0x0000001005077227 */ /* 0x000fc800078e00ff */
[----:B------:R-:W-:Y:S02]  /*0f20*/  IMAD R112, R3, R13, R112 ;  /* 0x0000000d03707224 */ /* 0x000fe400078e0270 */
[----:B------:R-:W-:-:S04]  /*0f30*/  IMAD.HI.U32 R13, R5, R122, RZ ;  /* 0x0000007a050d7227 */ /* 0x000fc800078e00ff */
[----:B------:R-:W-:Y:S02]  /*0f40*/  IMAD.MOV R9, RZ, RZ, -R9 ;  /* 0x000000ffff097224 */ /* 0x000fe400078e0a09 */
[----:B------:R-:W-:Y:S02]  /*0f50*/  IMAD.MOV R7, RZ, RZ, -R7 ;  /* 0x000000ffff077224 */ /* 0x000fe400078e0a07 */
[----:B------:R-:W-:Y:S02]  /*0f60*/  IMAD.MOV R13, RZ, RZ, -R13 ;  /* 0x000000ffff0d7224 */ /* 0x000fe400078e0a0d */
[----:B------:R-:W-:Y:S02]  /*0f70*/  IMAD R118, R3, R9, R118 ;  /* 0x0000000903767224 */ /* 0x000fe400078e0276 */
[----:B------:R-:W-:-:S04]  /*0f80*/  IMAD.HI.U32 R9, R5, R134, RZ ;  /* 0x0000008605097227 */ /* 0x000fc800078e00ff */
[C---:B------:R-:W-:Y:S02]  /*0f90*/  IMAD R16, R3.reuse, R7, R16 ;  /* 0x0000000703107224 */ /* 0x040fe400078e0210 */
[C---:B------:R-:W-:Y:S02]  /*0fa0*/  VIADD R168, R0.reuse, 0x9 ;  /* 0x0000000900a87836 */ /* 0x040fe40000000000 */
[C---:B------:R-:W-:Y:S01]  /*0fb0*/  IMAD R122, R3.reuse, R13, R122 ;  /* 0x0000000d037a7224 */ /* 0x040fe200078e027a */
[C---:B------:R-:W-:Y:S01]  /*0fc0*/  ISETP.GT.U32.AND P1, PT, R3.reuse, R16, PT ;  /* 0x000000100300720c */ /* 0x040fe20003f24070 */
[----:B------:R-:W-:Y:S01]  /*0fd0*/  VIADD R171, R0, 0x6 ;  /* 0x0000000600ab7836 */ /* 0x000fe20000000000 */
[----:B------:R-:W-:Y:S01]  /*0fe0*/  IABS R26, R168 ;  /* 0x000000a8001a7213 */ /* 0x000fe20000000000 */
[----:B------:R-:W-:Y:S02]  /*0ff0*/  IMAD.MOV R13, RZ, RZ, -R9 ;  /* 0x000000ffff0d7224 */ /* 0x000fe400078e0a09 */
[----:B------:R-:W-:Y:S01]  /*1000*/  @!P5 IMAD.IADD R8, R8, 0x1, -R3 ;  /* 0x000000010808d824 */ /* 0x000fe200078e0a03 */
[----:B------:R-:W-:Y:S01]  /*1010*/  IABS R20, R171 ;  /* 0x000000ab00147213 */ /* 0x000fe20000000000 */
[C---:B------:R-:W-:Y:S01]  /*1020*/  IMAD R134, R3.reuse, R13, R134 ;  /* 0x0000000d03867224 */ /* 0x040fe200078e0286 */
[----:B------:R-:W-:Y:S01]  /*1030*/  ISETP.GT.U32.AND P5, PT, R3, R22, PT ;  /* 0x000000160300720c */ /* 0x000fe20003fa4070 */
[----:B------:R-:W-:Y:S01]  /*1040*/  IMAD.HI.U32 R7, R5, R26, RZ ;  /* 0x0000001a05077227 */ /* 0x000fe200078e00ff */
[----:B------:R-:W-:Y:S02]  /*1050*/  STL [R1+0x718], R171 ;  /* 0x000718ab01007387 */ /* 0x000fe40000100800 */
[----:B------:R-:W-:Y:S01]  /*1060*/  ISETP.GT.U32.AND P2, PT, R3, R134, PT ;  /* 0x000000860300720c */ /* 0x000fe20003f44070 */
[----:B------:R-:W-:Y:S01]  /*1070*/  IMAD.HI.U32 R11, R5, R20, RZ ;  /* 0x00000014050b7227 */ /* 0x000fe200078e00ff */
[----:B------:R-:W-:Y:S03]  /*1080*/  STL [R1+0x714], R170 ;  /* 0x000714aa01007387 */ /* 0x000fe60000100800 */
[----:B------:R-:W-:-:S02]  /*1090*/  IMAD.MOV R7, RZ, RZ, -R7 ;  /* 0x000000ffff077224 */ /* 0x000fc400078e0a07 */
[----:B------:R-:W-:Y:S02]  /*10a0*/  IMAD.MOV R11, RZ, RZ, -R11 ;  /* 0x000000ffff0b7224 */ /* 0x000fe400078e0a0b */
[C---:B------:R-:W-:Y:S02]  /*10b0*/  IMAD R26, R3.reuse, R7, R26 ;  /* 0x00000007031a7224 */ /* 0x040fe400078e021a */
[--C-:B------:R-:W-:Y:S01]  /*10c0*/  @!P1 IMAD.IADD R16, R16, 0x1, -R3.reuse ;  /* 0x0000000110109824 */ /* 0x100fe200078e0a03 */
[C---:B------:R-:W-:Y:S01]  /*10d0*/  ISETP.GT.U32.AND P1, PT, R3.reuse, R8, PT ;  /* 0x000000080300720c */ /* 0x040fe20003f24070 */
[C---:B------:R-:W-:Y:S02]  /*10e0*/  IMAD R20, R3.reuse, R11, R20 ;  /* 0x0000000b03147224 */ /* 0x040fe400078e0214 */
[----:B------:R-:W-:Y:S02]  /*10f0*/  VIADD R169, R0, 0x8 ;  /* 0x0000000800a97836 */ /* 0x000fe40000000000 */
[--C-:B------:R-:W-:Y:S01]  /*1100*/  @!P0 IMAD.IADD R12, R12, 0x1, -R3.reuse ;  /* 0x000000010c0c8824 */ /* 0x100fe200078e0a03 */
[C---:B------:R-:W-:Y:S01]  /*1110*/  ISETP.GT.U32.AND P0, PT, R3.reuse, R26, PT ;  /* 0x0000001a0300720c */ /* 0x040fe20003f04070 */
[--C-:B------:R-:W-:Y:S01]  /*1120*/  @!P2 IMAD.IADD R134, R134, 0x1, -R3.reuse ;  /* 0x000000018686a824 */ /* 0x100fe200078e0a03 */
[C---:B------:R-:W-:Y:S01]  /*1130*/  ISETP.GT.U32.AND P2, PT, R3.reuse, R20, PT ;  /* 0x000000140300720c */ /* 0x040fe20003f44070 */
[----:B------:R-:W-:Y:S01]  /*1140*/  VIADD R166, R0, 0xb ;  /* 0x0000000b00a67836 */ /* 0x000fe20000000000 */
[----:B------:R-:W-:Y:S01]  /*1150*/  IABS R24, R169 ;  /* 0x000000a900187213 */ /* 0x000fe20000000000 */
[----:B------:R-:W-:Y:S01]  /*1160*/  @!P3 IMAD.IADD R18, R18, 0x1, -R3 ;  /* 0x000000011212b824 */ /* 0x000fe200078e0a03 */
[----:B------:R-:W-:Y:S01]  /*1170*/  ISETP.GT.U32.AND P3, PT, R3, R134, PT ;  /* 0x000000860300720c */ /* 0x000fe20003f64070 */
[----:B------:R-:W-:Y:S01]  /*1180*/  VIADD R163, R0, 0xe ;  /* 0x0000000e00a37836 */ /* 0x000fe20000000000 */
[----:B------:R-:W-:Y:S01]  /*1190*/  IABS R30, R166 ;  /* 0x000000a6001e7213 */ /* 0x000fe20000000000 */
[----:B------:R-:W-:Y:S01]  /*11a0*/  IMAD.IADD R4, R15, 0x1, R4 ;  /* 0x000000010f047824 */ /* 0x000fe200078e0204 */
[----:B------:R-:W-:Y:S01]  /*11b0*/  STL [R1+0x710], R169 ;  /* 0x000710a901007387 */ /* 0x000fe20000100800 */
[----:B------:R-:W-:Y:S01]  /*11c0*/  IMAD.HI.U32 R15, R5, R24, RZ ;  /* 0x00000018050f7227 */ /* 0x000fe200078e00ff */
[----:B------:R-:W-:-:S02]  /*11d0*/  IABS R36, R163 ;  /* 0x000000a300247213 */ /* 0x000fc40000000000 */
[----:B------:R-:W-:Y:S01]  /*11e0*/  @!P0 IADD3 R26, R26, -R3, RZ ;  /* 0x800000031a1a8210 */ /* 0x000fe20007ffe0ff */
[--C-:B------:R-:W-:Y:S01]  /*11f0*/  @!P1 IMAD.IADD R8, R8, 0x1, -R3.reuse ;  /* 0x0000000108089824 */ /* 0x100fe200078e0a03 */
[C---:B------:R-:W-:Y:S01]  /*1200*/  ISETP.GT.U32.AND P1, PT, R3.reuse, R18, PT ;  /* 0x000000120300720c */ /* 0x040fe20003f24070 */
[----:B------:R-:W-:Y:S01]  /*1210*/  VIADD R164, R0, 0xd ;  /* 0x0000000d00a47836 */ /* 0x000fe20000000000 */
[----:B------:R-:W-:Y:S01]  /*1220*/  ISETP.GT.U32.AND P0, PT, R3, R16, PT ;  /* 0x000000100300720c */ /* 0x000fe20003f04070 */
[----:B------:R-:W-:Y:S01]  /*1230*/  @!P4 IMAD.IADD R10, R10, 0x1, -R3 ;  /* 0x000000010a0ac824 */ /* 0x000fe200078e0a03 */
[----:B------:R-:W-:Y:S01]  /*1240*/  LEA R4, R4, UR4, 0x8 ;  /* 0x0000000404047c11 */ /* 0x000fe2000f8e40ff */
[----:B------:R-:W-:Y:S01]  /*1250*/  IMAD.MOV R15, RZ, RZ, -R15 ;  /* 0x000000ffff0f7224 */ /* 0x000fe200078e0a0f */
[----:B------:R-:W-:Y:S01]  /*1260*/  IABS R34, R164 ;  /* 0x000000a400227213 */ /* 0x000fe20000000000 */
[----:B------:R-:W-:Y:S01]  /*1270*/  IMAD.HI.U32 R11, R5, R30, RZ ;  /* 0x0000001e050b7227 */ /* 0x000fe200078e00ff */
[----:B------:R-:W-:Y:S01]  /*1280*/  STL [R1+0x70c], R168 ;  /* 0x00070ca801007387 */ /* 0x000fe20000100800 */
[----:B------:R-:W-:-:S02]  /*1290*/  ULDC UR4, c[0x0][0x240] ;  /* 0x0000900000047ab9 */ /* 0x000fc40000000800 */
[----:B------:R-:W-:Y:S01]  /*12a0*/  VIADD R158, R0, 0x13 ;  /* 0x00000013009e7836 */ /* 0x000fe20000000000 */
[----:B------:R-:W-:Y:S01]  /*12b0*/  STL [R1+0x708], R167 ;  /* 0x000708a701007387 */ /* 0x000fe20000100800 */
[----:B------:R-:W-:Y:S01]  /*12c0*/  @!P2 IMAD.IADD R20, R20, 0x1, -R3 ;  /* 0x000000011414a824 */ /* 0x000fe200078e0a03 */
[----:B------:R-:W-:Y:S01]  /*12d0*/  ISETP.GT.U32.AND P2, PT, R3, R10, PT ;  /* 0x0000000a0300720c */ /* 0x000fe20003f44070 */
[----:B------:R-:W-:Y:S01]  /*12e0*/  IMAD.HI.U32 R7, R5, R36, RZ ;  /* 0x0000002405077227 */ /* 0x000fe200078e00ff */
[----:B------:R-:W-:Y:S01]  /*12f0*/  IABS R46, R158 ;  /* 0x0000009e002e7213 */ /* 0x000fe20000000000 */
[----:B------:R-:W-:Y:S02]  /*1300*/  STL [R1+0x704], R166 ;  /* 0x000704a601007387 */ /* 0x000fe40000100800 */
[C---:B------:R-:W-:Y:S02]  /*1310*/  IMAD R24, R3.reuse, R15, R24 ;  /* 0x0000000f03187224 */ /* 0x040fe400078e0218 */
[----:B------:R-:W-:Y:S01]  /*1320*/  IMAD.MOV R11, RZ, RZ, -R11 ;  /* 0x000000ffff0b7224 */ /* 0x000fe200078e0a0b */
[----:B------:R-:W-:Y:S01]  /*1330*/  STL [R1+0x700], R165 ;  /* 0x000700a501007387 */ /* 0x000fe20000100800 */
[----:B------:R-:W-:Y:S01]  /*1340*/  VIADD R159, R0, 0x12 ;  /* 0x00000012009f7836 */ /* 0x000fe20000000000 */
[C---:B------:R-:W-:Y:S01]  /*1350*/  ISETP.GT.U32.AND P4, PT, R3.reuse, R24, PT ;  /* 0x000000180300720c */ /* 0x040fe20003f84070 */
[----:B------:R-:W-:Y:S01]  /*1360*/  @!P3 IMAD.IADD R134, R134, 0x1, -R3 ;  /* 0x000000018686b824 */ /* 0x000fe200078e0a03 */
[----:B------:R-:W-:Y:S01]  /*1370*/  ISETP.GT.U32.AND P3, PT, R3, R20, PT ;  /* 0x000000140300720c */ /* 0x000fe20003f64070 */
[----:B------:R-:W-:Y:S01]  /*1380*/  IMAD.HI.U32 R15, R5, R34, RZ ;  /* 0x00000022050f7227 */ /* 0x000fe200078e00ff */
[----:B------:R-:W-:Y:S01]  /*1390*/  IABS R44, R159 ;  /* 0x0000009f002c7213 */ /* 0x000fe20000000000 */
[----:B------:R-:W-:Y:S02]  /*13a0*/  STL [R1+0x6fc], R164 ;  /* 0x0006fca401007387 */ /* 0x000fe40000100800 */
[----:B------:R-:W-:-:S02]  /*13b0*/  IMAD.MOV R7, RZ, RZ, -R7 ;  /* 0x000000ffff077224 */ /* 0x000fc400078e0a07 */
[C---:B------:R-:W-:Y:S01]  /*13c0*/  IMAD R30, R3.reuse, R11, R30 ;  /* 0x0000000b031e7224 */ /* 0x040fe200078e021e */
[----:B------:R-:W-:Y:S01]  /*13d0*/  STL [R1+0x6f8], R163 ;  /* 0x0006f8a301007387 */ /* 0x000fe20000100800 */
[----:B------:R-:W-:Y:S01]  /*13e0*/  @!P1 IMAD.IADD R18, R18, 0x1, -R3 ;  /* 0x0000000112129824 */ /* 0x000fe200078e0a03 */
[C---:B------:R-:W-:Y:S01]  /*13f0*/  ISETP.GT.U32.AND P1, PT, R3.reuse, R32, PT ;  /* 0x000000200300720c */ /* 0x040fe20003f24070 */
[----:B------:R-:W-:Y:S01]  /*1400*/  IMAD.MOV R15, RZ, RZ, -R15 ;  /* 0x000000ffff0f7224 */ /* 0x000fe200078e0a0f */
[----:B------:R-:W-:Y:S01]  /*1410*/  STL [R1+0x6f4], R162 ;  /* 0x0006f4a201007387 */ /* 0x000fe20000100800 */
[----:B------:R-:W-:Y:S02]  /*1420*/  IMAD R36, R3, R7, R36 ;  /* 0x0000000703247224 */ /* 0x000fe400078e0224 */
[----:B------:R-:W-:-:S04]  /*1430*/  IMAD.HI.U32 R7, R5, R46, RZ ;  /* 0x0000002e05077227 */ /* 0x000fc800078e00ff */
[--C-:B------:R-:W-:Y:S01]  /*1440*/  @!P5 IMAD.IADD R22, R22, 0x1, -R3.reuse ;  /* 0x000000011616d824 */ /* 0x100fe200078e0a03 */
[C---:B------:R-:W-:Y:S01]  /*1450*/  ISETP.GT.U32.AND P5, PT, R3.reuse, R12, PT ;  /* 0x0000000c0300720c */ /* 0x040fe20003fa4070 */
[----:B------:R-:W-:Y:S02]  /*1460*/  VIADD R161, R0, 0x10 ;  /* 0x0000001000a17836 */ /* 0x000fe40000000000 */
[----:B------:R-:W-:Y:S01]  /*1470*/  @!P0 IMAD.IADD R16, R16, 0x1, -R3 ;  /* 0x0000000110108824 */ /* 0x000fe200078e0a03 */
[C---:B------:R-:W-:Y:S01]  /*1480*/  ISETP.GT.U32.AND P0, PT, R3.reuse, R30, PT ;  /* 0x0000001e0300720c */ /* 0x040fe20003f04070 */
[----:B------:R-:W-:Y:S01]  /*1490*/  IMAD R34, R3, R15, R34 ;  /* 0x0000000f03227224 */ /* 0x000fe200078e0222 */
[----:B------:R-:W-:Y:S01]  /*14a0*/  IABS R40, R161 ;  /* 0x000000a100287213 */ /* 0x000fe20000000000 */
[----:B------:R-:W-:Y:S01]  /*14b0*/  IMAD.HI.U32 R15, R5, R44, RZ ;  /* 0x0000002c050f7227 */ /* 0x000fe200078e00ff */
[----:B------:R-:W-:Y:S03]  /*14c0*/  STL [R1+0x6f0], R161 ;  /* 0x0006f0a101007387 */ /* 0x000fe60000100800 */
[----:B------:R-:W-:Y:S01]  /*14d0*/  IMAD.MOV R7, RZ, RZ, -R7 ;  /* 0x000000ffff077224 */ /* 0x000fe200078e0a07 */
[----:B------:R-:W-:Y:S01]  /*14e0*/  STL [R1+0x6ec], R160 ;  /* 0x0006eca001007387 */ /* 0x000fe20000100800 */
[----:B------:R-:W-:Y:S01]  /*14f0*/  @!P2 IMAD.IADD R10, R10, 0x1, -R3 ;  /* 0x000000010a0aa824 */ /* 0x000fe200078e0a03 */
[C---:B------:R-:W-:Y:S01]  /*1500*/  ISETP.GT.U32.AND P2, PT, R3.reuse, R22, PT ;  /* 0x000000160300720c */ /* 0x040fe20003f44070 */
[----:B------:R-:W-:Y:S01]  /*1510*/  IMAD.MOV R15, RZ, RZ, -R15 ;  /* 0x000000ffff0f7224 */ /* 0x000fe200078e0a0f */
[----:B------:R-:W-:Y:S01]  /*1520*/  STL [R1+0x6e8], R159 ;  /* 0x0006e89f01007387 */ /* 0x000fe20000100800 */
[----:B------:R-:W-:-:S02]  /*1530*/  IMAD R46, R3, R7, R46 ;  /* 0x00000007032e7224 */ /* 0x000fc400078e022e */
[--C-:B------:R-:W-:Y:S01]  /*1540*/  @!P6 IMAD.IADD R14, R14, 0x1, -R3.reuse ;  /* 0x000000010e0ee824 */ /* 0x100fe200078e0a03 */
[C---:B------:R-:W-:Y:S01]  /*1550*/  ISETP.GT.U32.AND P6, PT, R3.reuse, R28, PT ;  /* 0x0000001c0300720c */ /* 0x040fe20003fc4070 */
[--C-:B------:R-:W-:Y:S01]  /*1560*/  @!P3 IMAD.IADD R20, R20, 0x1, -R3.reuse ;  /* 0x000000011414b824 */ /* 0x100fe200078e0a03 */
[C---:B------:R-:W-:Y:S01]  /*1570*/  ISETP.GT.U32.AND P3, PT, R3.reuse, R34, PT ;  /* 0x000000220300720c */ /* 0x040fe20003f64070 */
[----:B------:R-:W-:Y:S01]  /*1580*/  VIADD R154, R0, 0x15 ;  /* 0x00000015009a7836 */ /* 0x000fe20000000000 */
[----:B------:R-:W-:Y:S01]  /*1590*/  STL [R1+0x6e4], R158 ;  /* 0x0006e49e01007387 */ /* 0x000fe20000100800 */
[----:B------:R-:W-:Y:S01]  /*15a0*/  @!P4 IMAD.IADD R24, R24, 0x1, -R3 ;  /* 0x000000011818c824 */ /* 0x000fe200078e0a03 */
[----:B------:R-:W-:Y:S01]  /*15b0*/  ISETP.GT.U32.AND P4, PT, R3, R14, PT ;  /* 0x0000000e0300720c */ /* 0x000fe20003f84070 */
[----:B------:R-:W-:Y:S01]  /*15c0*/  IMAD.HI.U32 R11, R5, R40, RZ ;  /* 0x00000028050b7227 */ /* 0x000fe200078e00ff */
[----:B------:R-:W-:Y:S01]  /*15d0*/  IABS R50, R154 ;  /* 0x0000009a00327213 */ /* 0x000fe20000000000 */
[----:B------:R-:W-:Y:S02]  /*15e0*/  STL [R1+0x6e0], R155 ;  /* 0x0006e09b01007387 */ /* 0x000fe40000100800 */
[----:B------:R-:W-:-:S02]  /*15f0*/  IMAD R44, R3, R15, R44 ;  /* 0x0000000f032c7224 */ /* 0x000fc400078e022c */
[--C-:B------:R-:W-:Y:S01]  /*1600*/  @!P1 IMAD.IADD R32, R32, 0x1, -R3.reuse ;  /* 0x0000000120209824 */ /* 0x100fe200078e0a03 */
[C---:B------:R-:W-:Y:S01]  /*1610*/  ISETP.GT.U32.AND P1, PT, R3.reuse, R46, PT ;  /* 0x0000002e0300720c */ /* 0x040fe20003f24070 */
[----:B------:R-:W-:Y:S01]  /*1620*/  @!P5 IMAD.IADD R12, R12, 0x1, -R3 ;  /* 0x000000010c0cd824 */ /* 0x000fe200078e0a03 */
[C---:B------:R-:W-:Y:S01]  /*1630*/  ISETP.GT.U32.AND P5, PT, R3.reuse, R24, PT ;  /* 0x000000180300720c */ /* 0x040fe20003fa4070 */
[----:B------:R-:W-:Y:S01]  /*1640*/  IMAD.MOV R11, RZ, RZ, -R11 ;  /* 0x000000ffff0b7224 */ /* 0x000fe200078e0a0b */
[----:B------:R-:W-:Y:S01]  /*1650*/  @!P3 IADD3 R34, R34, -R3, RZ ;  /* 0x800000032222b210 */ /* 0x000fe20007ffe0ff */
[--C-:B------:R-:W-:Y:S01]  /*1660*/  @!P0 IMAD.IADD R30, R30, 0x1, -R3.reuse ;  /* 0x000000011e1e8824 */ /* 0x100fe200078e0a03 */
[C---:B------:R-:W-:Y:S01]  /*1670*/  ISETP.GT.U32.AND P0, PT, R3.reuse, R44, PT ;  /* 0x0000002c0300720c */ /* 0x040fe20003f04070 */
[----:B------:R-:W-:Y:S01]  /*1680*/  @!P2 IMAD.IADD R22, R22, 0x1, -R3 ;  /* 0x000000011616a824 */ /* 0x000fe200078e0a03 */
[C---:B------:R-:W-:Y:S01]  /*1690*/  ISETP.GT.U32.AND P2, PT, R3.reuse, R36, PT ;  /* 0x000000240300720c */ /* 0x040fe20003f44070 */
[C---:B------:R-:W-:Y:S01]  /*16a0*/  IMAD R40, R3.reuse, R11, R40 ;  /* 0x0000000b03287224 */ /* 0x040fe200078e0228 */
[----:B------:R-:W-:Y:S01]  /*16b0*/  ISETP.GT.U32.AND P3, PT, R3, R48, PT ;  /* 0x000000300300720c */ /* 0x000fe20003f64070 */
[----:B------:R-:W-:Y:S01]  /*16c0*/  IMAD.HI.U32 R11, R5, R50, RZ ;  /* 0x00000032050b7227 */ /* 0x000fe200078e00ff */
[----:B------:R-:W-:Y:S03]  /*16d0*/  STL [R1+0x6dc], R154 ;  /* 0x0006dc9a01007387 */ /* 0x000fe60000100800 */
[----:B------:R-:W-:Y:S01]  /*16e0*/  IMAD.MOV R11, RZ, RZ, -R11 ;  /* 0x000000ffff0b7224 */ /* 0x000fe200078e0a0b */
[----:B------:R-:W-:Y:S01]  /*16f0*/  STL [R1+0x6c8], R151 ;  /* 0x0006c89701007387 */ /* 0x000fe20000100800 */
[--C-:B------:R-:W-:Y:S01]  /*1700*/  @!P4 IMAD.IADD R14, R14, 0x1, -R3.reuse ;  /* 0x000000010e0ec824 */ /* 0x100fe200078e0a03 */
[C---:B------:R-:W-:Y:S01]  /*1710*/  ISETP.GT.U32.AND P4, PT, R3.reuse, R26, PT ;  /* 0x0000001a0300720c */ /* 0x040fe20003f84070 */
[----:B------:R-:W-:Y:S01]  /*1720*/  @!P1 IMAD.IADD R46, R46, 0x1, -R3 ;  /* 0x000000012e2e9824 */ /* 0x000fe200078e0a03 */
[----:B------:R-:W-:Y:S01]  /*1730*/  ISETP.GT.U32.AND P1, PT, R3, R34, PT ;  /* 0x000000220300720c */ /* 0x000fe20003f24070 */
[----:B------:R-:W-:-:S02]  /*1740*/  VIADD R150, R0, 0x17 ;  /* 0x0000001700967836 */ /* 0x000fc40000000000 */
[C---:B------:R-:W-:Y:S02]  /*1750*/  IMAD R50, R3.reuse, R11, R50 ;  /* 0x0000000b03327224 */ /* 0x040fe400078e0232 */
[--C-:B------:R-:W-:Y:S01]  /*1760*/  @!P6 IMAD.IADD R28, R28, 0x1, -R3.reuse ;  /* 0x000000011c1ce824 */ /* 0x100fe200078e0a03 */
[----:B------:R-:W-:Y:S01]  /*1770*/  IABS R54, R150 ;  /* 0x0000009600367213 */ /* 0x000fe20000000000 */
[--C-:B------:R-:W-:Y:S01]  /*1780*/  @!P5 IMAD.IADD R24, R24, 0x1, -R3.reuse ;  /* 0x000000011818d824 */ /* 0x100fe200078e0a03 */
[C---:B------:R-:W-:Y:S01]  /*1790*/  ISETP.GT.U32.AND P5, PT, R3.reuse, R38, PT ;  /* 0x000000260300720c */ /* 0x040fe20003fa4070 */
[--C-:B------:R-:W-:Y:S01]  /*17a0*/  @!P0 IMAD.IADD R44, R44, 0x1, -R3.reuse ;  /* 0x000000012c2c8824 */ /* 0x100fe200078e0a03 */
[C---:B------:R-:W-:Y:S01]  /*17b0*/  ISETP.GT.U32.AND P0, PT, R3.reuse, R32, PT ;  /* 0x000000200300720c */ /* 0x040fe20003f04070 */
[----:B------:R-:W-:Y:S01]  /*17c0*/  VIADD R147, R0, 0x1a ;  /* 0x0000001a00937836 */ /* 0x000fe20000000000 */
[C---:B------:R-:W-:Y:S01]  /*17d0*/  ISETP.GT.U32.AND P6, PT, R3.reuse, R28, PT ;  /* 0x0000001c0300720c */ /* 0x040fe20003fc4070 */
[--C-:B------:R-:W-:Y:S01]  /*17e0*/  @!P2 IMAD.IADD R36, R36, 0x1, -R3.reuse ;  /* 0x000000012424a824 */ /* 0x100fe200078e0a03 */
[C---:B------:R-:W-:Y:S01]  /*17f0*/  ISETP.GT.U32.AND P2, PT, R3.reuse, R50, PT ;  /* 0x000000320300720c */ /* 0x040fe20003f44070 */
[----:B------:R-:W-:Y:S01]  /*1800*/  VIADD R149, R0, 0x18 ;  /* 0x0000001800957836 */ /* 0x000fe20000000000 */
[----:B------:R-:W-:Y:S01]  /*1810*/  IABS R60, R147 ;  /* 0x00000093003c7213 */ /* 0x000fe20000000000 */
[--C-:B------:R-:W-:Y:S01]  /*1820*/  @!P3 IMAD.IADD R48, R48, 0x1, -R3.reuse ;  /* 0x000000013030b824 */ /* 0x100fe200078e0a03 */
[----:B------:R-:W-:Y:S01]  /*1830*/  ISETP.GT.U32.AND P3, PT, R3, R36, PT ;  /* 0x000000240300720c */ /* 0x000fe20003f64070 */
[----:B------:R-:W-:Y:S01]  /*1840*/  VIADD R145, R0, 0x1c ;  /* 0x0000001c00917836 */ /* 0x000fe20000000000 */
[----:B------:R-:W-:Y:S01]  /*1850*/  IABS R56, R149 ;  /* 0x0000009500387213 */ /* 0x000fe20000000000 */
[----:B------:R-:W-:Y:S01]  /*1860*/  IMAD.HI.U32 R15, R5, R54, RZ ;  /* 0x00000036050f7227 */ /* 0x000fe200078e00ff */
[----:B------:R-:W-:Y:S02]  /*1870*/  STL [R1+0x6c4], R150 ;  /* 0x0006c49601007387 */ /* 0x000fe40000100800 */
[----:B------:R-:W-:Y:S01]  /*1880*/  IABS R64, R145 ;  /* 0x0000009100407213 */ /* 0x000fe20000000000 */
[--C-:B------:R-:W-:Y:S01]  /*1890*/  @!P4 IMAD.IADD R26, R26, 0x1, -R3.reuse ;  /* 0x000000011a1ac824 */ /* 0x100fe200078e0a03 */
[C---:B------:R-:W-:Y:S01]  /*18a0*/  ISETP.GT.U32.AND P4, PT, R3.reuse, R40, PT ;  /* 0x000000280300720c */ /* 0x040fe20003f84070 */
[----:B------:R-:W-:Y:S01]  /*18b0*/  @!P1 IMAD.IADD R34, R34, 0x1, -R3 ;  /* 0x0000000122229824 */ /* 0x000fe200078e0a03 */
[----:B------:R-:W-:Y:S01]  /*18c0*/  ISETP.GT.U32.AND P1, PT, R3, R46, PT ;  /* 0x0000002e0300720c */ /* 0x000fe20003f24070 */
[----:B------:R-:W-:Y:S01]  /*18d0*/  IMAD.MOV R15, RZ, RZ, -R15 ;  /* 0x000000ffff0f7224 */ /* 0x000fe200078e0a0f */
[----:B------:R-:W-:Y:S01]  /*18e0*/  STL [R1+0x6c0], R149 ;  /* 0x0006c09501007387 */ /* 0x000fe20000100800 */
[----:B------:R-:W-:-:S03]  /*18f0*/  IMAD.HI.U32 R11, R5, R60, RZ ;  /* 0x0000003c050b7227 */ /* 0x000fc600078e00ff */
[----:B------:R-:W-:Y:S01]  /*1900*/  STL [R1+0x6bc], R148 ;  /* 0x0006bc9401007387 */ /* 0x000fe20000100800 */
[--C-:B------:R-:W-:Y:S01]  /*1910*/  @!P5 IMAD.IADD R38, R38, 0x1, -R3.reuse ;  /* 0x000000012626d824 */ /* 0x100fe200078e0a03 */
[C---:B------:R-:W-:Y:S01]  /*1920*/  ISETP.GT.U32.AND P5, PT, R3.reuse, R52, PT ;  /* 0x000000340300720c */ /* 0x040fe20003fa4070 */
[----:B------:R-:W-:Y:S01]  /*1930*/  @!P0 IMAD.IADD R32, R32, 0x1, -R3 ;  /* 0x0000000120208824 */ /* 0x000fe200078e0a03 */
[C---:B------:R-:W-:Y:S01]  /*1940*/  ISETP.GT.U32.AND P0, PT, R3.reuse, R44, PT ;  /* 0x0000002c0300720c */ /* 0x040fe20003f04070 */
[----:B------:R-:W-:Y:S01]  /*1950*/  IMAD R54, R3, R15, R54 ;  /* 0x0000000f03367224 */ /* 0x000fe200078e0236 */
[----:B------:R-:W-:Y:S01]  /*1960*/  STL [R1+0x6b8], R147 ;  /* 0x0006b89301007387 */ /* 0x000fe20000100800 */
[----:B------:R-:W-:-:S03]  /*1970*/  IMAD.HI.U32 R7, R5, R56, RZ ;  /* 0x0000003805077227 */ /* 0x000fc600078e00ff */
[----:B------:R-:W-:Y:S01]  /*1980*/  STL [R1+0x6b4], R146 ;  /* 0x0006b49201007387 */ /* 0x000fe20000100800 */
[----:B------:R-:W-:Y:S01]  /*1990*/  IMAD.MOV R11, RZ, RZ, -R11 ;  /* 0x000000ffff0b7224 */ /* 0x000fe200078e0a0b */
[----:B------:R-:W-:Y:S01]  /*19a0*/  IADD3 R7, -R7, RZ, RZ ;  /* 0x000000ff07077210 */ /* 0x000fe20007ffe1ff */
[----:B------:R-:W-:Y:S01]  /*19b0*/  VIADD R140, R0, 0x21 ;  /* 0x00000021008c7836 */ /* 0x000fe20000000000 */
[----:B------:R-:W-:Y:S01]  /*19c0*/  STL [R1+0x6b0], R145 ;  /* 0x0006b09101007387 */ /* 0x000fe20000100800 */
[--C-:B------:R-:W-:Y:S01]  /*19d0*/  @!P6 IMAD.IADD R28, R28, 0x1, -R3.reuse ;  /* 0x000000011c1ce824 */ /* 0x100fe200078e0a03 */
[C---:B------:R-:W-:Y:S01]  /*19e0*/  ISETP.GT.U32.AND P6, PT, R3.reuse, R42, PT ;  /* 0x0000002a0300720c */ /* 0x040fe20003fc4070 */
[----:B------:R-:W-:Y:S01]  /*19f0*/  @!P2 IMAD.IADD R50, R50, 0x1, -R3 ;  /* 0x000000013232a824 */ /* 0x000fe200078e0a03 */
[----:B------:R-:W-:Y:S01]  /*1a00*/  ISETP.GT.U32.AND P2, PT, R3, R38, PT ;  /* 0x000000260300720c */ /* 0x000fe20003f44070 */
[----:B------:R-:W-:Y:S01]  /*1a10*/  IMAD.HI.U32 R15, R5, R64, RZ ;  /* 0x00000040050f7227 */ /* 0x000fe200078e00ff */
[----:B------:R-:W-:-:S03]  /*1a20*/  IABS R74, R140 ;  /* 0x0000008c004a7213 */ /* 0x000fc60000000000 */
[----:B------:R-:W-:Y:S02]  /*1a30*/  VIADD R144, R0, 0x1d ;  /* 0x0000001d00907836 */ /* 0x000fe40000000000 */
[C---:B------:R-:W-:Y:S02]  /*1a40*/  IMAD R60, R3.reuse, R11, R60 ;  /* 0x0000000b033c7224 */ /* 0x040fe400078e023c */
[----:B------:R-:W-:Y:S01]  /*1a50*/  @!P3 IMAD.IADD R36, R36, 0x1, -R3 ;  /* 0x000000012424b824 */ /* 0x000fe200078e0a03 */
[C---:B------:R-:W-:Y:S01]  /*1a60*/  ISETP.GT.U32.AND P3, PT, R3.reuse, R48, PT ;  /* 0x000000300300720c */ /* 0x040fe20003f64070 */
[----:B------:R-:W-:Y:S01]  /*1a70*/  IMAD.MOV R15, RZ, RZ, -R15 ;  /* 0x000000ffff0f7224 */ /* 0x000fe200078e0a0f */
[----:B------:R-:W-:Y:S01]  /*1a80*/  IABS R66, R144 ;  /* 0x0000009000427213 */ /* 0x000fe20000000000 */
[--C-:B------:R-:W-:Y:S01]  /*1a90*/  @!P4 IMAD.IADD R40, R40, 0x1, -R3.reuse ;  /* 0x000000012828c824 */ /* 0x100fe200078e0a03 */
[C---:B------:R-:W-:Y:S01]  /*1aa0*/  ISETP.GT.U32.AND P4, PT, R3.reuse, R54, PT ;  /* 0x000000360300720c */ /* 0x040fe20003f84070 */
[----:B------:R-:W-:Y:S01]  /*1ab0*/  @!P1 IMAD.IADD R46, R46, 0x1, -R3 ;  /* 0x000000012e2e9824 */ /* 0x000fe200078e0a03 */
[C---:B------:R-:W-:Y:S01]  /*1ac0*/  ISETP.GT.U32.AND P1, PT, R3.reuse, R60, PT ;  /* 0x0000003c0300720c */ /* 0x040fe20003f24070 */
[C---:B------:R-:W-:Y:S01]  /*1ad0*/  IMAD R64, R3.reuse, R15, R64 ;  /* 0x0000000f03407224 */ /* 0x040fe200078e0240 */
[----:B------:R-:W-:Y:S01]  /*1ae0*/  STL [R1+0x6ac], R144 ;  /* 0x0006ac9001007387 */ /* 0x000fe20000100800 */
[----:B------:R-:W-:-:S02]  /*1af0*/  IMAD R56, R3, R7, R56 ;  /* 0x0000000703387224 */ /* 0x000fc400078e0238 */
[C---:B------:R-:W-:Y:S01]  /*1b00*/  IMAD.HI.U32 R15, R5.reuse, R74, RZ ;  /* 0x0000004a050f7227 */ /* 0x040fe200078e00ff */
[----:B------:R1:W-:Y:S03]  /*1b10*/  STL [R1+0x6a8], R143 ;  /* 0x0006a88f01007387 */ /* 0x0003e60000100800 */
[----:B------:R-:W-:Y:S02]  /*1b20*/  VIADD R139, R0, 0x22 ;  /* 0x00000022008b7836 */ /* 0x000fe40000000000 */
[----:B------:R-:W-:-:S03]  /*1b30*/  IMAD.HI.U32 R7, R5, R66, RZ ;  /* 0x0000004205077227 */ /* 0x000fc600078e00ff */
[----:B------:R-:W-:Y:S01]  /*1b40*/  IABS R76, R139 ;  /* 0x0000008b004c7213 */ /* 0x000fe20000000000 */
[----:B------:R-:W-:Y:S01]  /*1b50*/  @!P0 IMAD.IADD R44, R44, 0x1, -R3 ;  /* 0x000000012c2c8824 */ /* 0x000fe200078e0a03 */
[C---:B------:R-:W-:Y:S01]  /*1b60*/  ISETP.GT.U32.AND P0, PT, R3.reuse, R58, PT ;  /* 0x0000003a0300720c */ /* 0x040fe20003f04070 */
[----:B------:R-:W-:Y:S02]  /*1b70*/  IMAD.MOV R15, RZ, RZ, -R15 ;  /* 0x000000ffff0f7224 */ /* 0x000fe400078e0a0f */
[--C-:B------:R-:W-:Y:S01]  /*1b80*/  @!P6 IMAD.IADD R42, R42, 0x1, -R3.reuse ;  /* 0x000000012a2ae824 */ /* 0x100fe200078e0a03 */
[C---:B------:R-:W-:Y:S01]  /*1b90*/  ISETP.GT.U32.AND P6, PT, R3.reuse, R30, PT ;  /* 0x0000001e0300720c */ /* 0x040fe20003fc4070 */
[----:B------:R-:W-:Y:S01]  /*1ba0*/  @!P2 IMAD.IADD R38, R38, 0x1, -R3 ;  /* 0x000000012626a824 */ /* 0x000fe200078e0a03 */
[C---:B------:R-:W-:Y:S01]  /*1bb0*/  ISETP.GT.U32.AND P2, PT, R3.reuse, R50, PT ;  /* 0x000000320300720c */ /* 0x040fe20003f44070 */
[----:B------:R-:W-:Y:S02]  /*1bc0*/  IMAD.MOV R7, RZ, RZ, -R7 ;  /* 0x000000ffff077224 */ /* 0x000fe400078e0a07 */
[----:B------:R-:W-:-:S02]  /*1bd0*/  IMAD R74, R3, R15, R74 ;  /* 0x0000000f034a7224 */ /* 0x000fc400078e024a */
[----:B------:R-:W-:Y:S01]  /*1be0*/  @!P3 IMAD.IADD R48, R48, 0x1, -R3 ;  /* 0x000000013030b824 */ /* 0x000fe200078e0a03 */
[C---:B------:R-:W-:Y:S01]  /*1bf0*/  ISETP.GT.U32.AND P3, PT, R3.reuse, R62, PT ;  /* 0x0000003e0300720c */ /* 0x040fe20003f64070 */
[----:B------:R-:W-:Y:S02]  /*1c00*/  IMAD R66, R3, R7, R66 ;  /* 0x0000000703427224 */ /* 0x000fe400078e0242 */
[----:B------:R-:W-:-:S04]  /*1c10*/  IMAD.HI.U32 R7, R5, R76, RZ ;  /* 0x0000004c05077227 */ /* 0x000fc800078e00ff */
[--C-:B------:R-:W-:Y:S01]  /*1c20*/  @!P5 IMAD.IADD R52, R52, 0x1, -R3.reuse ;  /* 0x000000013434d824 */ /* 0x100fe200078e0a03 */
[C---:B------:R-:W-:Y:S01]  /*1c30*/  ISETP.GT.U32.AND P5, PT, R3.reuse, R40, PT ;  /* 0x000000280300720c */ /* 0x040fe20003fa4070 */
[--C-:B------:R-:W-:Y:S01]  /*1c40*/  @!P4 IMAD.IADD R54, R54, 0x1, -R3.reuse ;  /* 0x000000013636c824 */ /* 0x100fe200078e0a03 */
[C---:B------:R-:W-:Y:S01]  /*1c50*/  ISETP.GT.U32.AND P4, PT, R3.reuse, R42, PT ;  /* 0x0000002a0300720c */ /* 0x040fe20003f84070 */
[----:B------:R-:W-:Y:S01]  /*1c60*/  @!P1 IMAD.IADD R60, R60, 0x1, -R3 ;  /* 0x000000013c3c9824 */ /* 0x000fe200078e0a03 */
[C---:B------:R-:W-:Y:S01]  /*1c70*/  ISETP.GT.U32.AND P1, PT, R3.reuse, R74, PT ;  /* 0x0000004a0300720c */ /* 0x040fe20003f24070 */
[----:B------:R-:W-:Y:S02]  /*1c80*/  IMAD.MOV R7, RZ, RZ, -R7 ;  /* 0x000000ffff077224 */ /* 0x000fe400078e0a07 */
[----:B------:R-:W-:Y:S01]  /*1c90*/  @!P0 IMAD.IADD R58, R58, 0x1, -R3 ;  /* 0x000000013a3a8824 */ /* 0x000fe200078e0a03 */
[----:B------:R-:W-:Y:S01]  /*1ca0*/  ISETP.GT.U32.AND P0, PT, R3, R72, PT ;  /* 0x000000480300720c */ /* 0x000fe20003f04070 */
[----:B------:R-:W-:-:S02]  /*1cb0*/  VIADD R142, R0, 0x1f ;  /* 0x0000001f008e7836 */ /* 0x000fc40000000000 */
[C---:B------:R-:W-:Y:S02]  /*1cc0*/  IMAD R76, R3.reuse, R7, R76 ;  /* 0x00000007034c7224 */ /* 0x040fe400078e024c */
[--C-:B------:R-:W-:Y:S01]  /*1cd0*/  @!P6 IMAD.IADD R30, R30, 0x1, -R3.reuse ;  /* 0x000000011e1ee824 */ /* 0x100fe200078e0a03 */
[C---:B------:R-:W-:Y:S01]  /*1ce0*/  ISETP.GT.U32.AND P6, PT, R3.reuse, R54, PT ;  /* 0x000000360300720c */ /* 0x040fe20003fc4070 */
[--C-:B------:R-:W-:Y:S01]  /*1cf0*/  @!P2 IMAD.IADD R50, R50, 0x1, -R3.reuse ;  /* 0x000000013232a824 */ /* 0x100fe200078e0a03 */
[C---:B------:R-:W-:Y:S01]  /*1d00*/  ISETP.GT.U32.AND P2, PT, R3.reuse, R64, PT ;  /* 0x000000400300720c */ /* 0x040fe20003f44070 */
[--C-:B------:R-:W-:Y:S01]  /*1d10*/  @!P3 IMAD.IADD R62, R62, 0x1, -R3.reuse ;  /* 0x000000013e3eb824 */ /* 0x100fe200078e0a03 */
[----:B------:R-:W-:Y:S01]  /*1d20*/  IABS R70, R142 ;  /* 0x0000008e00467213 */ /* 0x000fe20000000000 */
[--C-:B------:R-:W-:Y:S01]  /*1d30*/  @!P5 IMAD.IADD R40, R40, 0x1, -R3.reuse ;  /* 0x000000012828d824 */ /* 0x100fe200078e0a03 */
[----:B------:R-:W-:Y:S01]  /*1d40*/  ISETP.GT.U32.AND P3, PT, R3, R76, PT ;  /* 0x0000004c0300720c */ /* 0x000fe20003f64070 */
[--C-:B------:R-:W-:Y:S01]  /*1d50*/  @!P1 IMAD.IADD R74, R74, 0x1, -R3.reuse ;  /* 0x000000014a4a9824 */ /* 0x100fe200078e0a03 */
[-C--:B------:R-:W-:Y:S01]  /*1d60*/  @!P4 IADD3 R42, R42, -R3.reuse, RZ ;  /* 0x800000032a2ac210 */ /* 0x080fe20007ffe0ff */
[----:B------:R-:W-:Y:S01]  /*1d70*/  IMAD.HI.U32 R11, R5, R70, RZ ;  /* 0x00000046050b7227 */ /* 0x000fe200078e00ff */
[C---:B------:R-:W-:Y:S01]  /*1d80*/  ISETP.GT.U32.AND P5, PT, R3.reuse, R52, PT ;  /* 0x000000340300720c */ /* 0x040fe20003fa4070 */
[----:B------:R-:W-:Y:S01]  /*1d90*/  STL [R1+0x6a4], R142 ;  /* 0x0006a48e01007387 */ /* 0x000fe20000100800 */
[C---:B------:R-:W-:Y:S01]  /*1da0*/  ISETP.GT.U32.AND P4, PT, R3.reuse, R56, PT ;  /* 0x000000380300720c */ /* 0x040fe20003f84070 */
[----:B------:R-:W-:Y:S01]  /*1db0*/  @!P0 IMAD.IADD R72, R72, 0x1, -R3 ;  /* 0x0000000148488824 */ /* 0x000fe200078e0a03 */
[C---:B------:R-:W-:Y:S01]  /*1dc0*/  ISETP.GT.U32.AND P1, PT, R3.reuse, R62, PT ;  /* 0x0000003e0300720c */ /* 0x040fe20003f24070 */
[----:B------:R-:W-:Y:S01]  /*1dd0*/  IMAD.MOV R11, RZ, RZ, -R11 ;  /* 0x000000ffff0b7224 */ /* 0x000fe200078e0a0b */
[C---:B------:R-:W-:Y:S01]  /*1de0*/  ISETP.GT.U32.AND P0, PT, R3.reuse, R60, PT ;  /* 0x0000003c0300720c */ /* 0x040fe20003f04070 */
[--C-:B------:R-:W-:Y:S01]  /*1df0*/  @!P6 IMAD.IADD R54, R54, 0x1, -R3.reuse ;  /* 0x000000013636e824 */ /* 0x100fe200078e0a03 */
[C---:B------:R-:W-:Y:S01]  /*1e00*/  ISETP.GT.U32.AND P6, PT, R3.reuse, R68, PT ;  /* 0x000000440300720c */ /* 0x040fe20003fc4070 */
[--C-:B------:R-:W-:Y:S01]  /*1e10*/  @!P2 IMAD.IADD R64, R64, 0x1, -R3.reuse ;  /* 0x000000014040a824 */ /* 0x100fe200078e0a03 */
[----:B------:R-:W-:Y:S01]  /*1e20*/  @!P3 IADD3 R76, R76, -R3, RZ ;  /* 0x800000034c4cb210 */ /* 0x000fe20007ffe0ff */
[C---:B------:R-:W-:Y:S01]  /*1e30*/  IMAD R70, R3.reuse, R11, R70 ;  /* 0x0000000b03467224 */ /* 0x040fe200078e0246 */
[C---:B------:R-:W-:Y:S01]  /*1e40*/  ISETP.GT.U32.AND P2, PT, R3.reuse, R78, PT ;  /* 0x0000004e0300720c */ /* 0x040fe20003f44070 */
[C---:B------:R-:W-:Y:S01]  /*1e50*/  VIADD R133, R0.reuse, 0x26 ;  /* 0x0000002600857836 */ /* 0x040fe20000000000 */
[C---:B------:R-:W-:Y:S01]  /*1e60*/  ISETP.GT.U32.AND P3, PT, R3.reuse, R64, PT ;  /* 0x000000400300720c */ /* 0x040fe20003f64070 */
[----:B------:R-:W-:Y:S01]  /*1e70*/  VIADD R131, R0, 0x27 ;  /* 0x0000002700837836 */ /* 0x000fe20000000000 */
[----:B------:R-:W-:Y:S01]  /*1e80*/  STL [R1+0x6a0], R141 ;  /* 0x0006a08d01007387 */ /* 0x000fe20000100800 */
[--C-:B------:R-:W-:Y:S01]  /*1e90*/  @!P5 IMAD.IADD R52, R52, 0x1, -R3.reuse ;  /* 0x000000013434d824 */ /* 0x100fe200078e0a03 */
[----:B------:R-:W-:Y:S01]  /*1ea0*/  IABS R84, R133 ;  /* 0x0000008500547213 */ /* 0x000fe20000000000 */
[--C-:B------:R-:W-:Y:S01]  /*1eb0*/  @!P4 IMAD.IADD R56, R56, 0x1, -R3.reuse ;  /* 0x000000013838c824 */ /* 0x100fe200078e0a03 */
[----:B------:R-:W-:Y:S01]  /*1ec0*/  IABS R86, R131 ;  /* 0x0000008300567213 */ /* 0x000fe20000000000 */
[--C-:B------:R-:W-:Y:S01]  /*1ed0*/  @!P1 IMAD.IADD R62, R62, 0x1, -R3.reuse ;  /* 0x000000013e3e9824 */ /* 0x100fe200078e0a03 */
[C---:B------:R-:W-:Y:S01]  /*1ee0*/  ISETP.GT.U32.AND P5, PT, R3.reuse, R66, PT ;  /* 0x000000420300720c */ /* 0x040fe20003fa4070 */
[----:B------:R-:W-:Y:S01]  /*1ef0*/  VIADD R127, R0, 0x29 ;  /* 0x00000029007f7836 */ /* 0x000fe20000000000 */
[----:B------:R-:W-:Y:S01]  /*1f00*/  ISETP.GT.U32.AND P4, PT, R3, R70, PT ;  /* 0x000000460300720c */ /* 0x000fe20003f84070 */
[----:B------:R-:W-:Y:S01]  /*1f10*/  IMAD.HI.U32 R11, R5, R80, RZ ;  /* 0x00000050050b7227 */ /* 0x000fe200078e00ff */
[C---:B------:R-:W-:Y:S01]  /*1f20*/  ISETP.GT.U32.AND P1, PT, R3.reuse, R74, PT ;  /* 0x0000004a0300720c */ /* 0x040fe20003f24070 */
[----:B------:R-:W-:Y:S01]  /*1f30*/  STL [R1+0x69c], R140 ;  /* 0x00069c8c01007387 */ /* 0x000fe20000100800 */
[----:B------:R-:W-:Y:S01]  /*1f40*/  IABS R90, R127 ;  /* 0x0000007f005a7213 */ /* 0x000fe20000000000 */
[----:B------:R-:W-:Y:S01]  /*1f50*/  @!P0 IMAD.IADD R60, R60, 0x1, -R3 ;  /* 0x000000013c3c8824 */ /* 0x000fe200078e0a03 */
[----:B------:R-:W-:Y:S01]  /*1f60*/  ISETP.GT.U32.AND P0, PT, R3, R72, PT ;  /* 0x000000480300720c */ /* 0x000fe20003f04070 */
[----:B------:R-:W-:Y:S01]  /*1f70*/  VIADD R123, R0, 0x2b ;  /* 0x0000002b007b7836 */ /* 0x000fe20000000000 */
[----:B------:R-:W-:Y:S01]  /*1f80*/  STL [R1+0x698], R139 ;  /* 0x0006988b01007387 */ /* 0x000fe20000100800 */
[----:B------:R-:W-:-:S03]  /*1f90*/  IMAD.HI.U32 R15, R5, R84, RZ ;  /* 0x00000054050f7227 */ /* 0x000fc600078e00ff */
[----:B------:R-:W-:Y:S01]  /*1fa0*/  IABS R94, R123 ;  /* 0x0000007b005e7213 */ /* 0x000fe20000000000 */
[----:B------:R-:W-:Y:S01]  /*1fb0*/  IMAD.MOV R11, RZ, RZ, -R11 ;  /* 0x000000ffff0b7224 */ /* 0x000fe200078e0a0b */
[----:B------:R-:W-:Y:S01]  /*1fc0*/  STL [R1+0x694], R138 ;  /* 0x0006948a01007387 */ /* 0x000fe20000100800 */
[----:B------:R-:W-:-:S03]  /*1fd0*/  IMAD.HI.U32 R7, R5, R86, RZ ;  /* 0x0000005605077227 */ /* 0x000fc600078e00ff */
[----:B------:R3:W-:Y:S01]  /*1fe0*/  STL [R1+0x690], R137 ;  /* 0x0006908901007387 */ /* 0x0007e20000100800 */
[----:B------:R-:W-:Y:S01]  /*1ff0*/  @!P6 IMAD.IADD R68, R68, 0x1, -R3 ;  /* 0x000000014444e824 */ /* 0x000fe200078e0a03 */
[C---:B------:R-:W-:Y:S01]  /*2000*/  ISETP.GT.U32.AND P6, PT, R3.reuse, R56, PT ;  /* 0x000000380300720c */ /* 0x040fe20003fc4070 */
[----:B------:R-:W-:Y:S01]  /*2010*/  IMAD.MOV R15, RZ, RZ, -R15 ;  /* 0x000000ffff0f7224 */ /* 0x000fe200078e0a0f */
[----:B------:R-:W-:Y:S01]  /*2020*/  STL [R1+0x68c], R135 ;  /* 0x00068c8701007387 */ /* 0x000fe20000100800 */
[C---:B------:R-:W-:Y:S02]  /*2030*/  IMAD R80, R3.reuse, R11, R80 ;  /* 0x0000000b03507224 */ /* 0x040fe400078e0250 */
[----:B------:R-:W-:Y:S01]  /*2040*/  IMAD.MOV R7, RZ, RZ, -R7 ;  /* 0x000000ffff077224 */ /* 0x000fe200078e0a07 */
[----:B------:R-:W-:Y:S01]  /*2050*/  STL [R1+0x688], R133 ;  /* 0x0006888501007387 */ /* 0x000fe20000100800 */
[----:B------:R-:W-:Y:S02]  /*2060*/  VIADD R117, R0, 0x2e ;  /* 0x0000002e00757836 */ /* 0x000fe40000000000 */
[----:B------:R-:W-:Y:S01]  /*2070*/  @!P3 IMAD.IADD R64, R64, 0x1, -R3 ;  /* 0x000000014040b824 */ /* 0x000fe200078e0a03 */
[----:B------:R-:W-:Y:S01]  /*2080*/  ISETP.GT.U32.AND P3, PT, R3, R76, PT ;  /* 0x0000004c0300720c */ /* 0x000fe20003f64070 */
[----:B------:R-:W-:Y:S01]  /*2090*/  IMAD.HI.U32 R11, R5, R90, RZ ;  /* 0x0000005a050b7227 */ /* 0x000fe200078e00ff */
[----:B------:R-:W-:Y:S01]  /*20a0*/  IABS R100, R117 ;  /* 0x0000007500647213 */ /* 0x000fe20000000000 */
[----:B------:R-:W-:Y:S02]  /*20b0*/  STL [R1+0x684], R131 ;  /* 0x0006848301007387 */ /* 0x000fe40000100800 */
[----:B------:R-:W-:-:S02]  /*20c0*/  IMAD R84, R3, R15, R84 ;  /* 0x0000000f03547224 */ /* 0x000fc400078e0254 */
[C---:B------:R-:W-:Y:S01]  /*20d0*/  IMAD R86, R3.reuse, R7, R86 ;  /* 0x0000000703567224 */ /* 0x040fe200078e0256 */
[----:B------:R-:W-:Y:S01]  /*20e0*/  STL [R1+0x680], R129 ;  /* 0x0006808101007387 */ /* 0x000fe20000100800 */
[--C-:B------:R-:W-:Y:S01]  /*20f0*/  @!P5 IMAD.IADD R66, R66, 0x1, -R3.reuse ;  /* 0x000000014242d824 */ /* 0x100fe200078e0a03 */
[C---:B------:R-:W-:Y:S01]  /*2100*/  ISETP.GT.U32.AND P5, PT, R3.reuse, R80, PT ;  /* 0x000000500300720c */ /* 0x040fe20003fa4070 */
[--C-:B------:R-:W-:Y:S01]  /*2110*/  @!P4 IMAD.IADD R70, R70, 0x1, -R3.reuse ;  /* 0x000000014646c824 */ /* 0x100fe200078e0a03 */
[C---:B------:R-:W-:Y:S01]  /*2120*/  ISETP.GT.U32.AND P4, PT, R3.reuse, R58, PT ;  /* 0x0000003a0300720c */ /* 0x040fe20003f84070 */
[----:B------:R-:W-:Y:S01]  /*2130*/  @!P1 IMAD.IADD R74, R74, 0x1, -R3 ;  /* 0x000000014a4a9824 */ /* 0x000fe200078e0a03 */
[----:B------:R-:W-:Y:S01]  /*2140*/  ISETP.GT.U32.AND P1, PT, R3, R88, PT ;  /* 0x000000580300720c */ /* 0x000fe20003f24070 */
[----:B------:R-:W-:Y:S01]  /*2150*/  IMAD.HI.U32 R15, R5, R94, RZ ;  /* 0x0000005e050f7227 */ /* 0x000fe200078e00ff */
[----:B------:R-:W-:Y:S03]  /*2160*/  STL [R1+0x67c], R127 ;  /* 0x00067c7f01007387 */ /* 0x000fe60000100800 */
[----:B------:R-:W-:Y:S01]  /*2170*/  IMAD.MOV R11, RZ, RZ, -R11 ;  /* 0x000000ffff0b7224 */ /* 0x000fe200078e0a0b */
[----:B------:R-:W-:Y:S01]  /*2180*/  IADD3 R15, -R15, RZ, RZ ;  /* 0x000000ff0f0f7210 */ /* 0x000fe20007ffe1ff */
[----:B------:R-:W-:Y:S01]  /*2190*/  VIADD R113, R0, 0x30 ;  /* 0x0000003000717836 */ /* 0x000fe20000000000 */
[----:B------:R-:W-:Y:S01]  /*21a0*/  STL [R1+0x678], R125 ;  /* 0x0006787d01007387 */ /* 0x000fe20000100800 */
[--C-:B------:R-:W-:Y:S01]  /*21b0*/  @!P2 IMAD.IADD R78, R78, 0x1, -R3.reuse ;  /* 0x000000014e4ea824 */ /* 0x100fe200078e0a03 */
[C---:B------:R-:W-:Y:S01]  /*21c0*/  ISETP.GT.U32.AND P2, PT, R3.reuse, R66, PT ;  /* 0x000000420300720c */ /* 0x040fe20003f44070 */
[--C-:B------:R-:W-:Y:S01]  /*21d0*/  @!P0 IMAD.IADD R72, R72, 0x1, -R3.reuse ;  /* 0x0000000148488824 */ /* 0x100fe200078e0a03 */
[C---:B------:R-:W-:Y:S01]  /*21e0*/  ISETP.GT.U32.AND P0, PT, R3.reuse, R86, PT ;  /* 0x000000560300720c */ /* 0x040fe20003f04070 */
[----:B------:R-:W-:Y:S01]  /*21f0*/  IMAD R90, R3, R11, R90 ;  /* 0x0000000b035a7224 */ /* 0x000fe200078e025a */
[----:B------:R-:W-:Y:S01]  /*2200*/  IABS R104, R113 ;  /* 0x0000007100687213 */ /* 0x000fe20000000000 */
[----:B------:R-:W-:Y:S01]  /*2210*/  IMAD.HI.U32 R11, R5, R100, RZ ;  /* 0x00000064050b7227 */ /* 0x000fe200078e00ff */
[----:B------:R-:W-:Y:S03]  /*2220*/  STL [R1+0x674], R123 ;  /* 0x0006747b01007387 */ /* 0x000fe60000100800 */
[----:B------:R-:W-:Y:S01]  /*2230*/  @!P6 IMAD.IADD R56, R56, 0x1, -R3 ;  /* 0x000000013838e824 */ /* 0x000fe200078e0a03 */
[----:B------:R-:W-:Y:S01]  /*2240*/  ISETP.GT.U32.AND P6, PT, R3, R78, PT ;  /* 0x0000004e0300720c */ /* 0x000fe20003fc4070 */
[----:B------:R-:W-:-:S02]  /*2250*/  IMAD.MOV R11, RZ, RZ, -R11 ;  /* 0x000000ffff0b7224 */ /* 0x000fc400078e0a0b */
[----:B------:R-:W-:Y:S01]  /*2260*/  @!P3 IMAD.IADD R76, R76, 0x1, -R3 ;  /* 0x000000014c4cb824 */ /* 0x000fe200078e0a03 */
[C---:B------:R-:W-:Y:S01]  /*2270*/  ISETP.GT.U32.AND P3, PT, R3.reuse, R90, PT ;  /* 0x0000005a0300720c */ /* 0x040fe20003f64070 */
[----:B------:R-:W-:Y:S02]  /*2280*/  IMAD R94, R3, R15, R94 ;  /* 0x0000000f035e7224 */ /* 0x000fe400078e025e */
[----:B------:R-:W-:-:S04]  /*2290*/  IMAD.HI.U32 R15, R5, R104, RZ ;  /* 0x00000068050f7227 */ /* 0x000fc800078e00ff */
[C---:B------:R-:W-:Y:S02]  /*22a0*/  IMAD R100, R3.reuse, R11, R100 ;  /* 0x0000000b03647224 */ /* 0x040fe400078e0264 */
[--C-:B------:R-:W-:Y:S01]  /*22b0*/  @!P5 IMAD.IADD R80, R80, 0x1, -R3.reuse ;  /* 0x000000015050d824 */ /* 0x100fe200078e0a03 */
[C---:B------:R-:W-:Y:S01]  /*22c0*/  ISETP.GT.U32.AND P5, PT, R3.reuse, R68, PT ;  /* 0x000000440300720c */ /* 0x040fe20003fa4070 */
[--C-:B------:R-:W-:Y:S01]  /*22d0*/  @!P4 IMAD.IADD R58, R58, 0x1, -R3.reuse ;  /* 0x000000013a3ac824 */ /* 0x100fe200078e0a03 */
[C---:B------:R-:W-:Y:S01]  /*22e0*/  ISETP.GT.U32.AND P4, PT, R3.reuse, R70, PT ;  /* 0x000000460300720c */ /* 0x040fe20003f84070 */
[----:B------:R-:W-:Y:S01]  /*22f0*/  @!P1 IMAD.IADD R88, R88, 0x1, -R3 ;  /* 0x0000000158589824 */ /* 0x000fe200078e0a03 */
[----:B------:R-:W-:Y:S01]  /*2300*/  ISETP.GT.U32.AND P1, PT, R3, R102, PT ;  /* 0x000000660300720c */ /* 0x000fe20003f24070 */
[----:B------:R-:W-:Y:S02]  /*2310*/  VIADD R121, R0, 0x2c ;  /* 0x0000002c00797836 */ /* 0x000fe40000000000 */
[----:B------:R-:W-:-:S02]  /*2320*/  IMAD.MOV R15, RZ, RZ, -R15 ;  /* 0x000000ffff0f7224 */ /* 0x000fc400078e0a0f */
[--C-:B------:R-:W-:Y:S01]  /*2330*/  @!P2 IMAD.IADD R66, R66, 0x1, -R3.reuse ;  /* 0x000000014242a824 */ /* 0x100fe200078e0a03 */
[C---:B------:R-:W-:Y:S01]  /*2340*/  ISETP.GT.U32.AND P2, PT, R3.reuse, R80, PT ;  /* 0x000000500300720c */ /* 0x040fe20003f44070 */
[--C-:B------:R-:W-:Y:S01]  /*2350*/  @!P0 IMAD.IADD R86, R86, 0x1, -R3.reuse ;  /* 0x0000000156568824 */ /* 0x100fe200078e0a03 */
[C---:B------:R-:W-:Y:S01]  /*2360*/  ISETP.GT.U32.AND P0, PT, R3.reuse, R100, PT ;  /* 0x000000640300720c */ /* 0x040fe20003f04070 */
[C---:B------:R-:W-:Y:S01]  /*2370*/  IMAD R104, R3.reuse, R15, R104 ;  /* 0x0000000f03687224 */ /* 0x040fe200078e0268 */
[----:B------:R-:W-:Y:S01]  /*2380*/  IABS R96, R121 ;  /* 0x0000007900607213 */ /* 0x000fe20000000000 */
        /* <DEDUP_REMOVED lines=9> */
[----:B------:R-:W-:-:S02]  /*2420*/  VIADD R103, R0, 0x35 ;  /* 0x0000003500677836 */ /* 0x000fc40000000000 */
[--C-:B------:R-:W-:Y:S01]  /*2430*/  @!P5 IMAD.IADD R68, R68, 0x1, -R3.reuse ;  /* 0x000000014444d824 */ /* 0x100fe200078e0a03 */
[C---:B------:R-:W-:Y:S01]  /*2440*/  ISETP.GT.U32.AND P5, PT, R3.reuse, R82, PT ;  /* 0x000000520300720c */ /* 0x040fe20003fa4070 */
[--C-:B------:R-:W-:Y:S01]  /*2450*/  @!P4 IMAD.IADD R70, R70, 0x1, -R3.reuse ;  /* 0x000000014646c824 */ /* 0x100fe200078e0a03 */
[C---:B------:R-:W-:Y:S01]  /*2460*/  ISETP.GT.U32.AND P4, PT, R3.reuse, R84, PT ;  /* 0x000000540300720c */ /* 0x040fe20003f84070 */
[----:B------:R-:W-:Y:S01]  /*2470*/  @!P1 IMAD.IADD R102, R102, 0x1, -R3 ;  /* 0x0000000166669824 */ /* 0x000fe200078e0a03 */
[C---:B------:R-:W-:Y:S01]  /*2480*/  ISETP.GT.U32.AND P1, PT, R3.reuse, R90, PT ;  /* 0x0000005a0300720c */ /* 0x040fe20003f24070 */
[----:B------:R-:W-:Y:S01]  /*2490*/  IMAD.MOV R7, RZ, RZ, -R7 ;  /* 0x000000ffff077224 */ /* 0x000fe200078e0a07 */
[----:B------:R-:W-:Y:S01]  /*24a0*/  IABS R114, R103 ;  /* 0x0000006700727213 */ /* 0x000fe20000000000 */
[--C-:B------:R-:W-:Y:S01]  /*24b0*/  @!P2 IMAD.IADD R80, R80, 0x1, -R3.reuse ;  /* 0x000000015050a824 */ /* 0x100fe200078e0a03 */
[C---:B------:R-:W-:Y:S01]  /*24c0*/  ISETP.GT.U32.AND P2, PT, R3.reuse, R94, PT ;  /* 0x0000005e0300720c */ /* 0x040fe20003f44070 */
[--C-:B------:R-:W-:Y:S01]  /*24d0*/  @!P0 IMAD.IADD R100, R100, 0x1, -R3.reuse ;  /* 0x0000000164648824 */ /* 0x100fe200078e0a03 */
[C---:B------:R-:W-:Y:S01]  /*24e0*/  ISETP.GT.U32.AND P0, PT, R3.reuse, R88, PT ;  /* 0x000000580300720c */ /* 0x040fe20003f04070 */
[C---:B------:R-:W-:Y:S01]  /*24f0*/  IMAD R96, R3.reuse, R7, R96 ;  /* 0x0000000703607224 */ /* 0x040fe200078e0260 */
[----:B------:R-:W-:Y:S01]  /*2500*/  STL [R1+0x668], R117 ;  /* 0x0006687501007387 */ /* 0x000fe20000100800 */
[----:B------:R-:W-:Y:S01]  /*2510*/  VIADD R107, R0, 0x33 ;  /* 0x00000033006b7836 */ /* 0x000fe20000000000 */
[----:B------:R-:W-:Y:S01]  /*2520*/  @!P5 IADD3 R82, R82, -R3, RZ ;  /* 0x800000035252d210 */ /* 0x000fe20007ffe0ff */
[----:B------:R-:W-:Y:S01]  /*2530*/  VIADD R101, R0, 0x36 ;  /* 0x0000003600657836 */ /* 0x000fe20000000000 */
[----:B------:R-:W-:Y:S01]  /*2540*/  ISETP.GT.U32.AND P5, PT, R3, R96, PT ;  /* 0x000000600300720c */ /* 0x000fe20003fa4070 */
[C---:B------:R-:W-:Y:S01]  /*2550*/  IMAD.HI.U32 R7, R5.reuse, R106, RZ ;  /* 0x0000006a05077227 */ /* 0x040fe200078e00ff */
[----:B------:R-:W-:Y:S01]  /*2560*/  IABS R110, R107 ;  /* 0x0000006b006e7213 */ /* 0x000fe20000000000 */
[----:B------:R-:W-:Y:S01]  /*2570*/  STL [R1+0x664], R115 ;  /* 0x0006647301007387 */ /* 0x000fe20000100800 */
[----:B------:R-:W-:Y:S01]  /*2580*/  IABS R116, R101 ;  /* 0x0000006500747213 */ /* 0x000fe20000000000 */
[----:B------:R-:W-:Y:S01]  /*2590*/  @!P6 IMAD.IADD R92, R92, 0x1, -R3 ;  /* 0x000000015c5ce824 */ /* 0x000fe200078e0a03 */
[----:B------:R-:W-:Y:S01]  /*25a0*/  @!P1 IADD3 R90, R90, -R3, RZ ;  /* 0x800000035a5a9210 */ /* 0x000fe20007ffe0ff */
[----:B------:R-:W-:Y:S01]  /*25b0*/  IMAD.HI.U32 R15, R5, R114, RZ ;  /* 0x00000072050f7227 */ /* 0x000fe200078e00ff */
[----:B------:R-:W-:Y:S01]  /*25c0*/  ISETP.GT.U32.AND P1, PT, R3, R102, PT ;  /* 0x000000660300720c */ /* 0x000fe20003f24070 */
[----:B------:R-:W-:Y:S02]  /*25d0*/  STL [R1+0x660], R113 ;  /* 0x0006607101007387 */ /* 0x000fe40000100800 */
[----:B------:R-:W-:-:S02]  /*25e0*/  IMAD.MOV R7, RZ, RZ, -R7 ;  /* 0x000000ffff077224 */ /* 0x000fc400078e0a07 */
[----:B------:R-:W-:Y:S01]  /*25f0*/  VIADD R93, R0, 0x3a ;  /* 0x0000003a005d7836 */ /* 0x000fe20000000000 */
[----:B------:R-:W-:Y:S01]  /*2600*/  STL [R1+0x65c], R111 ;  /* 0x00065c6f01007387 */ /* 0x000fe20000100800 */
[----:B------:R-:W-:Y:S01]  /*2610*/  @!P3 IMAD.IADD R104, R104, 0x1, -R3 ;  /* 0x000000016868b824 */ /* 0x000fe200078e0a03 */
[C---:B------:R-:W-:Y:S01]  /*2620*/  ISETP.GT.U32.AND P3, PT, R3.reuse, R92, PT ;  /* 0x0000005c0300720c */ /* 0x040fe20003f64070 */
[----:B------:R-:W-:Y:S01]  /*2630*/  IMAD.MOV R15, RZ, RZ, -R15 ;  /* 0x000000ffff0f7224 */ /* 0x000fe200078e0a0f */
[----:B------:R-:W-:Y:S01]  /*2640*/  IABS R124, R93 ;  /* 0x0000005d007c7213 */ /* 0x000fe20000000000 */
[C---:B------:R-:W-:Y:S01]  /*2650*/  IMAD R106, R3.reuse, R7, R106 ;  /* 0x00000007036a7224 */ /* 0x040fe200078e026a */
[----:B------:R-:W-:Y:S01]  /*2660*/  STL [R1+0x658], R109 ;  /* 0x0006586d01007387 */ /* 0x000fe20000100800 */
[----:B------:R-:W-:Y:S02]  /*2670*/  VIADD R97, R0, 0x38 ;  /* 0x0000003800617836 */ /* 0x000fe40000000000 */
[----:B------:R-:W-:Y:S01]  /*2680*/  @!P4 IMAD.IADD R84, R84, 0x1, -R3 ;  /* 0x000000015454c824 */ /* 0x000fe200078e0a03 */
[----:B------:R-:W-:Y:S01]  /*2690*/  ISETP.GT.U32.AND P4, PT, R3, R98, PT ;  /* 0x000000620300720c */ /* 0x000fe20003f84070 */
[----:B------:R-:W-:Y:S01]  /*26a0*/  IMAD.HI.U32 R11, R5, R110, RZ ;  /* 0x0000006e050b7227 */ /* 0x000fe200078e00ff */
[----:B------:R-:W-:Y:S01]  /*26b0*/  IABS R120, R97 ;  /* 0x0000006100787213 */ /* 0x000fe20000000000 */
[----:B------:R-:W-:Y:S01]  /*26c0*/  STL [R1+0x654], R107 ;  /* 0x0006546b01007387 */ /* 0x000fe20000100800 */
[----:B------:R-:W-:Y:S01]  /*26d0*/  ISETP.GT.U32.AND P6, PT, R3, R106, PT ;  /* 0x0000006a0300720c */ /* 0x000fe20003fc4070 */
[----:B------:R-:W-:-:S02]  /*26e0*/  IMAD.HI.U32 R7, R5, R116, RZ ;  /* 0x0000007405077227 */ /* 0x000fc400078e00ff */
[----:B------:R-:W-:Y:S02]  /*26f0*/  STL [R1+0x650], R105 ;  /* 0x0006506901007387 */ /* 0x000fe40000100800 */
[C---:B------:R-:W-:Y:S02]  /*2700*/  IMAD R114, R3.reuse, R15, R114 ;  /* 0x0000000f03727224 */ /* 0x040fe400078e0272 */
[--C-:B------:R-:W-:Y:S01]  /*2710*/  @!P2 IMAD.IADD R94, R94, 0x1, -R3.reuse ;  /* 0x000000015e5ea824 */ /* 0x100fe200078e0a03 */
[C---:B------:R-:W-:Y:S01]  /*2720*/  ISETP.GT.U32.AND P2, PT, R3.reuse, R82, PT ;  /* 0x000000520300720c */ /* 0x040fe20003f44070 */
[----:B------:R-:W-:Y:S01]  /*2730*/  @!P0 IMAD.IADD R88, R88, 0x1, -R3 ;  /* 0x0000000158588824 */ /* 0x000fe200078e0a03 */
[----:B------:R-:W-:Y:S01]  /*2740*/  ISETP.GT.U32.AND P0, PT, R3, R100, PT ;  /* 0x000000640300720c */ /* 0x000fe20003f04070 */
[----:B------:R-:W-:Y:S01]  /*2750*/  IMAD.MOV R11, RZ, RZ, -R11 ;  /* 0x000000ffff0b7224 */ /* 0x000fe200078e0a0b */
[----:B------:R-:W-:Y:S01]  /*2760*/  STL [R1+0x64c], R103 ;  /* 0x00064c6701007387 */ /* 0x000fe20000100800 */
[----:B------:R-:W-:-:S02]  /*2770*/  IMAD.MOV R15, RZ, RZ, -R7 ;  /* 0x000000ffff0f7224 */ /* 0x000fc400078e0a07 */
[----:B------:R-:W-:Y:S01]  /*2780*/  VIADD R91, R0, 0x3b ;  /* 0x0000003b005b7836 */ /* 0x000fe20000000000 */
[----:B------:R-:W-:Y:S01]  /*2790*/  STL [R1+0x648], R101 ;  /* 0x0006486501007387 */ /* 0x000fe20000100800 */
[----:B------:R-:W-:-:S03]  /*27a0*/  IMAD.HI.U32 R7, R5, R124, RZ ;  /* 0x0000007c05077227 */ /* 0x000fc600078e00ff */
[----:B------:R-:W-:Y:S01]  /*27b0*/  IABS R126, R91 ;  /* 0x0000005b007e7213 */ /* 0x000fe20000000000 */
[----:B------:R-:W-:Y:S01]  /*27c0*/  IMAD R110, R3, R11, R110 ;  /* 0x0000000b036e7224 */ /* 0x000fe200078e026e */
[----:B------:R-:W-:Y:S01]  /*27d0*/  STL [R1+0x644], R99 ;  /* 0x0006446301007387 */ /* 0x000fe20000100800 */
[----:B------:R-:W-:-:S03]  /*27e0*/  IMAD.HI.U32 R11, R5, R120, RZ ;  /* 0x00000078050b7227 */ /* 0x000fc600078e00ff */
[----:B------:R-:W-:Y:S01]  /*27f0*/  STL [R1+0x640], R97 ;  /* 0x0006406101007387 */ /* 0x000fe20000100800 */
[C---:B------:R-:W-:Y:S02]  /*2800*/  IMAD R116, R3.reuse, R15, R116 ;  /* 0x0000000f03747224 */ /* 0x040fe400078e0274 */
[----:B------:R-:W-:Y:S01]  /*2810*/  IMAD.MOV R7, RZ, RZ, -R7 ;  /* 0x000000ffff077224 */ /* 0x000fe200078e0a07 */
[----:B------:R-:W-:Y:S01]  /*2820*/  STL [R1+0x63c], R95 ;  /* 0x00063c5f01007387 */ /* 0x000fe20000100800 */
[----:B------:R-:W-:Y:S02]  /*2830*/  VIADD R23, R0, 0x3c ;  /* 0x0000003c00177836 */ /* 0x000fe40000000000 */
[----:B------:R-:W-:Y:S01]  /*2840*/  @!P3 IMAD.IADD R92, R92, 0x1, -R3 ;  /* 0x000000015c5cb824 */ /* 0x000fe200078e0a03 */
[C---:B------:R-:W-:Y:S01]  /*2850*/  ISETP.GT.U32.AND P3, PT, R3.reuse, R104, PT ;  /* 0x000000680300720c */ /* 0x040fe20003f64070 */
[----:B------:R-:W-:Y:S01]  /*2860*/  IMAD.MOV R11, RZ, RZ, -R11 ;  /* 0x000000ffff0b7224 */ /* 0x000fe200078e0a0b */
[----:B------:R-:W-:Y:S01]  /*2870*/  IABS R128, R23 ;  /* 0x0000001700807213 */ /* 0x000fe20000000000 */
        /* <DEDUP_REMOVED lines=8> */
[C---:B------:R-:W-:Y:S01]  /*2900*/  IMAD.HI.U32 R7, R5.reuse, R126, RZ ;  /* 0x0000007e05077227 */ /* 0x040fe200078e00ff */
[----:B------:R-:W-:Y:S03]  /*2910*/  STL [R1+0x624], R19 ;  /* 0x0006241301007387 */ /* 0x000fe60000100800 */
[----:B------:R-:W-:Y:S01]  /*2920*/  VIADD R17, R0, 0x3e ;  /* 0x0000003e00117836 */ /* 0x000fe20000000000 */
[----:B------:R-:W-:Y:S01]  /*2930*/  STL [R1+0x634], R91 ;  /* 0x0006345b01007387 */ /* 0x000fe20000100800 */
[----:B------:R-:W-:-:S03]  /*2940*/  IMAD.HI.U32 R9, R5, R130, RZ ;  /* 0x0000008205097227 */ /* 0x000fc600078e00ff */
[----:B------:R-:W-:Y:S01]  /*2950*/  IABS R132, R17 ;  /* 0x0000001100847213 */ /* 0x000fe20000000000 */
[C---:B------:R-:W-:Y:S01]  /*2960*/  IMAD R120, R3.reuse, R11, R120 ;  /* 0x0000000b03787224 */ /* 0x040fe200078e0278 */
[----:B------:R-:W-:Y:S01]  /*2970*/  STL [R1+0x630], R23 ;  /* 0x0006301701007387 */ /* 0x000fe20000100800 */
        /* <DEDUP_REMOVED lines=8> */
[----:B------:R-:W-:Y:S02]  /*2a00*/  IMAD.MOV R9, RZ, RZ, -R9 ;  /* 0x000000ffff097224 */ /* 0x000fe400078e0a09 */
[----:B------:R-:W-:Y:S02]  /*2a10*/  IMAD.MOV R7, RZ, RZ, -R7 ;  /* 0x000000ffff077224 */ /* 0x000fe400078e0a07 */
[C---:B------:R-:W-:Y:S02]  /*2a20*/  IMAD R130, R3.reuse, R9, R130 ;  /* 0x0000000903827224 */ /* 0x040fe400078e0282 */
[----:B------:R-:W-:Y:S01]  /*2a30*/  @!P3 IMAD.IADD R104, R104, 0x1, -R3 ;  /* 0x000000016868b824 */ /* 0x000fe200078e0a03 */
[----:B------:R-:W-:Y:S01]  /*2a40*/  ISETP.GT.U32.AND P3, PT, R3, R118, PT ;  /* 0x000000760300720c */ /* 0x000fe20003f64070 */
[----:B------:R-:W-:-:S04]  /*2a50*/  IMAD.HI.U32 R5, R5, R132, RZ ;  /* 0x0000008405057227 */ /* 0x000fc800078e00ff */
[C---:B------:R-:W-:Y:S02]  /*2a60*/  IMAD R128, R3.reuse, R7, R128 ;  /* 0x0000000703807224 */ /* 0x040fe400078e0280 */
[--C-:B------:R-:W-:Y:S01]  /*2a70*/  @!P5 IMAD.IADD R84, R84, 0x1, -R3.reuse ;  /* 0x000000015454d824 */ /* 0x100fe200078e0a03 */
[C---:B------:R-:W-:Y:S01]  /*2a80*/  ISETP.GT.U32.AND P5, PT, R3.reuse, R96, PT ;  /* 0x000000600300720c */ /* 0x040fe20003fa4070 */
[--C-:B------:R-:W-:Y:S01]  /*2a90*/  @!P4 IMAD.IADD R86, R86, 0x1, -R3.reuse ;  /* 0x000000015656c824 */ /* 0x100fe200078e0a03 */
[C---:B------:R-:W-:Y:S01]  /*2aa0*/  ISETP.GT.U32.AND P4, PT, R3.reuse, R98, PT ;  /* 0x000000620300720c */ /* 0x040fe20003f84070 */
[----:B------:R-:W-:Y:S01]  /*2ab0*/  @!P1 IMAD.IADD R116, R116, 0x1, -R3 ;  /* 0x0000000174749824 */ /* 0x000fe200078e0a03 */
[C---:B------:R-:W-:Y:S01]  /*2ac0*/  ISETP.GT.U32.AND P1, PT, R3.reuse, R130, PT ;  /* 0x000000820300720c */ /* 0x040fe20003f24070 */
[----:B------:R-:W-:Y:S02]  /*2ad0*/  IMAD.MOV R5, RZ, RZ, -R5 ;  /* 0x000000ffff057224 */ /* 0x000fe400078e0a05 */
[--C-:B------:R-:W-:Y:S01]  /*2ae0*/  @!P2 IMAD.IADD R94, R94, 0x1, -R3.reuse ;  /* 0x000000015e5ea824 */ /* 0x100fe200078e0a03 */
[C---:B------:R-:W-:Y:S01]  /*2af0*/  ISETP.GT.U32.AND P2, PT, R3.reuse, R108, PT ;  /* 0x0000006c0300720c */ /* 0x040fe20003f44070 */
[--C-:B------:R-:W-:Y:S01]  /*2b00*/  @!P0 IMAD.IADD R114, R114, 0x1, -R3.reuse ;  /* 0x0000000172728824 */ /* 0x100fe200078e0a03 */
[C---:B------:R-:W-:Y:S01]  /*2b10*/  ISETP.GT.U32.AND P0, PT, R3.reuse, R128, PT ;  /* 0x000000800300720c */ /* 0x040fe20003f04070 */
[----:B------:R-:W-:Y:S01]  /*2b20*/  IMAD R132, R3, R5, R132 ;  /* 0x0000000503847224 */ /* 0x000fe200078e0284 */
[----:B------:R-:W-:Y:S01]  /*2b30*/  LOP3.LUT R5, R67, 0x60, RZ, 0xc0, !PT ;  /* 0x0000006043057812 */ /* 0x000fe200078ec0ff */
[----:B------:R-:W-:-:S02]  /*2b40*/  @!P3 IMAD.IADD R118, R118, 0x1, -R3 ;  /* 0x000000017676b824 */ /* 0x000fc400078e0a03 */
[--C-:B------:R-:W-:Y:S01]  /*2b50*/  @!P6 IMAD.IADD R106, R106, 0x1, -R3.reuse ;  /* 0x000000016a6ae824 */ /* 0x100fe200078e0a03 */
[C---:B------:R-:W-:Y:S01]  /*2b60*/  ISETP.GT.U32.AND P3, PT, R3.reuse, R132, PT ;  /* 0x000000840300720c */ /* 0x040fe20003f64070 */
        /* <DEDUP_REMOVED lines=10> */
[C---:B------:R-:W-:Y:S01]  /*2c10*/  IMAD R126, R3.reuse, R11, R126 ;  /* 0x0000000b037e7224 */ /* 0x040fe200078e027e */
[C---:B------:R-:W-:Y:S01]  /*2c20*/  ISETP.GT.U32.AND P0, PT, R3.reuse, R116, PT ;  /* 0x000000740300720c */ /* 0x040fe20003f04070 */
[--C-:B------:R-:W-:Y:S01]  /*2c30*/  @!P3 IMAD.IADD R132, R132, 0x1, -R3.reuse ;  /* 0x000000018484b824 */ /* 0x100fe200078e0a03 */
[----:B------:R-:W-:Y:S01]  /*2c40*/  LOP3.LUT R11, RZ, R157, RZ, 0x33, !PT ;  /* 0x0000009dff0b7212 */ /* 0x000fe200078e33ff */
        /* <DEDUP_REMOVED lines=10> */
[----:B------:R-:W-:Y:S01]  /*2cf0*/  @!P0 IMAD.IADD R116, R116, 0x1, -R3 ;  /* 0x0000000174748824 */ /* 0x000fe200078e0a03 */
[----:B------:R-:W-:Y:S01]  /*2d00*/  ISETP.GT.U32.AND P0, PT, R3, R128, PT ;  /* 0x000000800300720c */ /* 0x000fe20003f04070 */
[----:B------:R-:W-:-:S02]  /*2d10*/  IMAD.SHL.U32 R7, R67, 0x4, RZ ;  /* 0x0000000443077824 */ /* 0x000fc400078e00ff */
[-C--:B------:R-:W-:Y:S01]  /*2d20*/  @!P5 IADD3 R124, R124, -R3.reuse, RZ ;  /* 0x800000037c7cd210 */ /* 0x080fe20007ffe0ff */
[----:B------:R-:W-:Y:S01]  /*2d30*/  IMAD.IADD R89, R175, 0x1, R4 ;  /* 0x00000001af597824 */ /* 0x000fe200078e0204 */
[C---:B------:R-:W-:Y:S01]  /*2d40*/  ISETP.GT.U32.AND P5, PT, R3.reuse, R112, PT ;  /* 0x000000700300720c */ /* 0x040fe20003fa4070 */
[--C-:B------:R-:W-:Y:S01]  /*2d50*/  @!P4 IMAD.IADD R126, R126, 0x1, -R3.reuse ;  /* 0x000000017e7ec824 */ /* 0x100fe200078e0a03 */
[C---:B------:R-:W-:Y:S01]  /*2d60*/  ISETP.GT.U32.AND P4, PT, R3.reuse, R114, PT ;  /* 0x000000720300720c */ /* 0x040fe20003f84070 */
[--C-:B------:R-:W-:Y:S01]  /*2d70*/  @!P1 IMAD.IADD R132, R132, 0x1, -R3.reuse ;  /* 0x0000000184849824 */ /* 0x100fe200078e0a03 */
[----:B------:R-:W-:Y:S01]  /*2d80*/  ISETP.GE.AND P1, PT, R176, RZ, PT ;  /* 0x000000ffb000720c */ /* 0x000fe20003f26270 */
[--C-:B------:R-:W-:Y:S01]  /*2d90*/  @!P6 IMAD.IADD R120, R120, 0x1, -R3.reuse ;  /* 0x000000017878e824 */ /* 0x100fe200078e0a03 */
[----:B------:R-:W-:Y:S01]  /*2da0*/  ISETP.GT.U32.AND P6, PT, R3, R108, PT ;  /* 0x0000006c0300720c */ /* 0x000fe20003fc4070 */
[--C-:B------:R-:W-:Y:S01]  /*2db0*/  @!P2 IMAD.IADD R110, R110, 0x1, -R3.reuse ;  /* 0x000000016e6ea824 */ /* 0x100fe200078e0a03 */
[----:B------:R-:W-:Y:S01]  /*2dc0*/  @!P0 IADD3 R128, R128, -R3, RZ ;  /* 0x8000000380808210 */ /* 0x000fe20007ffe0ff */
[----:B--2---:R-:W-:Y:S01]  /*2dd0*/  IMAD R9, R175, R153, RZ ;  /* 0x00000099af097224 */ /* 0x004fe200078e02ff */
[----:B------:R-:W-:Y:S01]  /*2de0*/  ISETP.GT.U32.AND P2, PT, R3, R122, PT ;  /* 0x0000007a0300720c */ /* 0x000fe20003f44070 */
[----:B------:R2:W-:Y:S01]  /*2df0*/  STL [R1+0x620], R89 ;  /* 0x0006205901007387 */ /* 0x0005e20000100800 */
[----:B------:R-:W-:Y:S01]  /*2e00*/  ISETP.GE.AND P0, PT, R177, RZ, PT ;  /* 0x000000ffb100720c */ /* 0x000fe20003f06270 */
[--C-:B------:R-:W-:Y:S01]  /*2e10*/  @!P5 IMAD.IADD R112, R112, 0x1, -R3.reuse ;  /* 0x000000017070d824 */ /* 0x100fe200078e0a03 */
[C---:B------:R-:W-:Y:S01]  /*2e20*/  ISETP.GT.U32.AND P3, PT, R3.reuse, R120, PT ;  /* 0x000000780300720c */ /* 0x040fe20003f64070 */
[--C-:B------:R-:W-:Y:S01]  /*2e30*/  @!P4 IMAD.IADD R114, R114, 0x1, -R3.reuse ;  /* 0x000000017272c824 */ /* 0x100fe200078e0a03 */
[----:B------:R-:W-:Y:S01]  /*2e40*/  ISETP.GT.U32.AND P4, PT, R3, R126, PT ;  /* 0x0000007e0300720c */ /* 0x000fe20003f84070 */
[----:B------:R-:W-:Y:S01]  /*2e50*/  @!P1 IMAD.MOV R12, RZ, RZ, -R12 ;  /* 0x000000ffff0c9224 */ /* 0x000fe200078e0a0c */
[----:B------:R-:W-:Y:S01]  /*2e60*/  ISETP.GE.AND P1, PT, R169, RZ, PT ;  /* 0x000000ffa900720c */ /* 0x000fe20003f26270 */
[----:B------:R-:W-:Y:S01]  /*2e70*/  @!P6 IMAD.IADD R108, R108, 0x1, -R3 ;  /* 0x000000016c6ce824 */ /* 0x000fe200078e0a03 */
[----:B------:R-:W-:-:S02]  /*2e80*/  ISETP.GT.U32.AND P5, PT, R3, R124, PT ;  /* 0x0000007c0300720c */ /* 0x000fc40003fa4070 */
[----:B------:R-:W-:Y:S01]  /*2e90*/  LOP3.LUT R136, R7, 0x7c, RZ, 0xc0, !PT ;  /* 0x0000007c07887812 */ /* 0x000fe200078ec0ff */
[--C-:B------:R-:W-:Y:S01]  /*2ea0*/  @!P2 IMAD.IADD R122, R122, 0x1, -R3.reuse ;  /* 0x000000017a7aa824 */ /* 0x100fe200078e0a03 */
[----:B------:R-:W-:Y:S01]  /*2eb0*/  ISETP.GE.AND P2, PT, R174, RZ, PT ;  /* 0x000000ffae00720c */ /* 0x000fe20003f46270 */
[----:B------:R-:W-:Y:S01]  /*2ec0*/  @!P0 IMAD.MOV R10, RZ, RZ, -R10 ;  /* 0x000000ffff0a8224 */ /* 0x000fe200078e0a0a */
[----:B------:R-:W-:Y:S01]  /*2ed0*/  ISETP.GE.AND P0, PT, R170, RZ, PT ;  /* 0x000000ffaa00720c */ /* 0x000fe20003f06270 */
[--C-:B------:R-:W-:Y:S01]  /*2ee0*/  @!P3 IMAD.IADD R120, R120, 0x1, -R3.reuse ;  /* 0x000000017878b824 */ /* 0x100fe200078e0a03 */
[----:B------:R-:W-:Y:S01]  /*2ef0*/  ISETP.GE.AND P3, PT, R0, RZ, PT ;  /* 0x000000ff0000720c */ /* 0x000fe20003f66270 */
[--C-:B------:R-:W-:Y:S01]  /*2f00*/  @!P4 IMAD.IADD R126, R126, 0x1, -R3.reuse ;  /* 0x000000017e7ec824 */ /* 0x100fe200078e0a03 */
[----:B------:R-:W-:Y:S01]  /*2f10*/  ISETP.GE.AND P4, PT, R172, RZ, PT ;  /* 0x000000ffac00720c */ /* 0x000fe20003f86270 */
[----:B------:R-:W-:Y:S01]  /*2f20*/  @!P1 IMAD.MOV R24, RZ, RZ, -R24 ;  /* 0x000000ffff189224 */ /* 0x000fe200078e0a18 */
[----:B------:R-:W-:Y:S01]  /*2f30*/  ISETP.GE.AND P1, PT, R163, RZ, PT ;  /* 0x000000ffa300720c */ /* 0x000fe20003f26270 */
[----:B------:R-:W-:Y:S01]  /*2f40*/  @!P5 IMAD.IADD R124, R124, 0x1, -R3 ;  /* 0x000000017c7cd824 */ /* 0x000fe200078e0a03 */
[----:B------:R-:W-:-:S02]  /*2f50*/  ISETP.GE.AND P5, PT, R171, RZ, PT ;  /* 0x000000ffab00720c */ /* 0x000fc40003fa6270 */
[----:B------:R-:W-:Y:S01]  /*2f60*/  IABS R7, R89 ;  /* 0x0000005900077213 */ /* 0x000fe20000000000 */
[----:B------:R-:W-:Y:S01]  /*2f70*/  @!P2 IMAD.MOV R14, RZ, RZ, -R14 ;  /* 0x000000ffff0ea224 */ /* 0x000fe200078e0a0e */
[----:B------:R-:W-:Y:S01]  /*2f80*/  ISETP.GE.AND P2, PT, R168, RZ, PT ;  /* 0x000000ffa800720c */ /* 0x000fe20003f46270 */
[----:B------:R-:W-:Y:S01]  /*2f90*/  @!P0 IMAD.MOV R22, RZ, RZ, -R22 ;  /* 0x000000ffff168224 */ /* 0x000fe200078e0a16 */
[----:B------:R-:W-:Y:S01]  /*2fa0*/  ISETP.GE.AND P0, PT, R164, RZ, PT ;  /* 0x000000ffa400720c */ /* 0x000fe20003f06270 */
[----:B------:R-:W-:Y:S01]  /*2fb0*/  @!P3 IMAD.MOV R8, RZ, RZ, -R8 ;  /* 0x000000ffff08b224 */ /* 0x000fe200078e0a08 */
[----:B------:R-:W-:Y:S01]  /*2fc0*/  ISETP.GE.AND P3, PT, R167, RZ, PT ;  /* 0x000000ffa700720c */ /* 0x000fe20003f66270 */
[----:B------:R-:W-:Y:S01]  /*2fd0*/  @!P4 IMAD.MOV R18, RZ, RZ, -R18 ;  /* 0x000000ffff12c224 */ /* 0x000fe200078e0a12 */
[----:B------:R-:W-:Y:S01]  /*2fe0*/  ISETP.GE.AND P4, PT, R166, RZ, PT ;  /* 0x000000ffa600720c */ /* 0x000fe20003f86270 */
[----:B------:R-:W-:Y:S01]  /*2ff0*/  IMAD.HI.U32 R2, R2, R7, RZ ;  /* 0x0000000702027227 */ /* 0x000fe200078e00ff */
[----:B------:R-:W-:-:S02]  /*3000*/  @!P1 IADD3 R36, -R36, RZ, RZ ;  /* 0x000000ff24249210 */ /* 0x000fc40007ffe1ff */
[----:B------:R-:W-:Y:S01]  /*3010*/  ISETP.GE.AND P1, PT, R155, RZ, PT ;  /* 0x000000ff9b00720c */ /* 0x000fe20003f26270 */
        /* <DEDUP_REMOVED lines=10> */
[----:B------:R-:W-:Y:S01]  /*30c0*/  IMAD.MOV R4, RZ, RZ, -R2 ;  /* 0x000000ffff047224 */ /* 0x000fe200078e0a02 */
[----:B------:R-:W-:Y:S01]  /*30d0*/  ISETP.GT.U32.AND P6, PT, R3, R130, PT ;  /* 0x000000820300720c */ /* 0x000fe20003fc4070 */
        /* <DEDUP_REMOVED lines=12> */
[----:B------:R-:W-:-:S02]  /*31a0*/  IMAD R7, R6, R4, R7 ;  /* 0x0000000406077224 */ /* 0x000fc400078e0207 */
        /* <DEDUP_REMOVED lines=12> */
[----:B------:R-:W-:Y:S01]  /*3270*/  @!P6 IMAD.IADD R130, R130, 0x1, -R3 ;  /* 0x000000018282e824 */ /* 0x000fe200078e0a03 */
[----:B------:R-:W-:Y:S01]  /*3280*/  ISETP.GE.AND P6, PT, R173, RZ, PT ;  /* 0x000000ffad00720c */ /* 0x000fe20003fc6270 */
[----:B------:R-:W-:Y:S01]  /*3290*/  @!P1 IMAD.MOV R72, RZ, RZ, -R72 ;  /* 0x000000ffff489224 */ /* 0x000fe200078e0a48 */
[----:B------:R-:W-:Y:S01]  /*32a0*/  ISETP.GE.AND P1, PT, R133, RZ, PT ;  /* 0x000000ff8500720c */ /* 0x000fe20003f26270 */
[----:B------:R-:W-:Y:S01]  /*32b0*/  @!P5 IMAD.MOV R56, RZ, RZ, -R56 ;  /* 0x000000ffff38d224 */ /* 0x000fe200078e0a38 */
[----:B------:R-:W-:Y:S01]  /*32c0*/  ISETP.GE.AND P5, PT, R143, RZ, PT ;  /* 0x000000ff8f00720c */ /* 0x000fe20003fa6270 */
[----:B------:R-:W-:Y:S01]  /*32d0*/  @!P2 IMAD.MOV R62, RZ, RZ, -R62 ;  /* 0x000000ffff3ea224 */ /* 0x000fe200078e0a3e */
[----:B------:R-:W-:Y:S01]  /*32e0*/  ISETP.GE.AND P2, PT, R140, RZ, PT ;  /* 0x000000ff8c00720c */ /* 0x000fe20003f46270 */
[----:B------:R-:W-:Y:S01]  /*32f0*/  IMAD R2, R5, 0x100, R136 ;  /* 0x0000010005027824 */ /* 0x000fe200078e0288 */
[----:B------:R-:W-:Y:S01]  /*3300*/  @!P0 IADD3 R70, -R70, RZ, RZ ;  /* 0x000000ff46468210 */ /* 0x000fe20007ffe1ff */
        /* <DEDUP_REMOVED lines=12> */
[----:B------:R-:W4:Y:S01]  /*33d0*/  LDC.64 R4, c[0x0][0x230] ;  /* 0x00008c00ff047b82 */ /* 0x000f220000000a00 */
[----:B------:R-:W-:Y:S01]  /*33e0*/  ISETP.NE.AND P6, PT, R157, RZ, PT ;  /* 0x000000ff9d00720c */ /* 0x000fe20003fc5270 */
        /* <DEDUP_REMOVED lines=11> */
[----:B------:R-:W-:-:S02]  /*34a0*/  ISETP.GE.AND P2, PT, R119, RZ, PT ;  /* 0x000000ff7700720c */ /* 0x000fc40003f46270 */
[----:B------:R-:W-:Y:S01]  /*34b0*/  SEL R8, R11, R8, !P6 ;  /* 0x000000080b087207 */ /* 0x000fe20007000000 */
        /* <DEDUP_REMOVED lines=12> */
[----:B-1----:R-:W-:Y:S01]  /*3580*/  IMAD R143, R152, 0x34, RZ ;  /* 0x00000034988f7824 */ /* 0x002fe200078e02ff */
        /* <DEDUP_REMOVED lines=8> */
[----:B------:R-:W-:Y:S01]  /*3610*/  ISETP.GT.U32.AND P1, PT, R6, R7, PT ;  /* 0x000000070600720c */ /* 0x000fe20003f24070 */
[----:B------:R-:W-:Y:S01]  /*3620*/  IMAD R37, R37, UR4, RZ ;  /* 0x0000000425257c24 */ /* 0x000fe2000f8e02ff */
[----:B------:R-:W-:Y:S01]  /*3630*/  @!P5 IADD3 R104, -R104, RZ, RZ ;  /* 0x000000ff6868d210 */ /* 0x000fe20007ffe1ff */
[----:B------:R-:W-:Y:S01]  /*3640*/  @!P2 IMAD.MOV R110, RZ, RZ, -R110 ;  /* 0x000000ffff6ea224 */ /* 0x000fe200078e0a6e */
[----:B------:R-:W-:Y:S01]  /*3650*/  ISETP.GE.AND P2, PT, R95, RZ, PT ;  /* 0x000000ff5f00720c */ /* 0x000fe20003f46270 */
[----:B---3--:R-:W-:Y:S01]  /*3660*/  IMAD R137, R152, 0x30, RZ ;  /* 0x0000003098897824 */ /* 0x008fe200078e02ff */
        /* <DEDUP_REMOVED lines=8> */
[C---:B------:R-:W-:Y:S01]  /*36f0*/  SEL R10, R11.reuse, R36, !P6 ;  /* 0x000000240b0a7207 */ /* 0x040fe20007000000 */
[----:B------:R-:W-:Y:S01]  /*3700*/  IMAD R36, R8, UR4, RZ ;  /* 0x0000000408247c24 */ /* 0x000fe2000f8e02ff */
[----:B------:R-:W-:Y:S01]  /*3710*/  SEL R12, R11, R12, !P6 ;  /* 0x0000000c0b0c7207 */ /* 0x000fe20007000000 */
[----:B------:R-:W-:Y:S01]  /*3720*/  @!P2 IMAD.MOV R122, RZ, RZ, -R122 ;  /* 0x000000ffff7aa224 */ /* 0x000fe200078e0a7a */
[----:B------:R-:W-:Y:S01]  /*3730*/  ISETP.GE.AND P2, PT, R19, RZ, PT ;  /* 0x000000ff1300720c */ /* 0x000fe20003f46270 */
[----:B------:R-:W-:Y:S01]  /*3740*/  @!P5 IMAD.MOV R116, RZ, RZ, -R116 ;  /* 0x000000ffff74d224 */ /* 0x000fe200078e0a74 */
[----:B------:R-:W-:Y:S01]  /*3750*/  ISETP.GE.AND P5, PT, R23, RZ, PT ;  /* 0x000000ff1700720c */ /* 0x000fe20003fa6270 */
[----:B------:R-:W-:Y:S01]  /*3760*/  @!P0 IMAD.MOV R130, RZ, RZ, -R130 ;  /* 0x000000ffff828224 */ /* 0x000fe200078e0a82 */
[----:B------:R-:W-:Y:S01]  /*3770*/  ISETP.GT.U32.AND P0, PT, R6, R7, PT ;  /* 0x000000070600720c */ /* 0x000fe20003f04070 */
[----:B------:R-:W-:Y:S01]  /*3780*/  @!P3 IMAD.MOV R124, RZ, RZ, -R124 ;  /* 0x000000ffff7cb224 */ /* 0x000fe200078e0a7c */
[----:B------:R-:W-:Y:S01]  /*3790*/  ISETP.GE.AND P3, PT, R17, RZ, PT ;  /* 0x000000ff1100720c */ /* 0x000fe20003f66270 */
[----:B------:R-:W-:Y:S01]  /*37a0*/  @!P4 IMAD.MOV R126, RZ, RZ, -R126 ;  /* 0x000000ffff7ec224 */ /* 0x000fe200078e0a7e */
[----:B------:R-:W-:Y:S01]  /*37b0*/  LEA R3, P4, R9, UR6, 0x2 ;  /* 0x0000000609037c11 */ /* 0x000fe2000f8810ff */
[C---:B------:R-:W-:Y:S01]  /*37c0*/  IMAD R209, R152.reuse, 0x3c, RZ ;  /* 0x0000003c98d17824 */ /* 0x040fe200078e02ff */
[----:B------:R-:W-:Y:S01]  /*37d0*/  ISETP.GE.AND P1, PT, R89, RZ, PT ;  /* 0x000000ff5900720c */ /* 0x000fe20003f26270 */
[----:B------:R-:W-:Y:S01]  /*37e0*/  IMAD R177, R152, 0x38, RZ ;  /* 0x0000003898b17824 */ /* 0x000fe200078e02ff */
[C---:B------:R-:W-:Y:S01]  /*37f0*/  SEL R31, R11.reuse, R88, !P6 ;  /* 0x000000580b1f7207 */ /* 0x040fe20007000000 */
[----:B------:R-:W-:Y:S01]  /*3800*/  @!P2 IMAD.MOV R134, RZ, RZ, -R134 ;  /* 0x000000ffff86a224 */ /* 0x000fe200078e0a86 */
[----:B------:R-:W-:Y:S01]  /*3810*/  SEL R53, R11, R38, !P6 ;  /* 0x000000260b357207 */ /* 0x000fe20007000000 */
[----:B------:R-:W-:Y:S01]  /*3820*/  @!P5 IMAD.MOV R128, RZ, RZ, -R128 ;  /* 0x000000ffff80d224 */ /* 0x000fe200078e0a80 */
[----:B------:R-:W-:Y:S01]  /*3830*/  LEA R88, P2, R36, R3, 0x2 ;  /* 0x0000000324587211 */ /* 0x000fe200078410ff */
[----:B------:R-:W-:Y:S01]  /*3840*/  IMAD R38, R12, UR4, RZ ;  /* 0x000000040c267c24 */ /* 0x000fe2000f8e02ff */
[----:B------:R-:W-:Y:S01]  /*3850*/  @!P0 IADD3 R7, R7, -R6, RZ ;  /* 0x8000000607078210 */ /* 0x000fe20007ffe0ff */
[----:B------:R-:W-:Y:S01]  /*3860*/  @!P3 IMAD.MOV R132, RZ, RZ, -R132 ;  /* 0x000000ffff84b224 */ /* 0x000fe200078e0a84 */
[----:B------:R-:W-:Y:S01]  /*3870*/  LEA.HI.X.SX32 R6, R9, UR7, 0x2, P4 ;  /* 0x0000000709067c11 */ /* 0x000fe2000a0f16ff */
[----:B------:R-:W-:Y:S01]  /*3880*/  IMAD R53, R53, UR4, RZ ;  /* 0x0000000435357c24 */ /* 0x000fe2000f8e02ff */
[C---:B------:R-:W-:Y:S01]  /*3890*/  SEL R39, R11.reuse, R14, !P6 ;  /* 0x0000000e0b277207 */ /* 0x040fe20007000000 */
[----:B------:R-:W-:Y:S01]  /*38a0*/  @!P1 IMAD.MOV R7, RZ, RZ, -R7 ;  /* 0x000000ffff079224 */ /* 0x000fe200078e0a07 */
[----:B------:R-:W-:Y:S01]  /*38b0*/  SEL R16, R11, R16, !P6 ;  /* 0x000000100b107207 */ /* 0x000fe20007000000 */
[----:B------:R-:W-:Y:S01]  /*38c0*/  IMAD R31, R31, UR4, RZ ;  /* 0x000000041f1f7c24 */ /* 0x000fe2000f8e02ff */
[----:B------:R-:W-:Y:S01]  /*38d0*/  SEL R71, R11, R72, !P6 ;  /* 0x000000480b477207 */ /* 0x000fe20007000000 */
[----:B------:R-:W-:Y:S01]  /*38e0*/  IMAD R39, R39, UR4, RZ ;  /* 0x0000000427277c24 */ /* 0x000fe2000f8e02ff */
[C---:B------:R-:W-:Y:S01]  /*38f0*/  SEL R41, R11.reuse, R18, !P6 ;  /* 0x000000120b297207 */ /* 0x040fe20007000000 */
[----:B------:R-:W-:Y:S01]  /*3900*/  ULDC.64 UR6, c[0x0][0x210] ;  /* 0x0000840000067ab9 */ /* 0x000fe20000000a00 */
[----:B------:R-:W-:Y:S01]  /*3910*/  SEL R43, R11, R22, !P6 ;  /* 0x000000160b2b7207 */ /* 0x000fe20007000000 */
[----:B------:R-:W-:Y:S01]  /*3920*/  IMAD R71, R71, UR4, RZ ;  /* 0x0000000447477c24 */ /* 0x000fe2000f8e02ff */
        /* <DEDUP_REMOVED lines=10> */
[----:B--2---:R-:W-:Y:S01]  /*39d0*/  LEA.HI.X.SX32 R89, R36, R6, 0x2, P2 ;  /* 0x0000000624597211 */ /* 0x004fe200010f16ff */
[----:B------:R-:W-:Y:S01]  /*39e0*/  IMAD R72, R72, UR4, RZ ;  /* 0x0000000448487c24 */ /* 0x000fe2000f8e02ff */
[----:B------:R-:W-:Y:S01]  /*39f0*/  SEL R20, R11, R20, !P6 ;  /* 0x000000140b147207 */ /* 0x000fe20007000000 */
[----:B------:R-:W-:Y:S01]  /*3a00*/  IMAD R29, R29, UR4, RZ ;  /* 0x000000041d1d7c24 */ /* 0x000fe2000f8e02ff */
[C---:B------:R-:W-:Y:S01]  /*3a10*/  SEL R24, R11.reuse, R24, !P6 ;  /* 0x000000180b187207 */ /* 0x040fe20007000000 */
[----:B------:R1:W-:Y:S01]  /*3a20*/  STL.64 [R1+0x268], R88 ;  /* 0x0002685801007387 */ /* 0x0003e20000100a00 */
[C---:B------:R-:W-:Y:S01]  /*3a30*/  SEL R28, R11.reuse, R28, !P6 ;  /* 0x0000001c0b1c7207 */ /* 0x040fe20007000000 */
[----:B----4-:R-:W-:Y:S01]  /*3a40*/  VIADD R51, R4, 0xfffffffe ;  /* 0xfffffffe04337836 */ /* 0x010fe20000000000 */
[----:B------:R-:W-:-:S02]  /*3a50*/  SEL R32, R11, R32, !P6 ;  /* 0x000000200b207207 */ /* 0x000fc40007000000 */
[C---:B------:R-:W-:Y:S01]  /*3a60*/  SEL R14, R11.reuse, R40, !P6 ;  /* 0x000000280b0e7207 */ /* 0x040fe20007000000 */
[----:B------:R-:W-:Y:S01]  /*3a70*/  IMAD R40, R16, UR4, RZ ;  /* 0x0000000410287c24 */ /* 0x000fe2000f8e02ff */
        /* <DEDUP_REMOVED lines=10> */
[----:B------:R-:W-:Y:S01]  /*3b20*/  SEL R18, R11, R52, !P6 ;  /* 0x000000340b127207 */ /* 0x000fe20007000000 */
[----:B------:R-:W-:Y:S01]  /*3b30*/  IMAD R55, R55, UR4, RZ ;  /* 0x0000000437377c24 */ /* 0x000fe2000f8e02ff */
[C---:B------:R-:W-:Y:S01]  /*3b40*/  SEL R61, R11.reuse, R54, !P6 ;  /* 0x000000360b3d7207 */ /* 0x040fe20007000000 */
        /* <DEDUP_REMOVED lines=73> */
[-C--:B------:R-:W-:Y:S01]  /*3fe0*/  LEA R92, P2, R37, R3.reuse, 0x2 ;  /* 0x00000003255c7211 */ /* 0x080fe200078410ff */
[----:B------:R-:W-:Y:S01]  /*3ff0*/  IMAD R8, R124, UR4, RZ ;  /* 0x000000047c087c24 */ /* 0x000fe2000f8e02ff */
[-C--:B------:R-:W-:Y:S01]  /*4000*/  LEA R90, P6, R38, R3.reuse, 0x2 ;  /* 0x00000003265a7211 */ /* 0x080fe200078c10ff */
[----:B------:R-:W-:Y:S01]  /*4010*/  IMAD R13, R13, UR4, RZ ;  /* 0x000000040d0d7c24 */ /* 0x000fe2000f8e02ff */
[-C--:B------:R-:W-:Y:S01]  /*4020*/  LEA.HI.X.SX32 R93, R37, R6.reuse, 0x2, P2 ;  /* 0x00000006255d7211 */ /* 0x080fe200010f16ff */
[----:B------:R-:W-:Y:S01]  /*4030*/  IMAD R9, R126, UR4, RZ ;  /* 0x000000047e097c24 */ /* 0x000fe2000f8e02ff */
[-C--:B------:R-:W-:Y:S01]  /*4040*/  LEA.HI.X.SX32 R91, R38, R6.reuse, 0x2, P6 ;  /* 0x00000006265b7211 */ /* 0x080fe200030f16ff */
[----:B------:R-:W-:Y:S01]  /*4050*/  IMAD R10, R128, UR4, RZ ;  /* 0x00000004800a7c24 */ /* 0x000fe2000f8e02ff */
[-C--:B-1----:R-:W-:Y:S01]  /*4060*/  LEA R88, P1, R39, R3.reuse, 0x2 ;  /* 0x0000000327587211 */ /* 0x082fe200078210ff */
[----:B------:R1:W-:Y:S01]  /*4070*/  STL.64 [R1+0x260], R92 ;  /* 0x0002605c01007387 */ /* 0x0003e20000100a00 */
[-C--:B------:R-:W-:Y:S01]  /*4080*/  LEA R96, P5, R40, R3.reuse, 0x2 ;  /* 0x0000000328607211 */ /* 0x080fe200078a10ff */
[----:B------:R-:W-:Y:S01]  /*4090*/  IMAD R11, R130, UR4, RZ ;  /* 0x00000004820b7c24 */ /* 0x000fe2000f8e02ff */
[-C--:B------:R-:W-:Y:S01]  /*40a0*/  LEA R94, P4, R41, R3.reuse, 0x2 ;  /* 0x00000003295e7211 */ /* 0x080fe200078810ff */
[----:B------:R2:W-:Y:S01]  /*40b0*/  STL.64 [R1+0x258], R90 ;  /* 0x0002585a01007387 */ /* 0x0005e20000100a00 */
[-C--:B------:R-:W-:Y:S01]  /*40c0*/  LEA.HI.X.SX32 R89, R39, R6.reuse, 0x2, P1 ;  /* 0x0000000627597211 */ /* 0x080fe200008f16ff */
[----:B------:R-:W-:Y:S01]  /*40d0*/  IMAD R12, R132, UR4, RZ ;  /* 0x00000004840c7c24 */ /* 0x000fe2000f8e02ff */
[-C--:B------:R-:W-:Y:S01]  /*40e0*/  LEA.HI.X.SX32 R97, R40, R6.reuse, 0x2, P5 ;  /* 0x0000000628617211 */ /* 0x080fe200028f16ff */
[----:B------:R-:W-:Y:S01]  /*40f0*/  IMAD R113, R152, 0x14, RZ ;  /* 0x0000001498717824 */ /* 0x000fe200078e02ff */
[----:B------:R-:W-:Y:S01]  /*4100*/  LEA.HI.X.SX32 R95, R41, R6, 0x2, P4 ;  /* 0x00000006295f7211 */ /* 0x000fe200020f16ff */
[----:B------:R3:W-:Y:S01]  /*4110*/  STL.64 [R1+0x250], R88 ;  /* 0x0002505801007387 */ /* 0x0007e20000100a00 */
[----:B------:R-:W-:Y:S01]  /*4120*/  ISETP.NE.AND P0, PT, R156, RZ, PT ;  /* 0x000000ff9c00720c */ /* 0x000fe20003f05270 */
[----:B------:R-:W-:Y:S01]  /*4130*/  IMAD R117, R152, 0x1c, RZ ;  /* 0x0000001c98757824 */ /* 0x000fe200078e02ff */
[-C--:B-1----:R-:W-:Y:S01]  /*4140*/  LEA R92, P3, R42, R3.reuse, 0x2 ;  /* 0x000000032a5c7211 */ /* 0x082fe200078610ff */
[----:B------:R1:W-:Y:S01]  /*4150*/  STL.64 [R1+0x248], R96 ;  /* 0x0002486001007387 */ /* 0x0003e20000100a00 */
[----:B------:R-:W-:Y:S01]  /*4160*/  VIADD R52, R4, 0xffffffff ;  /* 0xffffffff04347836 */ /* 0x000fe20000000000 */
[----:B--2---:R-:W-:-:S02]  /*4170*/  LEA R90, P2, R43, R3, 0x2 ;  /* 0x000000032b5a7211 */ /* 0x004fc400078410ff */
[-C--:B------:R-:W-:Y:S01]  /*4180*/  LEA.HI.X.SX32 R93, R42, R6.reuse, 0x2, P3 ;  /* 0x000000062a5d7211 */ /* 0x080fe200018f16ff */
[----:B------:R2:W-:Y:S01]  /*4190*/  STL.64 [R1+0x240], R94 ;  /* 0x0002405e01007387 */ /* 0x0005e20000100a00 */
[----:B------:R-:W-:Y:S02]  /*41a0*/  LEA.HI.X.SX32 R91, R43, R6, 0x2, P2 ;  /* 0x000000062b5b7211 */ /* 0x000fe400010f16ff */
[CC--:B---3--:R-:W-:Y:S01]  /*41b0*/  LEA R88, P1, R44.reuse, R3.reuse, 0x2 ;  /* 0x000000032c587211 */ /* 0x0c8fe200078210ff */
[----:B------:R3:W-:Y:S01]  /*41c0*/  STL.64 [R1+0x238], R92 ;  /* 0x0002385c01007387 */ /* 0x0007e20000100a00 */
[----:B------:R-:W-:Y:S02]  /*41d0*/  @!P0 LOP3.LUT R7, RZ, R156, RZ, 0x33, !PT ;  /* 0x0000009cff078212 */ /* 0x000fe400078e33ff */
[----:B-1----:R-:W-:Y:S01]  /*41e0*/  LEA R96, P5, R45, R3, 0x2 ;  /* 0x000000032d607211 */ /* 0x002fe200078a10ff */
[----:B------:R1:W-:Y:S01]  /*41f0*/  STL.64 [R1+0x230], R90 ;  /* 0x0002305a01007387 */ /* 0x0003e20000100a00 */
[----:B------:R-:W-:-:S02]  /*4200*/  LEA.HI.X.SX32 R89, R44, R6, 0x2, P1 ;  /* 0x000000062c597211 */ /* 0x000fc400008f16ff */
[-C--:B------:R-:W-:Y:S02]  /*4210*/  LEA.HI.X.SX32 R97, R45, R6.reuse, 0x2, P5 ;  /* 0x000000062d617211 */ /* 0x080fe400028f16ff */
[CC--:B--2---:R-:W-:Y:S01]  /*4220*/  LEA R94, P4, R46.reuse, R3.reuse, 0x2 ;  /* 0x000000032e5e7211 */ /* 0x0c4fe200078810ff */
[----:B------:R2:W-:Y:S01]  /*4230*/  STL.64 [R1+0x228], R88 ;  /* 0x0002285801007387 */ /* 0x0005e20000100a00 */
[CC--:B---3--:R-:W-:Y:S02]  /*4240*/  LEA R92, P3, R47.reuse, R3.reuse, 0x2 ;  /* 0x000000032f5c7211 */ /* 0x0c8fe400078610ff */
[-C--:B------:R-:W-:Y:S01]  /*4250*/  LEA.HI.X.SX32 R95, R46, R6.reuse, 0x2, P4 ;  /* 0x000000062e5f7211 */ /* 0x080fe200020f16ff */
[----:B------:R3:W-:Y:S01]  /*4260*/  STL.64 [R1+0x220], R96 ;  /* 0x0002206001007387 */ /* 0x0007e20000100a00 */
[C---:B-1----:R-:W-:Y:S02]  /*4270*/  LEA R90, P2, R48.reuse, R3, 0x2 ;  /* 0x00000003305a7211 */ /* 0x042fe400078410ff */
[-C--:B------:R-:W-:Y:S01]  /*4280*/  LEA.HI.X.SX32 R93, R47, R6.reuse, 0x2, P3 ;  /* 0x000000062f5d7211 */ /* 0x080fe200018f16ff */
[----:B------:R1:W-:Y:S01]  /*4290*/  STL.64 [R1+0x218], R94 ;  /* 0x0002185e01007387 */ /* 0x0003e20000100a00 */
[----:B------:R-:W-:-:S02]  /*42a0*/  LEA.HI.X.SX32 R91, R48, R6, 0x2, P2 ;  /* 0x00000006305b7211 */ /* 0x000fc400010f16ff */
[CC--:B--2---:R-:W-:Y:S01]  /*42b0*/  LEA R88, P1, R49.reuse, R3.reuse, 0x2 ;  /* 0x0000000331587211 */ /* 0x0c4fe200078210ff */
[----:B------:R2:W-:Y:S03]  /*42c0*/  STL.64 [R1+0x210], R92 ;  /* 0x0002105c01007387 */ /* 0x0005e60000100a00 */
[-C--:B------:R-:W-:Y:S01]  /*42d0*/  LEA.HI.X.SX32 R89, R49, R6.reuse, 0x2, P1 ;  /* 0x0000000631597211 */ /* 0x080fe200008f16ff */
[----:B------:R4:W-:Y:S01]  /*42e0*/  STL.64 [R1+0x208], R90 ;  /* 0x0002085a01007387 */ /* 0x0009e20000100a00 */
[CC--:B---3--:R-:W-:Y:S02]  /*42f0*/  LEA R96, P5, R50.reuse, R3.reuse, 0x2 ;  /* 0x0000000332607211 */ /* 0x0c8fe400078a10ff */
[----:B-1----:R-:W-:Y:S01]  /*4300*/  LEA R94, P4, R53, R3, 0x2 ;  /* 0x00000003355e7211 */ /* 0x002fe200078810ff */
[----:B------:R1:W-:Y:S01]  /*4310*/  STL.64 [R1+0x200], R88 ;  /* 0x0002005801007387 */ /* 0x0003e20000100a00 */
[----:B------:R-:W-:-:S02]  /*4320*/  LEA.HI.X.SX32 R97, R50, R6, 0x2, P5 ;  /* 0x0000000632617211 */ /* 0x000fc400028f16ff */
[CC--:B--2---:R-:W-:Y:S02]  /*4330*/  LEA R92, P3, R54.reuse, R3.reuse, 0x2 ;  /* 0x00000003365c7211 */ /* 0x0c4fe400078610ff */
[-C--:B------:R-:W-:Y:S01]  /*4340*/  LEA.HI.X.SX32 R95, R53, R6.reuse, 0x2, P4 ;  /* 0x00000006355f7211 */ /* 0x080fe200020f16ff */
[----:B------:R2:W-:Y:S01]  /*4350*/  STL.64 [R1+0x1f8], R96 ;  /* 0x0001f86001007387 */ /* 0x0005e20000100a00 */
[CC--:B----4-:R-:W-:Y:S02]  /*4360*/  LEA R90, P2, R55.reuse, R3.reuse, 0x2 ;  /* 0x00000003375a7211 */ /* 0x0d0fe400078410ff */
[-C--:B------:R-:W-:Y:S01]  /*4370*/  LEA.HI.X.SX32 R93, R54, R6.reuse, 0x2, P3 ;  /* 0x00000006365d7211 */ /* 0x080fe200018f16ff */
[----:B------:R3:W-:Y:S01]  /*4380*/  STL.64 [R1+0x1f0], R94 ;  /* 0x0001f05e01007387 */ /* 0x0007e20000100a00 */
[-C--:B------:R-:W-:Y:S02]  /*4390*/  LEA.HI.X.SX32 R91, R55, R6.reuse, 0x2, P2 ;  /* 0x00000006375b7211 */ /* 0x080fe400010f16ff */
[CC--:B-1----:R-:W-:Y:S01]  /*43a0*/  LEA R88, P1, R56.reuse, R3.reuse, 0x2 ;  /* 0x0000000338587211 */ /* 0x0c2fe200078210ff */
[----:B------:R1:W-:Y:S03]  /*43b0*/  STL.64 [R1+0x1e8], R92 ;  /* 0x0001e85c01007387 */ /* 0x0003e60000100a00 */
[----:B------:R-:W-:Y:S01]  /*43c0*/  LEA.HI.X.SX32 R89, R56, R6, 0x2, P1 ;  /* 0x0000000638597211 */ /* 0x000fe200008f16ff */
[----:B------:R4:W-:Y:S01]  /*43d0*/  STL.64 [R1+0x1e0], R90 ;  /* 0x0001e05a01007387 */ /* 0x0009e20000100a00 */
[----:B--2---:R-:W-:-:S02]  /*43e0*/  LEA R96, P5, R57, R3, 0x2 ;  /* 0x0000000339607211 */ /* 0x004fc400078a10ff */
[CC--:B---3--:R-:W-:Y:S01]  /*43f0*/  LEA R94, P4, R58.reuse, R3.reuse, 0x2 ;  /* 0x000000033a5e7211 */ /* 0x0c8fe200078810ff */
[----:B------:R2:W-:Y:S01]  /*4400*/  STL.64 [R1+0x1d8], R88 ;  /* 0x0001d85801007387 */ /* 0x0005e20000100a00 */
[-C--:B------:R-:W-:Y:S02]  /*4410*/  LEA.HI.X.SX32 R97, R57, R6.reuse, 0x2, P5 ;  /* 0x0000000639617211 */ /* 0x080fe400028f16ff */
[CC--:B-1----:R-:W-:Y:S02]  /*4420*/  LEA R92, P3, R59.reuse, R3.reuse, 0x2 ;  /* 0x000000033b5c7211 */ /* 0x0c2fe400078610ff */
[-C--:B------:R-:W-:Y:S01]  /*4430*/  LEA.HI.X.SX32 R95, R58, R6.reuse, 0x2, P4 ;  /* 0x000000063a5f7211 */ /* 0x080fe200020f16ff */
[----:B------:R1:W-:Y:S01]  /*4440*/  STL.64 [R1+0x1d0], R96 ;  /* 0x0001d06001007387 */ /* 0x0003e20000100a00 */
[C---:B----4-:R-:W-:Y:S02]  /*4450*/  LEA R90, P2, R60.reuse, R3, 0x2 ;  /* 0x000000033c5a7211 */ /* 0x050fe400078410ff */
[-C--:B------:R-:W-:Y:S01]  /*4460*/  LEA.HI.X.SX32 R93, R59, R6.reuse, 0x2, P3 ;  /* 0x000000063b5d7211 */ /* 0x080fe200018f16ff */
[----:B------:R3:W-:Y:S01]  /*4470*/  STL.64 [R1+0x1c8], R94 ;  /* 0x0001c85e01007387 */ /* 0x0007e20000100a00 */
[----:B------:R-:W-:-:S02]  /*4480*/  LEA.HI.X.SX32 R91, R60, R6, 0x2, P2 ;  /* 0x000000063c5b7211 */ /* 0x000fc400010f16ff */
[CC--:B--2---:R-:W-:Y:S01]  /*4490*/  LEA R88, P1, R61.reuse, R3.reuse, 0x2 ;  /* 0x000000033d587211 */ /* 0x0c4fe200078210ff */
[----:B------:R2:W-:Y:S03]  /*44a0*/  STL.64 [R1+0x1c0], R92 ;  /* 0x0001c05c01007387 */ /* 0x0005e60000100a00 */
[-C--:B------:R-:W-:Y:S01]  /*44b0*/  LEA.HI.X.SX32 R89, R61, R6.reuse, 0x2, P1 ;  /* 0x000000063d597211 */ /* 0x080fe200008f16ff */
[----:B------:R4:W-:Y:S01]  /*44c0*/  STL.64 [R1+0x1b8], R90 ;  /* 0x0001b85a01007387 */ /* 0x0009e20000100a00 */
[CC--:B-1----:R-:W-:Y:S02]  /*44d0*/  LEA R96, P5, R62.reuse, R3.reuse, 0x2 ;  /* 0x000000033e607211 */ /* 0x0c2fe400078a10ff */
[----:B---3--:R-:W-:Y:S01]  /*44e0*/  LEA R94, P4, R63, R3, 0x2 ;  /* 0x000000033f5e7211 */ /* 0x008fe200078810ff */
        /* <DEDUP_REMOVED lines=94> */
[----:B------:R-:W-:Y:S01]  /*4ad0*/  STL.64 [R1+0xb8], R96 ;  /* 0x0000b86001007387 */ /* 0x000fe20000100a00 */
[CC--:B----4-:R-:W-:Y:S02]  /*4ae0*/  LEA R90, P2, R14.reuse, R3.reuse, 0x2 ;  /* 0x000000030e5a7211 */ /* 0x0d0fe400078410ff */
[-C--:B------:R-:W-:Y:S01]  /*4af0*/  LEA.HI.X.SX32 R93, R15, R6.reuse, 0x2, P3 ;  /* 0x000000060f5d7211 */ /* 0x080fe200018f16ff */
[----:B------:R-:W-:Y:S01]  /*4b00*/  STL.64 [R1+0xb0], R94 ;  /* 0x0000b05e01007387 */ /* 0x000fe20000100a00 */
[----:B------:R-:W-:Y:S02]  /*4b10*/  LEA.HI.X.SX32 R91, R14, R6, 0x2, P2 ;  /* 0x000000060e5b7211 */ /* 0x000fe400010f16ff */
[-C--:B------:R-:W-:Y:S01]  /*4b20*/  LEA R14, P6, R13, R3.reuse, 0x2 ;  /* 0x000000030d0e7211 */ /* 0x080fe200078c10ff */
[----:B------:R-:W-:Y:S01]  /*4b30*/  STL.64 [R1+0xa8], R92 ;  /* 0x0000a85c01007387 */ /* 0x000fe20000100a00 */
[----:B-1----:R-:W-:Y:S01]  /*4b40*/  LEA R88, P1, R8, R3, 0x2 ;  /* 0x0000000308587211 */ /* 0x002fe200078210ff */
[----:B------:R-:W-:Y:S01]  /*4b50*/  IMAD R5, R7, R5, RZ ;  /* 0x0000000507057224 */ /* 0x000fe200078e02ff */
[-C--:B------:R-:W-:Y:S01]  /*4b60*/  LEA R22, P5, R9, R3.reuse, 0x2 ;  /* 0x0000000309167211 */ /* 0x080fe200078a10ff */
[----:B------:R-:W-:Y:S01]  /*4b70*/  STL.64 [R1+0xa0], R90 ;  /* 0x0000a05a01007387 */ /* 0x000fe20000100a00 */
[----:B------:R-:W-:Y:S01]  /*4b80*/  IMAD.SHL.U32 R59, R152, 0x2, RZ ;  /* 0x00000002983b7824 */ /* 0x000fe200078e00ff */
[----:B------:R-:W-:-:S02]  /*4b90*/  LEA R20, P4, R10, R3, 0x2 ;  /* 0x000000030a147211 */ /* 0x000fc400078810ff */
[----:B------:R1:W-:Y:S01]  /*4ba0*/  STL.64 [R1+0x760], R156 ;  /* 0x0007609c01007387 */ /* 0x0003e20000100a00 */
[C---:B------:R-:W-:Y:S01]  /*4bb0*/  IMAD.SHL.U32 R58, R152.reuse, 0x4, RZ ;  /* 0x00000004983a7824 */ /* 0x040fe200078e00ff */
[-C--:B------:R-:W-:Y:S02]  /*4bc0*/  LEA R18, P3, R11, R3.reuse, 0x2 ;  /* 0x000000030b127211 */ /* 0x080fe400078610ff */
[----:B------:R-:W-:Y:S01]  /*4bd0*/  STL [R1+0x70], R14 ;  /* 0x0000700e01007387 */ /* 0x000fe20000100800 */
[----:B------:R-:W-:Y:S01]  /*4be0*/  IMAD R40, R152, 0xc, RZ ;  /* 0x0000000c98287824 */ /* 0x000fe200078e02ff */
[----:B------:R-:W-:Y:S02]  /*4bf0*/  LEA R16, P2, R12, R3, 0x2 ;  /* 0x000000030c107211 */ /* 0x000fe400078410ff */
[----:B-1----:R-:W2:Y:S01]  /*4c00*/  LDL.LU.64 R156, [R1+0x70] ;  /* 0x00007000019c7983 */ /* 0x002ea20000300a00 */
[-C--:B------:R-:W-:Y:S01]  /*4c10*/  LEA.HI.X.SX32 R89, R8, R6.reuse, 0x2, P1 ;  /* 0x0000000608597211 */ /* 0x080fe200008f16ff */
[C---:B------:R-:W-:Y:S01]  /*4c20*/  IMAD R42, R152.reuse, 0x3, RZ ;  /* 0x00000003982a7824 */ /* 0x040fe200078e02ff */
[----:B------:R-:W-:Y:S01]  /*4c30*/  LEA R220, P1, R5, UR6, 0x2 ;  /* 0x0000000605dc7c11 */ /* 0x000fe2000f8210ff */
[C---:B------:R-:W-:Y:S01]  /*4c40*/  IMAD R24, R152.reuse, 0x18, RZ ;  /* 0x0000001898187824 */ /* 0x040fe200078e02ff */
[----:B------:R-:W-:Y:S01]  /*4c50*/  LEA.HI.X.SX32 R23, R9, R6, 0x2, P5 ;  /* 0x0000000609177211 */ /* 0x000fe200028f16ff */
[----:B------:R-:W-:Y:S01]  /*4c60*/  STL.64 [R1+0x98], R88 ;  /* 0x0000985801007387 */ /* 0x000fe20000100a00 */
[----:B------:R-:W-:Y:S01]  /*4c70*/  LEA.HI.X.SX32 R221, R5, UR7, 0x2, P1 ;  /* 0x0000000705dd7c11 */ /* 0x000fe200088f16ff */
[----:B------:R-:W-:Y:S01]  /*4c80*/  IMAD R5, R152, 0x24, RZ ;  /* 0x0000002498057824 */ /* 0x000fe200078e02ff */
[----:B------:R-:W-:Y:S01]  /*4c90*/  IADD3 R104, P1, R40, R220, RZ ;  /* 0x000000dc28687210 */ /* 0x000fe20007f3e0ff */
[----:B------:R1:W-:Y:S01]  /*4ca0*/  STL.64 [R1+0x90], R22 ;  /* 0x0000901601007387 */ /* 0x0003e20000100a00 */
[-C--:B------:R-:W-:Y:S01]  /*4cb0*/  LEA.HI.X.SX32 R21, R10, R6.reuse, 0x2, P4 ;  /* 0x000000060a157211 */ /* 0x080fe200020f16ff */
[----:B------:R-:W-:Y:S01]  /*4cc0*/  VIADD R7, R4, 0xffffffdf ;  /* 0xffffffdf04077836 */ /* 0x000fe20000000000 */
[-C--:B------:R-:W-:Y:S01]  /*4cd0*/  LEA.HI.X.SX32 R105, R42, R221.reuse, 0x2, P1 ;  /* 0x000000dd2a697211 */ /* 0x080fe200008f16ff */
[----:B------:R-:W-:Y:S01]  /*4ce0*/  IMAD R57, R152, 0x6, RZ ;  /* 0x0000000698397824 */ /* 0x000fe200078e02ff */
[-C--:B------:R-:W-:Y:S01]  /*4cf0*/  LEA.HI.X.SX32 R19, R11, R6.reuse, 0x2, P3 ;  /* 0x000000060b137211 */ /* 0x080fe200018f16ff */
[----:B------:R3:W-:Y:S01]  /*4d00*/  STL.64 [R1+0x88], R20 ;  /* 0x0000881401007387 */ /* 0x0007e20000100a00 */
[----:B------:R-:W-:Y:S01]  /*4d10*/  LEA.HI.X.SX32 R17, R12, R6, 0x2, P2 ;  /* 0x000000060c117211 */ /* 0x000fe200010f16ff */
[C---:B------:R-:W-:Y:S01]  /*4d20*/  IMAD.SHL.U32 R55, R152.reuse, 0x8, RZ ;  /* 0x0000000898377824 */ /* 0x040fe200078e00ff */
[CC--:B------:R-:W-:Y:S01]  /*4d30*/  LEA R102, P1, R152.reuse, R220.reuse, 0x4 ;  /* 0x000000dc98667211 */ /* 0x0c0fe200078220ff */
[C---:B------:R-:W-:Y:S01]  /*4d40*/  IMAD R31, R152.reuse, 0xb, RZ ;  /* 0x0000000b981f7824 */ /* 0x040fe200078e02ff */
[----:B------:R-:W-:Y:S01]  /*4d50*/  ISETP.GE.U32.AND P4, PT, R7, 0x7fffff60, PT ;  /* 0x7fffff600700780c */ /* 0x000fe20003f86070 */
[----:B-1----:R-:W-:Y:S01]  /*4d60*/  IMAD R23, R152, 0x5, RZ ;  /* 0x0000000598177824 */ /* 0x002fe200078e02ff */
[-C--:B------:R-:W-:Y:S01]  /*4d70*/  LEA.HI.X.SX32 R103, R58, R221.reuse, 0x2, P1 ;  /* 0x000000dd3a677211 */ /* 0x080fe200008f16ff */
[----:B------:R-:W-:Y:S01]  /*4d80*/  IMAD R22, R152, 0x7, RZ ;  /* 0x0000000798167824 */ /* 0x000fe200078e02ff */
[-C--:B------:R-:W-:Y:S01]  /*4d90*/  IADD3 R98, P1, R24, R220.reuse, RZ ;  /* 0x000000dc18627210 */ /* 0x080fe20007f3e0ff */
[C---:B------:R-:W-:Y:S01]  /*4da0*/  IMAD R7, R152.reuse, 0x28, RZ ;  /* 0x0000002898077824 */ /* 0x040fe200078e02ff */
[----:B------:R-:W-:Y:S01]  /*4db0*/  ISETP.GE.U32.AND P0, PT, R51, 0x7fffff7f, PT ;  /* 0x7fffff7f3300780c */ /* 0x000fe20003f06070 */
[C---:B---3--:R-:W-:Y:S01]  /*4dc0*/  IMAD R21, R152.reuse, 0x9, RZ ;  /* 0x0000000998157824 */ /* 0x048fe200078e02ff */
[-C--:B------:R-:W-:Y:S01]  /*4dd0*/  LEA.HI.X.SX32 R99, R57, R221.reuse, 0x2, P1 ;  /* 0x000000dd39637211 */ /* 0x080fe200008f16ff */
[C---:B------:R-:W-:Y:S01]  /*4de0*/  IMAD R53, R152.reuse, 0xa, RZ ;  /* 0x0000000a98357824 */ /* 0x040fe200078e02ff */
[CC--:B------:R-:W-:Y:S01]  /*4df0*/  LEA R94, P1, R152.reuse, R220.reuse, 0x5 ;  /* 0x000000dc985e7211 */ /* 0x0c0fe200078228ff */
[----:B------:R-:W-:Y:S01]  /*4e00*/  IMAD R8, R152, 0xd, RZ ;  /* 0x0000000d98087824 */ /* 0x000fe200078e02ff */
[----:B------:R-:W-:Y:S01]  /*4e10*/  ISETP.GE.U32.AND P5, PT, R52, 0x7fffff80, PT ;  /* 0x7fffff803400780c */ /* 0x000fe20003fa6070 */
[C---:B------:R-:W-:Y:S01]  /*4e20*/  IMAD R10, R152.reuse, 0xf, RZ ;  /* 0x0000000f980a7824 */ /* 0x040fe200078e02ff */
[-C--:B------:R-:W-:Y:S01]  /*4e30*/  LEA.HI.X.SX32 R95, R55, R221.reuse, 0x2, P1 ;  /* 0x000000dd375f7211 */ /* 0x080fe200008f16ff */
[C---:B------:R-:W-:Y:S01]  /*4e40*/  IMAD R30, R152.reuse, 0xe, RZ ;  /* 0x0000000e981e7824 */ /* 0x040fe200078e02ff */
[-C--:B------:R-:W-:Y:S01]  /*4e50*/  IADD3 R80, P1, R7, R220.reuse, RZ ;  /* 0x000000dc07507210 */ /* 0x080fe20007f3e0ff */
[C---:B------:R-:W-:Y:S01]  /*4e60*/  IMAD R20, R152.reuse, 0x60, RZ ;  /* 0x0000006098147824 */ /* 0x040fe200078e02ff */
[----:B------:R-:W-:Y:S01]  /*4e70*/  UMOV UR4, 0x400 ;  /* 0x0000040000047882 */ /* 0x000fe20000000000 */
[C---:B------:R-:W-:Y:S01]  /*4e80*/  IMAD.SHL.U32 R11, R152.reuse, 0x20, RZ ;  /* 0x00000020980b7824 */ /* 0x040fe200078e00ff */
[-C--:B------:R-:W-:Y:S01]  /*4e90*/  LEA.HI.X.SX32 R81, R53, R221.reuse, 0x2, P1 ;  /* 0x000000dd35517211 */ /* 0x080fe200008f16ff */
[C---:B------:R-:W-:Y:S01]  /*4ea0*/  IMAD R12, R152.reuse, 0x88, RZ ;  /* 0x00000088980c7824 */ /* 0x040fe200078e02ff */
[-C--:B------:R-:W-:Y:S01]  /*4eb0*/  IADD3 R74, P1, R137, R220.reuse, RZ ;  /* 0x000000dc894a7210 */ /* 0x080fe20007f3e0ff */
[C---:B------:R-:W-:Y:S01]  /*4ec0*/  IMAD R25, R152.reuse, 0x84, RZ ;  /* 0x0000008498197824 */ /* 0x040fe200078e02ff */
[----:B------:R-:W-:Y:S01]  /*4ed0*/  ULEA UR8, UR5, UR4, 0x18 ;  /* 0x0000000405087291 */ /* 0x000fe2000f8ec03f */
[----:B------:R-:W-:Y:S01]  /*4ee0*/  IMAD R32, R152, 0x90, RZ ;  /* 0x0000009098207824 */ /* 0x000fe200078e02ff */
[-C--:B------:R-:W-:Y:S01]  /*4ef0*/  LEA.HI.X.SX32 R75, R40, R221.reuse, 0x2, P1 ;  /* 0x000000dd284b7211 */ /* 0x080fe200008f16ff */
[C---:B------:R-:W-:Y:S01]  /*4f00*/  IMAD R14, R152.reuse, 0x21, RZ ;  /* 0x00000021980e7824 */ /* 0x040fe200078e02ff */
[-C--:B------:R-:W-:Y:S01]  /*4f10*/  IADD3 R110, P1, R177, R220.reuse, RZ ;  /* 0x000000dcb16e7210 */ /* 0x080fe20007f3e0ff */
[C---:B------:R-:W-:Y:S01]  /*4f20*/  IMAD R33, R152.reuse, 0x8c, RZ ;  /* 0x0000008c98217824 */ /* 0x040fe200078e02ff */
[----:B------:R-:W-:Y:S01]  /*4f30*/  ULDC.64 UR60, c[0x0][0x208] ;  /* 0x00008200003c7ab9 */ /* 0x000fe20000000a00 */
[----:B------:R-:W-:Y:S01]  /*4f40*/  IMAD R34, R152, 0x98, RZ ;  /* 0x0000009898227824 */ /* 0x000fe200078e02ff */
[----:B------:R-:W-:Y:S01]  /*4f50*/  LEA.HI.X.SX32 R111, R30, R221, 0x2, P1 ;  /* 0x000000dd1e6f7211 */ /* 0x000fe200008f16ff */
[----:B------:R-:W-:Y:S01]  /*4f60*/  IMAD R15, R152, 0x23, RZ ;  /* 0x00000023980f7824 */ /* 0x000fe200078e02ff */
[----:B------:R-:W-:Y:S01]  /*4f70*/  IADD3 R198, P1, R20, R220, RZ ;  /* 0x000000dc14c67210 */ /* 0x000fe20007f3e0ff */
[----:B------:R-:W-:-:S02]  /*4f80*/  IMAD R62, R152, 0x94, RZ ;  /* 0x00000094983e7824 */ /* 0x000fc400078e02ff */
[----:B------:R-:W-:Y:S01]  /*4f90*/  IMAD R35, R152, 0x26, RZ ;  /* 0x0000002698237824 */ /* 0x000fe200078e02ff */
[-C--:B------:R-:W-:Y:S01]  /*4fa0*/  LEA.HI.X.SX32 R199, R24, R221.reuse, 0x2, P1 ;  /* 0x000000dd18c77211 */ /* 0x080fe200008f16ff */
[C---:B------:R-:W-:Y:S01]  /*4fb0*/  IMAD R54, R152.reuse, 0xa0, RZ ;  /* 0x000000a098367824 */ /* 0x040fe200078e02ff */
[-C--:B------:R-:W-:Y:S01]  /*4fc0*/  IADD3 R24, P1, R25, R220.reuse, RZ ;  /* 0x000000dc19187210 */ /* 0x080fe20007f3e0ff */
[C---:B------:R-:W-:Y:S02]  /*4fd0*/  IMAD R26, R152.reuse, 0x25, RZ ;  /* 0x00000025981a7824 */ /* 0x040fe400078e02ff */
[----:B------:R-:W-:Y:S01]  /*4fe0*/  IMAD R50, R152, 0x9c, RZ ;  /* 0x0000009c98327824 */ /* 0x000fe200078e02ff */
[----:B------:R-:W-:Y:S01]  /*4ff0*/  LEA.HI.X.SX32 R25, R14, R221, 0x2, P1 ;  /* 0x000000dd0e197211 */ /* 0x000fe200008f16ff */
[C---:B------:R-:W-:Y:S01]  /*5000*/  IMAD R56, R152.reuse, 0xa8, RZ ;  /* 0x000000a898387824 */ /* 0x040fe200078e02ff */
[----:B------:R-:W-:Y:S01]  /*5010*/  IADD3 R14, P1, R33, R220, RZ ;  /* 0x000000dc210e7210 */ /* 0x000fe20007f3e0ff */
[----:B------:R-:W-:-:S02]  /*5020*/  IMAD R27, R152, 0x27, RZ ;  /* 0x00000027981b7824 */ /* 0x000fc400078e02ff */
[C---:B------:R-:W-:Y:S01]  /*5030*/  IMAD R76, R152.reuse, 0xa4, RZ ;  /* 0x000000a4984c7824 */ /* 0x040fe200078e02ff */
[-C--:B------:R-:W-:Y:S01]  /*5040*/  LEA.HI.X.SX32 R15, R15, R221.reuse, 0x2, P1 ;  /* 0x000000dd0f0f7211 */ /* 0x080fe200008f16ff */
[----:B------:R-:W-:Y:S01]  /*5050*/  IMAD R51, R152, 0x2a, RZ ;  /* 0x0000002a98337824 */ /* 0x000fe200078e02ff */
[-C--:B------:R-:W-:Y:S01]  /*5060*/  IADD3 R62, P1, R62, R220.reuse, RZ ;  /* 0x000000dc3e3e7210 */ /* 0x080fe20007f3e0ff */
[C---:B------:R-:W-:Y:S02]  /*5070*/  IMAD R82, R152.reuse, 0xb0, RZ ;  /* 0x000000b098527824 */ /* 0x040fe400078e02ff */
[----:B------:R-:W-:Y:S01]  /*5080*/  IMAD R52, R152, 0x29, RZ ;  /* 0x0000002998347824 */ /* 0x000fe200078e02ff */
[----:B------:R-:W-:Y:S01]  /*5090*/  LEA.HI.X.SX32 R63, R26, R221, 0x2, P1 ;  /* 0x000000dd1a3f7211 */ /* 0x000fe200008f16ff */
[----:B------:R-:W-:Y:S01]  /*50a0*/  IMAD R78, R152, 0xac, RZ ;  /* 0x000000ac984e7824 */ /* 0x000fe200078e02ff */
        /* <DEDUP_REMOVED lines=11> */
[----:B------:R-:W-:-:S02]  /*5160*/  IMAD.SHL.U32 R29, R152, 0x40, RZ ;  /* 0x00000040981d7824 */ /* 0x000fc400078e00ff */
[----:B------:R-:W-:Y:S01]  /*5170*/  VIADD R3, R4, 0xfffffffd ;  /* 0xfffffffd04037836 */ /* 0x000fe20000000000 */
[-C--:B------:R-:W-:Y:S01]  /*5180*/  LEA.HI.X.SX32 R79, R48, R221.reuse, 0x2, P1 ;  /* 0x000000dd304f7211 */ /* 0x080fe200008f16ff */
[----:B------:R-:W-:Y:S01]  /*5190*/  IMAD R38, R152, 0x108, RZ ;  /* 0x0000010898267824 */ /* 0x000fe200078e02ff */
[-C--:B------:R-:W-:Y:S01]  /*51a0*/  IADD3 R106, P1, R106, R220.reuse, RZ ;  /* 0x000000dc6a6a7210 */ /* 0x080fe20007f3e0ff */
[C---:B------:R-:W-:Y:S01]  /*51b0*/  IMAD R39, R152.reuse, 0x104, RZ ;  /* 0x0000010498277824 */ /* 0x040fe200078e02ff */
[----:B------:R-:W-:Y:S01]  /*51c0*/  ISETP.GE.U32.AND P3, PT, R3, 0x7fffff7e, PT ;  /* 0x7fffff7e0300780c */ /* 0x000fe20003f66070 */
[----:B------:R-:W-:Y:S01]  /*51d0*/  IMAD R44, R152, 0x110, RZ ;  /* 0x00000110982c7824 */ /* 0x000fe200078e02ff */
[----:B------:R-:W-:Y:S01]  /*51e0*/  LEA.HI.X.SX32 R107, R45, R221, 0x2, P1 ;  /* 0x000000dd2d6b7211 */ /* 0x000fe200008f16ff */
[----:B------:R-:W-:Y:S01]  /*51f0*/  IMAD.U32 R3, RZ, RZ, UR8 ;  /* 0x00000008ff037e24 */ /* 0x000fe2000f8e00ff */
[----:B------:R-:W-:Y:S01]  /*5200*/  IADD3 R108, P1, R108, R220, RZ ;  /* 0x000000dc6c6c7210 */ /* 0x000fe20007f3e0ff */
[----:B------:R-:W-:-:S02]  /*5210*/  IMAD R114, R152, 0x44, RZ ;  /* 0x0000004498727824 */ /* 0x000fc400078e02ff */
[C---:B------:R-:W-:Y:S02]  /*5220*/  IMAD R36, R152.reuse, 0x118, RZ ;  /* 0x0000011898247824 */ /* 0x040fe400078e02ff */
[C---:B------:R-:W-:Y:S02]  /*5230*/  IMAD R46, R152.reuse, 0x114, RZ ;  /* 0x00000114982e7824 */ /* 0x040fe400078e02ff */
[C---:B------:R-:W-:Y:S02]  /*5240*/  IMAD R37, R152.reuse, 0x46, RZ ;  /* 0x0000004698257824 */ /* 0x040fe400078e02ff */
[C---:B------:R-:W-:Y:S02]  /*5250*/  IMAD R236, R152.reuse, 0x120, RZ ;  /* 0x0000012098ec7824 */ /* 0x040fe400078e02ff */
[C---:B------:R-:W-:Y:S02]  /*5260*/  IMAD R47, R152.reuse, 0x45, RZ ;  /* 0x00000045982f7824 */ /* 0x040fe400078e02ff */
        /* <DEDUP_REMOVED lines=17> */
[----:B------:R-:W-:Y:S02]  /*5380*/  IMAD.SHL.U32 R67, R67, 0x10, RZ ;  /* 0x0000001043437824 */ /* 0x000fe400078e00ff */
        /* <DEDUP_REMOVED lines=73> */
[----:B------:R-:W-:Y:S01]  /*5820*/  IMAD R252, R152, 0x1c0, RZ ;  /* 0x000001c098fc7824 */ /* 0x000fe200078e02ff */
[----:B--2---:R-:W-:Y:S01]  /*5830*/  LEA.HI.X.SX32 R157, R13, R6, 0x2, P6 ;  /* 0x000000060d9d7211 */ /* 0x004fe200030f16ff */
[----:B------:R-:W-:Y:S01]  /*5840*/  VIADD R6, R4, 0xfffffffc ;  /* 0xfffffffc04067836 */ /* 0x000fe20000000000 */
[CC--:B------:R-:W-:Y:S01]  /*5850*/  LEA R120, P6, R152.reuse, R220.reuse, 0x3 ;  /* 0x000000dc98787211 */ /* 0x0c0fe200078c18ff */
[C---:B------:R-:W-:Y:S02]  /*5860*/  IMAD R13, R152.reuse, 0x22, RZ ;  /* 0x00000022980d7824 */ /* 0x040fe400078e02ff */
[----:B------:R-:W-:Y:S01]  /*5870*/  STL.64 [R1+0x7a8], R156 ;  /* 0x0007a89c01007387 */ /* 0x000fe20000100a00 */
[-C--:B------:R-:W-:Y:S01]  /*5880*/  LEA.HI.X.SX32 R121, R59, R221.reuse, 0x2, P6 ;  /* 0x000000dd3b797211 */ /* 0x080fe200030f16ff */
[----:B------:R-:W-:Y:S01]  /*5890*/  IMAD R248, R152, 0x1bc, RZ ;  /* 0x000001bc98f87824 */ /* 0x000fe200078e02ff */
[-C--:B------:R-:W-:Y:S01]  /*58a0*/  IADD3 R90, P6, R58, R220.reuse, RZ ;  /* 0x000000dc3a5a7210 */ /* 0x080fe20007fde0ff */
[----:B------:R1:W-:Y:S01]  /*58b0*/  STL.64 [R1+0x80], R18 ;  /* 0x0000801201007387 */ /* 0x0003e20000100a00 */
[----:B------:R-:W-:Y:S01]  /*58c0*/  ISETP.GE.U32.AND P2, PT, R6, 0x7fffff7d, PT ;  /* 0x7fffff7d0600780c */ /* 0x000fe20003f46070 */
[C---:B------:R-:W-:Y:S01]  /*58d0*/  IMAD R6, R152.reuse, 0x2c, RZ ;  /* 0x0000002c98067824 */ /* 0x040fe200078e02ff */
[----:B------:R-:W-:Y:S01]  /*58e0*/  LEA.HI.X.SX32 R91, R152, R221, 0x2, P6 ;  /* 0x000000dd985b7211 */ /* 0x000fe200030f16ff */
[----:B------:R2:W-:Y:S01]  /*58f0*/  STL.64 [R1+0x78], R16 ;  /* 0x0000781001007387 */ /* 0x0005e20000100a00 */
[----:B------:R-:W-:-:S03]  /*5900*/  IADD3 R100, P6, R113, R220, RZ ;  /* 0x000000dc71647210 */ /* 0x000fc60007fde0ff */
[----:B------:R3:W-:Y:S01]  /*5910*/  STL [R1+0x350], R3 ;  /* 0x0003500301007387 */ /* 0x0007e20000100800 */
[-C--:B------:R-:W-:Y:S01]  /*5920*/  LEA.HI.X.SX32 R101, R23, R221.reuse, 0x2, P6 ;  /* 0x000000dd17657211 */ /* 0x080fe200030f16ff */
[C---:B------:R-:W-:Y:S01]  /*5930*/  IMAD R23, R152.reuse, 0x61, RZ ;  /* 0x0000006198177824 */ /* 0x040fe200078e02ff */
[-C--:B------:R-:W-:Y:S01]  /*5940*/  IADD3 R96, P6, R117, R220.reuse, RZ ;  /* 0x000000dc75607210 */ /* 0x080fe20007fde0ff */
[C---:B-1----:R-:W-:Y:S01]  /*5950*/  IMAD R19, R152.reuse, 0x42, RZ ;  /* 0x0000004298137824 */ /* 0x042fe200078e02ff */
[----:B------:R-:W1:Y:S01]  /*5960*/  S2R R157, SR_TID.X ;  /* 0x00000000009d7919 */ /* 0x000e620000002100 */
[----:B------:R-:W-:Y:S01]  /*5970*/  IMAD R18, R152, 0x10c, RZ ;  /* 0x0000010c98127824 */ /* 0x000fe200078e02ff */
[-C--:B------:R-:W-:Y:S01]  /*5980*/  LEA.HI.X.SX32 R97, R22, R221.reuse, 0x2, P6 ;  /* 0x000000dd16617211 */ /* 0x080fe200030f16ff */
[C---:B--2---:R-:W-:Y:S01]  /*5990*/  IMAD R16, R152.reuse, 0x2f, RZ ;  /* 0x0000002f98107824 */ /* 0x044fe200078e02ff */
[-C--:B------:R-:W-:Y:S01]  /*59a0*/  IADD3 R250, P6, R5, R220.reuse, RZ ;  /* 0x000000dc05fa7210 */ /* 0x080fe20007fde0ff */
[C---:B------:R-:W-:Y:S01]  /*59b0*/  IMAD R17, R152.reuse, 0x41, RZ ;  /* 0x0000004198117824 */ /* 0x040fe200078e02ff */
[----:B------:R-:W-:Y:S01]  /*59c0*/  STL.64 [R1+0x30], R120 ;  /* 0x0000307801007387 */ /* 0x000fe20000100a00 */
[C---:B---3--:R-:W-:Y:S01]  /*59d0*/  IMAD R3, R152.reuse, 0x43, RZ ;  /* 0x0000004398037824 */ /* 0x048fe200078e02ff */
[-C--:B------:R-:W-:Y:S01]  /*59e0*/  LEA.HI.X.SX32 R251, R21, R221.reuse, 0x2, P6 ;  /* 0x000000dd15fb7211 */ /* 0x080fe200030f16ff */
[----:B------:R-:W-:Y:S01]  /*59f0*/  IMAD R22, R152, 0x184, RZ ;  /* 0x0000018498167824 */ /* 0x000fe200078e02ff */
[-C--:B------:R-:W-:Y:S01]  /*5a00*/  IADD3 R58, P6, R6, R220.reuse, RZ ;  /* 0x000000dc063a7210 */ /* 0x080fe20007fde0ff */
[----:B------:R-:W-:Y:S01]  /*5a10*/  IMAD R21, R152, 0x62, RZ ;  /* 0x0000006298157824 */ /* 0x000fe200078e02ff */
[-C--:B------:R-:W-:Y:S01]  /*5a20*/  LEA.HI.X.SX32 R109, R16, R221.reuse, 0x2, P1 ;  /* 0x000000dd106d7211 */ /* 0x080fe200008f16ff */
[----:B------:R-:W-:Y:S01]  /*5a30*/  STL.64 [R1+0x28], R104 ;  /* 0x0000286801007387 */ /* 0x000fe20000100a00 */
[-C--:B------:R-:W-:Y:S01]  /*5a40*/  LEA.HI.X.SX32 R59, R31, R221.reuse, 0x2, P6 ;  /* 0x000000dd1f3b7211 */ /* 0x080fe200030f16ff */
[C---:B------:R-:W-:Y:S01]  /*5a50*/  IMAD R31, R152.reuse, 0x188, RZ ;  /* 0x00000188981f7824 */ /* 0x040fe200078e02ff */
[-C--:B------:R-:W-:Y:S01]  /*5a60*/  IADD3 R84, P6, R143, R220.reuse, RZ ;  /* 0x000000dc8f547210 */ /* 0x080fe20007fde0ff */
[----:B------:R2:W-:Y:S01]  /*5a70*/  STL.64 [R1+0x38], R90 ;  /* 0x0000385a01007387 */ /* 0x0005e20000100a00 */
[-C--:B------:R-:W-:Y:S01]  /*5a80*/  IADD3 R16, P1, R39, R220.reuse, RZ ;  /* 0x000000dc27107210 */ /* 0x080fe20007f3e0ff */
[----:B------:R-:W-:Y:S01]  /*5a90*/  IMAD R156, R152, 0x1ec, RZ ;  /* 0x000001ec989c7824 */ /* 0x000fe200078e02ff */
[-C--:B------:R-:W-:Y:S01]  /*5aa0*/  LEA.HI.X.SX32 R85, R8, R221.reuse, 0x2, P6 ;  /* 0x000000dd08557211 */ /* 0x080fe200030f16ff */
[----:B------:R-:W-:Y:S01]  /*5ab0*/  IMAD R8, R152, 0x63, RZ ;  /* 0x0000006398087824 */ /* 0x000fe200078e02ff */
[----:B------:R-:W-:Y:S01]  /*5ac0*/  IADD3 R88, P6, R209, R220, RZ ;  /* 0x000000dcd1587210 */ /* 0x000fe20007fde0ff */
[----:B------:R-:W-:Y:S01]  /*5ad0*/  STL.64 [R1+0x20], R102 ;  /* 0x0000206601007387 */ /* 0x000fe20000100a00 */
[----:B------:R-:W-:-:S02]  /*5ae0*/  LEA.HI.X.SX32 R17, R17, R221, 0x2, P1 ;  /* 0x000000dd11117211 */ /* 0x000fc400008f16ff */
[-C--:B------:R-:W-:Y:S01]  /*5af0*/  LEA.HI.X.SX32 R89, R10, R221.reuse, 0x2, P6 ;  /* 0x000000dd0a597211 */ /* 0x080fe200030f16ff */
[----:B------:R-:W-:Y:S01]  /*5b00*/  STL.64 [R1+0x18], R100 ;  /* 0x0000186401007387 */ /* 0x000fe20000100a00 */
[-C--:B------:R-:W-:Y:S02]  /*5b10*/  LEA R10, P6, R152, R220.reuse, 0x7 ;  /* 0x000000dc980a7211 */ /* 0x080fe400078c38ff */
[-C--:B------:R-:W-:Y:S01]  /*5b20*/  IADD3 R18, P1, R18, R220.reuse, RZ ;  /* 0x000000dc12127210 */ /* 0x080fe20007f3e0ff */
[----:B------:R-:W-:Y:S01]  /*5b30*/  STL.64 [R1+0x10], R98 ;  /* 0x0000106201007387 */ /* 0x000fe20000100a00 */
[----:B------:R-:W-:Y:S02]  /*5b40*/  LEA.HI.X.SX32 R11, R11, R221, 0x2, P6 ;  /* 0x000000dd0b0b7211 */ /* 0x000fe400030f16ff */
[----:B------:R-:W-:Y:S01]  /*5b50*/  IADD3 R12, P6, R12, R220, RZ ;  /* 0x000000dc0c0c7210 */ /* 0x000fe20007fde0ff */
[----:B------:R-:W-:Y:S01]  /*5b60*/  STL.64 [R1+0x8], R96 ;  /* 0x0000086001007387 */ /* 0x000fe20000100a00 */
[----:B-1----:R-:W-:-:S02]  /*5b70*/  LOP3.LUT R157, R157, 0x7f, RZ, 0xc0, !PT ;  /* 0x0000007f9d9d7812 */ /* 0x002fc400078ec0ff */
[----:B------:R-:W-:Y:S01]  /*5b80*/  LEA.HI.X.SX32 R13, R13, R221, 0x2, P6 ;  /* 0x000000dd0d0d7211 */ /* 0x000fe200030f16ff */
[----:B------:R-:W-:Y:S01]  /*5b90*/  STL.64 [R1], R94 ;  /* 0x0000005e01007387 */ /* 0x000fe20000100a00 */
[----:B------:R-:W-:-:S03]  /*5ba0*/  IADD3 R32, P6, R32, R220, RZ ;  /* 0x000000dc20207210 */ /* 0x000fc60007fde0ff */
[----:B------:R1:W-:Y:S01]  /*5bb0*/  STL.64 [R1+0x790], R10 ;  /* 0x0007900a01007387 */ /* 0x0003e20000100a00 */
[-C--:B------:R-:W-:Y:S01]  /*5bc0*/  LEA.HI.X.SX32 R33, R5, R221.reuse, 0x2, P6 ;  /* 0x000000dd05217211 */ /* 0x080fe200030f16ff */
[----:B------:R-:W-:Y:S01]  /*5bd0*/  IMAD R5, R152, 0x65, RZ ;  /* 0x0000006598057824 */ /* 0x000fe200078e02ff */
[-C--:B------:R-:W-:Y:S01]  /*5be0*/  IADD3 R34, P6, R34, R220.reuse, RZ ;  /* 0x000000dc22227210 */ /* 0x080fe20007fde0ff */
[----:B------:R3:W-:Y:S03]  /*5bf0*/  STL.64 [R1+0x798], R12 ;  /* 0x0007980c01007387 */ /* 0x0007e60000100a00 */
[----:B------:R-:W-:Y:S01]  /*5c00*/  LEA.HI.X.SX32 R35, R35, R221, 0x2, P6 ;  /* 0x000000dd23237211 */ /* 0x000fe200030f16ff */
[----:B------:R-:W-:Y:S01]  /*5c10*/  STL.64 [R1+0x7a0], R14 ;  /* 0x0007a00e01007387 */ /* 0x000fe20000100a00 */
[----:B------:R-:W-:-:S03]  /*5c20*/  IADD3 R54, P6, R54, R220, RZ ;  /* 0x000000dc36367210 */ /* 0x000fc60007fde0ff */
[----:B------:R-:W-:Y:S01]  /*5c30*/  STL.64 [R1+0x7b0], R16 ;  /* 0x0007b01001007387 */ /* 0x000fe20000100a00 */
[----:B------:R-:W-:Y:S01]  /*5c40*/  LEA.HI.X.SX32 R55, R7, R221, 0x2, P6 ;  /* 0x000000dd07377211 */ /* 0x000fe200030f16ff */
[----:B------:R-:W-:Y:S01]  /*5c50*/  IMAD R7, R152, 0x66, RZ ;  /* 0x0000006698077824 */ /* 0x000fe200078e02ff */
[----:B------:R-:W-:-:S04]  /*5c60*/  IADD3 R56, P6, R56, R220, RZ ;  /* 0x000000dc38387210 */ /* 0x000fc80007fde0ff */
[----:B------:R-:W-:Y:S02]  /*5c70*/  LEA.HI.X.SX32 R57, R51, R221, 0x2, P6 ;  /* 0x000000dd33397211 */ /* 0x000fe400030f16ff */
[----:B------:R-:W-:-:S04]  /*5c80*/  IADD3 R82, P6, R82, R220, RZ ;  /* 0x000000dc52527210 */ /* 0x000fc80007fde0ff */
[----:B------:R-:W-:Y:S01]  /*5c90*/  LEA.HI.X.SX32 R83, R6, R221, 0x2, P6 ;  /* 0x000000dd06537211 */ /* 0x000fe200030f16ff */
[----:B------:R-:W-:Y:S01]  /*5ca0*/  IMAD R6, R152, 0x67, RZ ;  /* 0x0000006798067824 */ /* 0x000fe200078e02ff */
[----:B------:R-:W-:-:S04]  /*5cb0*/  IADD3 R86, P6, R86, R220, RZ ;  /* 0x000000dc56567210 */ /* 0x000fc80007fde0ff */
[----:B------:R-:W-:Y:S02]  /*5cc0*/  LEA.HI.X.SX32 R87, R28, R221, 0x2, P6 ;  /* 0x000000dd1c577211 */ /* 0x000fe400030f16ff */
[----:B------:R-:W-:-:S04]  /*5cd0*/  LEA R28, P6, R152, R220, 0x8 ;  /* 0x000000dc981c7211 */ /* 0x000fc800078c40ff */
[----:B------:R-:W-:Y:S02]  /*5ce0*/  LEA.HI.X.SX32 R29, R29, R221, 0x2, P6 ;  /* 0x000000dd1d1d7211 */ /* 0x000fe400030f16ff */
[----:B------:R-:W-:-:S04]  /*5cf0*/  IADD3 R38, P6, R38, R220, RZ ;  /* 0x000000dc26267210 */ /* 0x000fc80007fde0ff */
[-C--:B------:R-:W-:Y:S02]  /*5d00*/  LEA.HI.X.SX32 R39, R19, R221.reuse, 0x2, P6 ;  /* 0x000000dd13277211 */ /* 0x080fe400030f16ff */
[-C--:B------:R-:W-:Y:S02]  /*5d10*/  IADD3 R44, P6, R44, R220.reuse, RZ ;  /* 0x000000dc2c2c7210 */ /* 0x080fe40007fde0ff */
[-C--:B------:R-:W-:Y:S01]  /*5d20*/  LEA.HI.X.SX32 R19, R3, R221.reuse, 0x2, P1 ;  /* 0x000000dd03137211 */ /* 0x080fe200008f16ff */
[----:B------:R-:W-:Y:S01]  /*5d30*/  IMAD R3, R152, 0x69, RZ ;  /* 0x0000006998037824 */ /* 0x000fe200078e02ff */
[----:B------:R-:W-:Y:S02]  /*5d40*/  LEA.HI.X.SX32 R45, R114, R221, 0x2, P6 ;  /* 0x000000dd722d7211 */ /* 0x000fe400030f16ff */
[-C--:B------:R-:W-:Y:S01]  /*5d50*/  IADD3 R36, P6, R36, R220.reuse, RZ ;  /* 0x000000dc24247210 */ /* 0x080fe20007fde0ff */
[----:B------:R4:W-:Y:S01]  /*5d60*/  STL.64 [R1+0x7b8], R18 ;  /* 0x0007b81201007387 */ /* 0x0009e20000100a00 */
[----:B------:R-:W-:-:S02]  /*5d70*/  IADD3 R46, P1, R46, R220, RZ ;  /* 0x000000dc2e2e7210 */ /* 0x000fc40007f3e0ff */
[-C--:B------:R-:W-:Y:S02]  /*5d80*/  LEA.HI.X.SX32 R37, R37, R221.reuse, 0x2, P6 ;  /* 0x000000dd25257211 */ /* 0x080fe400030f16ff */
[-C--:B------:R-:W-:Y:S02]  /*5d90*/  IADD3 R236, P6, R236, R220.reuse, RZ ;  /* 0x000000dcecec7210 */ /* 0x080fe40007fde0ff */
[-C--:B------:R-:W-:Y:S02]  /*5da0*/  LEA.HI.X.SX32 R47, R47, R221.reuse, 0x2, P1 ;  /* 0x000000dd2f2f7211 */ /* 0x080fe400008f16ff */
[-C--:B------:R-:W-:Y:S02]  /*5db0*/  IADD3 R238, P1, R238, R220.reuse, RZ ;  /* 0x000000dceeee7210 */ /* 0x080fe40007f3e0ff */
[----:B------:R-:W-:Y:S02]  /*5dc0*/  LEA.HI.X.SX32 R237, R140, R221, 0x2, P6 ;  /* 0x000000dd8ced7211 */ /* 0x000fe400030f16ff */
        /* <DEDUP_REMOVED lines=9> */
[-C--:B------:R-:W-:Y:S01]  /*5e60*/  LEA.HI.X.SX32 R65, R9, R221.reuse, 0x2, P1 ;  /* 0x000000dd09417211 */ /* 0x080fe200008f16ff */
[----:B------:R-:W-:Y:S01]  /*5e70*/  IMAD R9, R152, 0x6b, RZ ;  /* 0x0000006b98097824 */ /* 0x000fe200078e02ff */
[-C--:B------:R-:W-:Y:S02]  /*5e80*/  IADD3 R42, P1, R42, R220.reuse, RZ ;  /* 0x000000dc2a2a7210 */ /* 0x080fe40007f3e0ff */
[----:B------:R-:W-:Y:S02]  /*5e90*/  LEA.HI.X.SX32 R23, R23, R221, 0x2, P6 ;  /* 0x000000dd17177211 */ /* 0x000fe400030f16ff */
[----:B------:R-:W-:-:S02]  /*5ea0*/  IADD3 R30, P6, R30, R220, RZ ;  /* 0x000000dc1e1e7210 */ /* 0x000fc40007fde0ff */
[-C--:B------:R-:W-:Y:S01]  /*5eb0*/  LEA.HI.X.SX32 R43, R20, R221.reuse, 0x2, P1 ;  /* 0x000000dd142b7211 */ /* 0x080fe200008f16ff */
[----:B------:R-:W-:Y:S01]  /*5ec0*/  STL.64 [R1+0x7c0], R22 ;  /* 0x0007c01601007387 */ /* 0x000fe20000100a00 */
[-C--:B------:R-:W-:Y:S02]  /*5ed0*/  IADD3 R20, P1, R31, R220.reuse, RZ ;  /* 0x000000dc1f147210 */ /* 0x080fe40007f3e0ff */
[-C--:B------:R-:W-:Y:S01]  /*5ee0*/  LEA.HI.X.SX32 R31, R8, R221.reuse, 0x2, P6 ;  /* 0x000000dd081f7211 */ /* 0x080fe200030f16ff */
[----:B------:R-:W-:Y:S01]  /*5ef0*/  VIADD R8, R4, 0xffffffde ;  /* 0xffffffde04087836 */ /* 0x000fe20000000000 */
[-C--:B------:R-:W-:Y:S02]  /*5f00*/  IADD3 R50, P6, R50, R220.reuse, RZ ;  /* 0x000000dc32327210 */ /* 0x080fe40007fde0ff */
[-C--:B------:R-:W-:Y:S02]  /*5f10*/  LEA.HI.X.SX32 R21, R21, R221.reuse, 0x2, P1 ;  /* 0x000000dd15157211 */ /* 0x080fe400008f16ff */
[----:B------:R-:W-:Y:S01]  /*5f20*/  LEA.HI.X.SX32 R51, R5, R221, 0x2, P6 ;  /* 0x000000dd05337211 */ /* 0x000fe200030f16ff */
[----:B------:R-:W-:Y:S01]  /*5f30*/  VIADD R5, R4, 0xffffffdd ;  /* 0xffffffdd04057836 */ /* 0x000fe20000000000 */
[-C--:B------:R-:W-:Y:S01]  /*5f40*/  IADD3 R40, P1, R40, R220.reuse, RZ ;  /* 0x000000dc28287210 */ /* 0x080fe20007f3e0ff */
[----:B------:R-:W-:Y:S01]  /*5f50*/  STL.64 [R1+0x788], R20 ;  /* 0x0007881401007387 */ /* 0x000fe20000100a00 */
[----:B------:R-:W-:-:S02]  /*5f60*/  IADD3 R48, P6, R48, R220, RZ ;  /* 0x000000dc30307210 */ /* 0x000fc40007fde0ff */
[-C--:B------:R-:W-:Y:S02]  /*5f70*/  LEA.HI.X.SX32 R41, R172, R221.reuse, 0x2, P1 ;  /* 0x000000ddac297211 */ /* 0x080fe400008f16ff */
[-C--:B------:R-:W-:Y:S02]  /*5f80*/  LEA.HI.X.SX32 R49, R6, R221.reuse, 0x2, P6 ;  /* 0x000000dd06317211 */ /* 0x080fe400030f16ff */
[-C--:B------:R-:W-:Y:S02]  /*5f90*/  IADD3 R52, P1, R52, R220.reuse, RZ ;  /* 0x000000dc34347210 */ /* 0x080fe40007f3e0ff */
[----:B------:R-:W-:Y:S02]  /*5fa0*/  IADD3 R68, P6, R68, R220, RZ ;  /* 0x000000dc44447210 */ /* 0x000fe40007fde0ff */
[----:B------:R-:W-:Y:S02]  /*5fb0*/  LOP3.LUT R6, R67, 0x70, RZ, 0xc0, !PT ;  /* 0x0000007043067812 */ /* 0x000fe400078ec0ff */
[----:B------:R-:W-:-:S02]  /*5fc0*/  LEA.HI.X.SX32 R53, R7, R221, 0x2, P1 ;  /* 0x000000dd07357211 */ /* 0x000fc400008f16ff */
[-C--:B------:R-:W-:Y:S01]  /*5fd0*/  LEA.HI.X.SX32 R69, R3, R221.reuse, 0x2, P6 ;  /* 0x000000dd03457211 */ /* 0x080fe200030f16ff */
[----:B------:R-:W-:Y:S01]  /*5fe0*/  IMAD R3, R157, 0x80, R6 ;  /* 0x000000809d037824 */ /* 0x000fe200078e0206 */
[-C--:B------:R-:W-:Y:S01]  /*5ff0*/  IADD3 R66, P1, R66, R220.reuse, RZ ;  /* 0x000000dc42427210 */ /* 0x080fe20007f3e0ff */
[----:B------:R-:W-:Y:S01]  /*6000*/  VIADD R6, R4, 0xffffffdc ;  /* 0xffffffdc04067836 */ /* 0x000fe20000000000 */
[-C--:B------:R-:W-:Y:S01]  /*6010*/  IADD3 R72, P6, R72, R220.reuse, RZ ;  /* 0x000000dc48487210 */ /* 0x080fe20007fde0ff */
[----:B------:R-:W3:Y:S01]  /*6020*/  LDC R7, c[0x0][0x230] ;  /* 0x00008c00ff077b82 */ /* 0x000ee20000000800 */
[----:B------:R-:W-:Y:S02]  /*6030*/  LEA.HI.X.SX32 R67, R168, R221, 0x2, P1 ;  /* 0x000000dda8437211 */ /* 0x000fe400008f16ff */
[----:B------:R-:W-:Y:S02]  /*6040*/  IADD3 R70, P1, R70, R220, RZ ;  /* 0x000000dc46467210 */ /* 0x000fe40007f3e0ff */
[----:B------:R-:W-:-:S02]  /*6050*/  IADD3 R243, R3, UR8, RZ ;  /* 0x0000000803f37c10 */ /* 0x000fc4000fffe0ff */
[-C--:B------:R-:W-:Y:S02]  /*6060*/  LEA.HI.X.SX32 R71, R71, R221.reuse, 0x2, P1 ;  /* 0x000000dd47477211 */ /* 0x080fe400008f16ff */
[----:B------:R-:W-:Y:S01]  /*6070*/  ISETP.GE.U32.AND P1, PT, R8, 0x7fffff5f, PT ;  /* 0x7fffff5f0800780c */ /* 0x000fe20003f26070 */
[----:B------:R-:W-:Y:S01]  /*6080*/  @!PT LDS RZ, [RZ] ;  /* 0x00000000fffff984 */ /* 0x000fe20000000800 */
[----:B------:R-:W-:Y:S01]  /*6090*/  @!PT LDS RZ, [RZ] ;  /* 0x00000000fffff984 */ /* 0x000fe20000000800 */
[----:B------:R-:W-:Y:S01]  /*60a0*/  @!PT LDS RZ, [RZ] ;  /* 0x00000000fffff984 */ /* 0x000fe20000000800 */
[----:B------:R-:W-:Y:S01]  /*60b0*/  LDGSTS.E [R243], desc[UR60][R220.64], !P5 ;  /* 0x00000000dcf37fae */ /* 0x000fe2000e92187c */
[----:B------:R-:W-:Y:S01]  /*60c0*/  LEA.HI.X.SX32 R73, R9, R221, 0x2, P6 ;  /* 0x000000dd09497211 */ /* 0x000fe200030f16ff */
[----:B------:R-:W1:Y:S01]  /*60d0*/  LDC R8, c[0x0][0x230] ;  /* 0x00008c00ff087b82 */ /* 0x000e620000000800 */
[----:B------:R-:W-:Y:S01]  /*60e0*/  ISETP.GE.U32.AND P6, PT, R5, 0x7fffff5e, PT ;  /* 0x7fffff5e0500780c */ /* 0x000fe20003fc6070 */
[----:B------:R2:W-:Y:S01]  /*60f0*/  LDGSTS.E [R243+0x4], desc[UR60][R90.64], !P0 ;  /* 0x000040005af37fae */ /* 0x0005e2000c12187c */
[----:B------:R-:W-:Y:S01]  /*6100*/  VIADD R5, R4, 0xffffffbf ;  /* 0xffffffbf04057836 */ /* 0x000fe20000000000 */
[----:B------:R-:W-:Y:S01]  /*6110*/  ISETP.GE.U32.AND P5, PT, R6, 0x7fffff5d, PT ;  /* 0x7fffff5d0600780c */ /* 0x000fe20003fa6070 */
[C---:B------:R-:W-:Y:S01]  /*6120*/  VIADD R6, R4.reuse, 0xffffffbe ;  /* 0xffffffbe04067836 */ /* 0x040fe20000000000 */
[----:B------:R4:W-:Y:S02]  /*6130*/  LDGSTS.E [R243+0x8], desc[UR60][R120.64], !P3 ;  /* 0x0000800078f37fae */ /* 0x0009e4000d92187c */
[----:B------:R-:W-:Y:S01]  /*6140*/  ISETP.GE.U32.AND P0, PT, R5, 0x7fffff40, PT ;  /* 0x7fffff400500780c */ /* 0x000fe20003f06070 */
[----:B------:R-:W-:Y:S01]  /*6150*/  VIADD R5, R4, 0xffffffbd ;  /* 0xffffffbd04057836 */ /* 0x000fe20000000000 */
[----:B------:R-:W3:Y:S01]  /*6160*/  LDC R9, c[0x0][0x230] ;  /* 0x00008c00ff097b82 */ /* 0x000ee20000000800 */
[----:B------:R-:W-:Y:S01]  /*6170*/  ISETP.GE.U32.AND P3, PT, R6, 0x7fffff3f, PT ;  /* 0x7fffff3f0600780c */ /* 0x000fe20003f66070 */
[----:B------:R-:W-:Y:S01]  /*6180*/  LDGSTS.E [R243+0xc], desc[UR60][R104.64], !P2 ;  /* 0x0000c00068f37fae */ /* 0x000fe2000d12187c */
[C---:B------:R-:W-:Y:S01]  /*6190*/  VIADD R6, R4.reuse, 0xfffffffb ;  /* 0xfffffffb04067836 */ /* 0x040fe20000000000 */
[----:B------:R-:W-:Y:S01]  /*61a0*/  ISETP.GE.U32.AND P2, PT, R5, 0x7fffff3e, PT ;  /* 0x7fffff3e0500780c */ /* 0x000fe20003f46070 */
[----:B------:R-:W-:Y:S01]  /*61b0*/  VIADD R5, R4, 0xffffffbc ;  /* 0xffffffbc04057836 */ /* 0x000fe20000000000 */
[----:B------:R1:W-:Y:S01]  /*61c0*/  LDGSTS.E [R243+0x4000], desc[UR60][R10.64], !P4 ;  /* 0x040000000af37fae */ /* 0x0003e2000e12187c */
[----:B--2---:R-:W-:Y:S01]  /*61d0*/  LOP3.LUT R91, R3, 0x10, RZ, 0x3c, !PT ;  /* 0x00000010035b7812 */ /* 0x004fe200078e3cff */
[----:B------:R-:W2:Y:S01]  /*61e0*/  LDC R90, c[0x0][0x230] ;  /* 0x00008c00ff5a7b82 */ /* 0x000ea20000000800 */
[----:B----4-:R-:W-:Y:S01]  /*61f0*/  IMAD R120, R152, 0x36, RZ ;  /* 0x0000003698787824 */ /* 0x010fe200078e02ff */
[----:B------:R-:W-:Y:S01]  /*6200*/  LDGSTS.E [R243+0x4004], desc[UR60][R24.64], !P1 ;  /* 0x0400400018f37fae */ /* 0x000fe2000c92187c */
[----:B------:R-:W-:Y:S01]  /*6210*/  ISETP.GE.U32.AND P1, PT, R6, 0x7fffff7c, PT ;  /* 0x7fffff7c0600780c */ /* 0x000fe20003f26070 */
[C---:B------:R-:W-:Y:S01]  /*6220*/  VIADD R6, R4.reuse, 0xfffffffa ;  /* 0xfffffffa04067836 */ /* 0x040fe20000000000 */
[----:B------:R-:W-:Y:S01]  /*6230*/  ISETP.GE.U32.AND P4, PT, R5, 0x7fffff3d, PT ;  /* 0x7fffff3d0500780c */ /* 0x000fe20003f86070 */
[----:B------:R-:W-:Y:S01]  /*6240*/  VIADD R5, R4, 0xfffffff9 ;  /* 0xfffffff904057836 */ /* 0x000fe20000000000 */
[----:B------:R4:W-:Y:S01]  /*6250*/  LDGSTS.E [R243+0x4008], desc[UR60][R12.64], !P6 ;  /* 0x040080000cf37fae */ /* 0x0009e2000f12187c */
[----:B------:R-:W-:Y:S01]  /*6260*/  IADD3 R244, R91, UR8, RZ ;  /* 0x000000085bf47c10 */ /* 0x000fe2000fffe0ff */
[----:B------:R-:W-:Y:S01]  /*6270*/  IMAD R121, R152, 0x37, RZ ;  /* 0x0000003798797824 */ /* 0x000fe200078e02ff */
[----:B------:R-:W-:Y:S01]  /*6280*/  ISETP.GE.U32.AND P6, PT, R6, 0x7fffff7b, PT ;  /* 0x7fffff7b0600780c */ /* 0x000fe20003fc6070 */
[----:B------:R-:W-:Y:S01]  /*6290*/  LDGSTS.E [R243+0x400c], desc[UR60][R14.64], !P5 ;  /* 0x0400c0000ef37fae */ /* 0x000fe2000e92187c */
[----:B------:R-:W-:Y:S01]  /*62a0*/  ISETP.GE.U32.AND P5, PT, R5, 0x7fffff7a, PT ;  /* 0x7fffff7a0500780c */ /* 0x000fe20003fa6070 */
[----:B-1----:R-:W-:Y:S01]  /*62b0*/  VIADD R6, R8, 0xffffff9f ;  /* 0xffffff9f08067836 */ /* 0x002fe20000000000 */
[----:B------:R-:W-:Y:S01]  /*62c0*/  LOP3.LUT R10, R3, 0x20, RZ, 0x3c, !PT ;  /* 0x00000020030a7812 */ /* 0x000fe200078e3cff */
[----:B------:R-:W-:Y:S01]  /*62d0*/  LDGSTS.E [R243+0x8000], desc[UR60][R28.64], !P0 ;  /* 0x080000001cf37fae */ /* 0x000fe2000c12187c */
[----:B------:R-:W1:Y:S01]  /*62e0*/  LDC R8, c[0x0][0x230] ;  /* 0x00008c00ff087b82 */ /* 0x000e620000000800 */
[----:B------:R-:W-:Y:S01]  /*62f0*/  IMAD R11, R152, 0x7b, RZ ;  /* 0x0000007b980b7824 */ /* 0x000fe200078e02ff */
[----:B------:R-:W-:Y:S01]  /*6300*/  ISETP.GE.U32.AND P0, PT, R6, 0x7fffff20, PT ;  /* 0x7fffff200600780c */ /* 0x000fe20003f06070 */
[----:B------:R-:W-:Y:S01]  /*6310*/  LDGSTS.E [R243+0x8004], desc[UR60][R16.64], !P3 ;  /* 0x0800400010f37fae */ /* 0x000fe2000d92187c */
[----:B---3--:R-:W-:Y:S01]  /*6320*/  VIADD R6, R7, 0xffffff9d ;  /* 0xffffff9d07067836 */ /* 0x008fe20000000000 */
[----:B------:R-:W-:Y:S01]  /*6330*/  IADD3 R245, R10, UR8, RZ ;  /* 0x000000080af57c10 */ /* 0x000fe2000fffe0ff */
[----:B----4-:R-:W-:Y:S01]  /*6340*/  IMAD R13, R152, 0x7c, RZ ;  /* 0x0000007c980d7824 */ /* 0x010fe200078e02ff */
[----:B------:R-:W-:Y:S01]  /*6350*/  LDGSTS.E [R243+0x8008], desc[UR60][R38.64], !P2 ;  /* 0x0800800026f37fae */ /* 0x000fe2000d12187c */
[----:B--2---:R-:W-:Y:S01]  /*6360*/  VIADD R5, R90, 0xffffff9e ;  /* 0xffffff9e5a057836 */ /* 0x004fe20000000000 */
[----:B------:R-:W-:Y:S01]  /*6370*/  ISETP.GE.U32.AND P2, PT, R6, 0x7fffff1e, PT ;  /* 0x7fffff1e0600780c */ /* 0x000fe20003f46070 */
[----:B------:R-:W-:Y:S01]  /*6380*/  VIADD R6, R4, 0xfffffff8 ;  /* 0xfffffff804067836 */ /* 0x000fe20000000000 */
[----:B------:R2:W-:Y:S01]  /*6390*/  LDGSTS.E [R243+0x800c], desc[UR60][R18.64], !P4 ;  /* 0x0800c00012f37fae */ /* 0x0005e2000e12187c */
[----:B------:R-:W3:Y:S01]  /*63a0*/  LDC R90, c[0x0][0x230] ;  /* 0x00008c00ff5a7b82 */ /* 0x000ee20000000800 */
[----:B------:R-:W-:Y:S01]  /*63b0*/  ISETP.GE.U32.AND P3, PT, R5, 0x7fffff1f, PT ;  /* 0x7fffff1f0500780c */ /* 0x000fe20003f66070 */
[----:B------:R-:W-:Y:S01]  /*63c0*/  VIADD R5, R9, 0xffffff9c ;  /* 0xffffff9c09057836 */ /* 0x000fe20000000000 */
[----:B------:R-:W-:Y:S01]  /*63d0*/  LDGSTS.E [R243+0xc000], desc[UR60][R42.64], !P0 ;  /* 0x0c0000002af37fae */ /* 0x000fe2000c12187c */
[----:B------:R-:W-:Y:S01]  /*63e0*/  ISETP.GE.U32.AND P0, PT, R6, 0x7fffff79, PT ;  /* 0x7fffff790600780c */ /* 0x000fe20003f06070 */
[----:B------:R-:W-:-:S02]  /*63f0*/  VIADD R6, R4, 0xffffffd8 ;  /* 0xffffffd804067836 */ /* 0x000fc40000000000 */
[----:B------:R-:W-:Y:S01]  /*6400*/  ISETP.GE.U32.AND P4, PT, R5, 0x7fffff1d, PT ;  /* 0x7fffff1d0500780c */ /* 0x000fe20003f86070 */
[----:B------:R-:W-:Y:S01]  /*6410*/  VIADD R5, R4, 0xffffffdb ;  /* 0xffffffdb04057836 */ /* 0x000fe20000000000 */
[----:B------:R-:W4:Y:S01]  /*6420*/  LDC R7, c[0x0][0x230] ;  /* 0x00008c00ff077b82 */ /* 0x000f220000000800 */
[----:B------:R1:W-:Y:S01]  /*6430*/  STL [R1+0x758], R91 ;  /* 0x0007585b01007387 */ /* 0x0003e20000100800 */
[C---:B--2---:R-:W-:Y:S02]  /*6440*/  IMAD R19, R152.reuse, 0x79, RZ ;  /* 0x0000007998137824 */ /* 0x044fe400078e02ff */
[----:B------:R-:W-:Y:S01]  /*6450*/  IMAD R18, R152, 0x1f0, RZ ;  /* 0x000001f098127824 */ /* 0x000fe200078e02ff */
[----:B------:R-:W-:Y:S01]  /*6460*/  LDGSTS.E [R243+0xc004], desc[UR60][R22.64], !P3 ;  /* 0x0c00400016f37fae */ /* 0x000fe2000d92187c */
[----:B------:R-:W-:Y:S01]  /*6470*/  ISETP.GE.U32.AND P3, PT, R5, 0x7fffff5c, PT ;  /* 0x7fffff5c0500780c */ /* 0x000fe20003f66070 */
[----:B------:R-:W-:Y:S01]  /*6480*/  VIADD R5, R4, 0xffffffda ;  /* 0xffffffda04057836 */ /* 0x000fe20000000000 */
[----:B------:R-:W2:Y:S01]  /*6490*/  LDC R9, c[0x0][0x230] ;  /* 0x00008c00ff097b82 */ /* 0x000ea20000000800 */
[----:B------:R-:W-:Y:S01]  /*64a0*/  LDGSTS.E [R243+0xc008], desc[UR60][R20.64], !P2 ;  /* 0x0c00800014f37fae */ /* 0x000fe2000d12187c */
[----:B------:R-:W-:-:S02]  /*64b0*/  IMAD R12, R152, 0x1fc, RZ ;  /* 0x000001fc980c7824 */ /* 0x000fc400078e02ff */
[----:B------:R-:W-:Y:S01]  /*64c0*/  ISETP.GE.U32.AND P2, PT, R5, 0x7fffff5b, PT ;  /* 0x7fffff5b0500780c */ /* 0x000fe20003f46070 */
[----:B------:R-:W-:Y:S01]  /*64d0*/  VIADD R5, R4, 0xffffffd9 ;  /* 0xffffffd904057836 */ /* 0x000fe20000000000 */
[----:B------:R-:W-:Y:S01]  /*64e0*/  LDGSTS.E [R243+0xc00c], desc[UR60][R30.64], !P4 ;  /* 0x0c00c0001ef37fae */ /* 0x000fe2000e12187c */
[C---:B-1----:R-:W-:Y:S01]  /*64f0*/  IMAD R91, R152.reuse, 0x15, RZ ;  /* 0x00000015985b7824 */ /* 0x042fe200078e02ff */
[----:B------:R-:W1:Y:S01]  /*6500*/  LDC R15, c[0x0][0x230] ;  /* 0x00008c00ff0f7b82 */ /* 0x000e620000000800 */
[----:B------:R-:W-:Y:S01]  /*6510*/  IMAD R17, R152, 0x7a, RZ ;  /* 0x0000007a98117824 */ /* 0x000fe200078e02ff */
[----:B------:R-:W-:Y:S01]  /*6520*/  ISETP.GE.U32.AND P4, PT, R5, 0x7fffff5a, PT ;  /* 0x7fffff5a0500780c */ /* 0x000fe20003f86070 */
[----:B------:R-:W-:Y:S01]  /*6530*/  VIADD R5, R4, 0xffffffbb ;  /* 0xffffffbb04057836 */ /* 0x000fe20000000000 */
[----:B------:R-:W-:Y:S01]  /*6540*/  LDGSTS.E [R244], desc[UR60][R102.64], !P1 ;  /* 0x0000000066f47fae */ /* 0x000fe2000c92187c */
[----:B------:R-:W-:Y:S01]  /*6550*/  ISETP.GE.U32.AND P1, PT, R6, 0x7fffff59, PT ;  /* 0x7fffff590600780c */ /* 0x000fe20003f26070 */
[----:B------:R-:W-:-:S02]  /*6560*/  VIADD R6, R4, 0xffffffba ;  /* 0xffffffba04067836 */ /* 0x000fc40000000000 */
[----:B------:R3:W-:Y:S01]  /*6570*/  LDGSTS.E [R244+0x4], desc[UR60][R100.64], !P6 ;  /* 0x0000400064f47fae */ /* 0x0007e2000f12187c */
[----:B------:R-:W-:Y:S01]  /*6580*/  ISETP.GE.U32.AND P6, PT, R5, 0x7fffff3c, PT ;  /* 0x7fffff3c0500780c */ /* 0x000fe20003fc6070 */
[----:B------:R-:W-:Y:S01]  /*6590*/  VIADD R5, R4, 0xffffffb9 ;  /* 0xffffffb904057836 */ /* 0x000fe20000000000 */
[----:B------:R-:W1:Y:S01]  /*65a0*/  LDC R14, c[0x0][0x230] ;  /* 0x00008c00ff0e7b82 */ /* 0x000e620000000800 */
[----:B------:R-:W-:Y:S01]  /*65b0*/  LDGSTS.E [R244+0x8], desc[UR60][R98.64], !P5 ;  /* 0x0000800062f47fae */ /* 0x000fe2000e92187c */
[----:B------:R-:W-:Y:S01]  /*65c0*/  ISETP.GE.U32.AND P5, PT, R6, 0x7fffff3b, PT ;  /* 0x7fffff3b0600780c */ /* 0x000fe20003fa6070 */
[C---:B------:R-:W-:Y:S02]  /*65d0*/  VIADD R6, R4.reuse, 0xfffffff7 ;  /* 0xfffffff704067836 */ /* 0x040fe40000000000 */
[----:B------:R4:W-:Y:S01]  /*65e0*/  LDGSTS.E [R244+0xc], desc[UR60][R96.64], !P0 ;  /* 0x0000c00060f47fae */ /* 0x0009e2000c12187c */
[----:B------:R-:W-:Y:S01]  /*65f0*/  ISETP.GE.U32.AND P0, PT, R5, 0x7fffff3a, PT ;  /* 0x7fffff3a0500780c */ /* 0x000fe20003f06070 */
[----:B------:R-:W-:-:S02]  /*6600*/  VIADD R5, R4, 0xffffffb8 ;  /* 0xffffffb804057836 */ /* 0x000fc40000000000 */
[----:B------:R-:W-:Y:S01]  /*6610*/  LDGSTS.E [R244+0x4000], desc[UR60][R32.64], !P3 ;  /* 0x0400000020f47fae */ /* 0x000fe2000d92187c */
[----:B---3--:R-:W-:Y:S02]  /*6620*/  IMAD R100, R152, 0x31, RZ ;  /* 0x0000003198647824 */ /* 0x008fe400078e02ff */
[----:B------:R-:W-:Y:S01]  /*6630*/  ISETP.GE.U32.AND P3, PT, R5, 0x7fffff39, PT ;  /* 0x7fffff390500780c */ /* 0x000fe20003f66070 */
[----:B------:R-:W-:Y:S01]  /*6640*/  LDGSTS.E [R244+0x4004], desc[UR60][R62.64], !P2 ;  /* 0x040040003ef47fae */ /* 0x000fe2000d12187c */
[----:B------:R-:W-:Y:S01]  /*6650*/  ISETP.GE.U32.AND P2, PT, R6, 0x7fffff78, PT ;  /* 0x7fffff780600780c */ /* 0x000fe20003f46070 */
[C---:B------:R-:W-:Y:S02]  /*6660*/  VIADD R6, R4.reuse, 0xfffffff6 ;  /* 0xfffffff604067836 */ /* 0x040fe40000000000 */
[----:B------:R-:W-:Y:S01]  /*6670*/  VIADD R5, R4, 0xfffffff5 ;  /* 0xfffffff504057836 */ /* 0x000fe20000000000 */
[----:B------:R-:W-:Y:S01]  /*6680*/  LDGSTS.E [R244+0x4008], desc[UR60][R34.64], !P4 ;  /* 0x0400800022f47fae */ /* 0x000fe2000e12187c */
[----:B----4-:R-:W-:Y:S01]  /*6690*/  IMAD R96, R152, 0x1b, RZ ;  /* 0x0000001b98607824 */ /* 0x010fe200078e02ff */
[----:B------:R-:W-:Y:S01]  /*66a0*/  ISETP.GE.U32.AND P4, PT, R6, 0x7fffff77, PT ;  /* 0x7fffff770600780c */ /* 0x000fe20003f86070 */
[----:B------:R-:W-:Y:S01]  /*66b0*/  VIADD R6, R8, 0xffffff9b ;  /* 0xffffff9b08067836 */ /* 0x000fe20000000000 */
[----:B------:R-:W-:Y:S01]  /*66c0*/  LDGSTS.E [R244+0x400c], desc[UR60][R26.64], !P1 ;  /* 0x0400c0001af47fae */ /* 0x000fe2000c92187c */
[----:B------:R-:W-:Y:S01]  /*66d0*/  ISETP.GE.U32.AND P1, PT, R5, 0x7fffff76, PT ;  /* 0x7fffff760500780c */ /* 0x000fe20003f26070 */
[----:B------:R-:W-:Y:S01]  /*66e0*/  VIADD R5, R90, 0xffffff9a ;  /* 0xffffff9a5a057836 */ /* 0x000fe20000000000 */
[----:B------:R-:W3:Y:S01]  /*66f0*/  LDC R8, c[0x0][0x230] ;  /* 0x00008c00ff087b82 */ /* 0x000ee20000000800 */
[----:B------:R-:W-:Y:S01]  /*6700*/  LDGSTS.E [R244+0x8000], desc[UR60][R44.64], !P6 ;  /* 0x080000002cf47fae */ /* 0x000fe2000f12187c */
[----:B------:R-:W-:Y:S01]  /*6710*/  ISETP.GE.U32.AND P6, PT, R6, 0x7fffff1c, PT ;  /* 0x7fffff1c0600780c */ /* 0x000fe20003fc6070 */
[----:B------:R-:W-:-:S02]  /*6720*/  VIADD R6, R7, 0xffffff99 ;  /* 0xffffff9907067836 */ /* 0x000fc40000000000 */
[----:B------:R-:W-:Y:S01]  /*6730*/  LDGSTS.E [R244+0x8004], desc[UR60][R46.64], !P5 ;  /* 0x080040002ef47fae */ /* 0x000fe2000e92187c */
[----:B------:R-:W-:Y:S01]  /*6740*/  ISETP.GE.U32.AND P5, PT, R5, 0x7fffff1b, PT ;  /* 0x7fffff1b0500780c */ /* 0x000fe20003fa6070 */
[----:B--2---:R-:W-:Y:S01]  /*6750*/  VIADD R5, R9, 0xffffff98 ;  /* 0xffffff9809057836 */ /* 0x004fe20000000000 */
[----:B------:R-:W2:Y:S01]  /*6760*/  LDC R90, c[0x0][0x230] ;  /* 0x00008c00ff5a7b82 */ /* 0x000ea20000000800 */
[----:B------:R-:W-:Y:S01]  /*6770*/  LDGSTS.E [R244+0x8008], desc[UR60][R36.64], !P0 ;  /* 0x0800800024f47fae */ /* 0x000fe2000c12187c */
[----:B------:R-:W-:Y:S01]  /*6780*/  ISETP.GE.U32.AND P0, PT, R6, 0x7fffff1a, PT ;  /* 0x7fffff1a0600780c */ /* 0x000fe20003f06070 */
[C---:B------:R-:W-:Y:S02]  /*6790*/  VIADD R6, R4.reuse, 0xfffffff4 ;  /* 0xfffffff404067836 */ /* 0x040fe40000000000 */
[----:B------:R-:W-:Y:S01]  /*67a0*/  LDGSTS.E [R244+0x800c], desc[UR60][R238.64], !P3 ;  /* 0x0800c000eef47fae */ /* 0x000fe2000d92187c */
[----:B------:R-:W-:Y:S01]  /*67b0*/  ISETP.GE.U32.AND P3, PT, R5, 0x7fffff19, PT ;  /* 0x7fffff190500780c */ /* 0x000fe20003f66070 */
[----:B------:R-:W-:Y:S01]  /*67c0*/  VIADD R5, R4, 0xffffffd7 ;  /* 0xffffffd704057836 */ /* 0x000fe20000000000 */
[----:B------:R-:W4:Y:S01]  /*67d0*/  LDC R9, c[0x0][0x230] ;  /* 0x00008c00ff097b82 */ /* 0x000f220000000800 */
[----:B------:R-:W-:Y:S01]  /*67e0*/  LDGSTS.E [R244+0xc000], desc[UR60][R40.64], !P6 ;  /* 0x0c00000028f47fae */ /* 0x000fe2000f12187c */
[----:B------:R-:W-:Y:S01]  /*67f0*/  ISETP.GE.U32.AND P6, PT, R6, 0x7fffff75, PT ;  /* 0x7fffff750600780c */ /* 0x000fe20003fc6070 */
[----:B------:R-:W-:-:S02]  /*6800*/  VIADD R6, R4, 0xffffffd4 ;  /* 0xffffffd404067836 */ /* 0x000fc40000000000 */
[----:B------:R-:W-:Y:S01]  /*6810*/  LDGSTS.E [R244+0xc004], desc[UR60][R50.64], !P5 ;  /* 0x0c00400032f47fae */ /* 0x000fe2000e92187c */
[----:B------:R-:W-:Y:S01]  /*6820*/  ISETP.GE.U32.AND P5, PT, R5, 0x7fffff58, PT ;  /* 0x7fffff580500780c */ /* 0x000fe20003fa6070 */
[----:B------:R-:W-:Y:S01]  /*6830*/  VIADD R5, R4, 0xffffffd6 ;  /* 0xffffffd604057836 */ /* 0x000fe20000000000 */
[----:B------:R-:W1:Y:S01]  /*6840*/  LDC R7, c[0x0][0x230] ;  /* 0x00008c00ff077b82 */ /* 0x000e620000000800 */
[----:B------:R-:W-:Y:S01]  /*6850*/  LDGSTS.E [R244+0xc008], desc[UR60][R52.64], !P0 ;  /* 0x0c00800034f47fae */ /* 0x000fe2000c12187c */
[----:B------:R-:W-:Y:S02]  /*6860*/  IMAD R97, R152, 0x1d, RZ ;  /* 0x0000001d98617824 */ /* 0x000fe400078e02ff */
[----:B------:R-:W-:Y:S01]  /*6870*/  ISETP.GE.U32.AND P0, PT, R5, 0x7fffff57, PT ;  /* 0x7fffff570500780c */ /* 0x000fe20003f06070 */
[----:B------:R-:W-:Y:S01]  /*6880*/  VIADD R5, R4, 0xffffffd5 ;  /* 0xffffffd504057836 */ /* 0x000fe20000000000 */
[----:B------:R-:W-:Y:S01]  /*6890*/  LDGSTS.E [R244+0xc00c], desc[UR60][R48.64], !P3 ;  /* 0x0c00c00030f47fae */ /* 0x000fe2000d92187c */
[----:B------:R-:W-:-:S02]  /*68a0*/  IMAD R98, R152, 0x1e, RZ ;  /* 0x0000001e98627824 */ /* 0x000fc400078e02ff */
[----:B------:R-:W-:Y:S01]  /*68b0*/  IMAD R99, R152, 0x1f, RZ ;  /* 0x0000001f98637824 */ /* 0x000fe200078e02ff */
[----:B------:R-:W-:Y:S01]  /*68c0*/  ISETP.GE.U32.AND P3, PT, R5, 0x7fffff56, PT ;  /* 0x7fffff560500780c */ /* 0x000fe20003f66070 */
[----:B------:R-:W-:Y:S01]  /*68d0*/  VIADD R5, R4, 0xffffffb7 ;  /* 0xffffffb704057836 */ /* 0x000fe20000000000 */
[----:B------:R3:W-:Y:S01]  /*68e0*/  LDGSTS.E [R245], desc[UR60][R94.64], !P2 ;  /* 0x000000005ef57fae */ /* 0x0007e2000d12187c */
[----:B------:R-:W-:Y:S01]  /*68f0*/  ISETP.GE.U32.AND P2, PT, R6, 0x7fffff55, PT ;  /* 0x7fffff550600780c */ /* 0x000fe20003f46070 */
[C---:B------:R-:W-:Y:S02]  /*6900*/  VIADD R6, R4.reuse, 0xffffffb6 ;  /* 0xffffffb604067836 */ /* 0x040fe40000000000 */
[----:B------:R1:W-:Y:S01]  /*6910*/  LDGSTS.E [R245+0x4], desc[UR60][R250.64], !P4 ;  /* 0x00004000faf57fae */ /* 0x0003e2000e12187c */
[----:B------:R-:W-:Y:S01]  /*6920*/  ISETP.GE.U32.AND P4, PT, R5, 0x7fffff38, PT ;  /* 0x7fffff380500780c */ /* 0x000fe20003f86070 */
[----:B------:R-:W-:Y:S02]  /*6930*/  VIADD R5, R4, 0xffffffb5 ;  /* 0xffffffb504057836 */ /* 0x000fe40000000000 */
[----:B------:R-:W-:Y:S01]  /*6940*/  LDGSTS.E [R245+0x8], desc[UR60][R80.64], !P1 ;  /* 0x0000800050f57fae */ /* 0x000fe2000c92187c */
[----:B------:R-:W-:Y:S01]  /*6950*/  ISETP.GE.U32.AND P1, PT, R6, 0x7fffff37, PT ;  /* 0x7fffff370600780c */ /* 0x000fe20003f26070 */
[----:B------:R-:W-:-:S02]  /*6960*/  VIADD R6, R4, 0xfffffff3 ;  /* 0xfffffff304067836 */ /* 0x000fc40000000000 */
[----:B------:R-:W-:Y:S01]  /*6970*/  LDGSTS.E [R245+0xc], desc[UR60][R58.64], !P6 ;  /* 0x0000c0003af57fae */ /* 0x000fe2000f12187c */
[----:B------:R-:W-:Y:S01]  /*6980*/  ISETP.GE.U32.AND P6, PT, R5, 0x7fffff36, PT ;  /* 0x7fffff360500780c */ /* 0x000fe20003fc6070 */
[----:B------:R-:W-:Y:S02]  /*6990*/  VIADD R5, R4, 0xffffffb4 ;  /* 0xffffffb404057836 */ /* 0x000fe40000000000 */
[----:B------:R-:W-:Y:S01]  /*69a0*/  LDGSTS.E [R245+0x4000], desc[UR60][R54.64], !P5 ;  /* 0x0400000036f57fae */ /* 0x000fe2000e92187c */
[----:B---3--:R-:W-:Y:S02]  /*69b0*/  IMAD R94, R152, 0x16, RZ ;  /* 0x00000016985e7824 */ /* 0x008fe400078e02ff */
[----:B------:R-:W-:Y:S01]  /*69c0*/  ISETP.GE.U32.AND P5, PT, R5, 0x7fffff35, PT ;  /* 0x7fffff350500780c */ /* 0x000fe20003fa6070 */
[----:B------:R-:W-:Y:S01]  /*69d0*/  LDGSTS.E [R245+0x4004], desc[UR60][R76.64], !P0 ;  /* 0x040040004cf57fae */ /* 0x000fe2000c12187c */
[----:B------:R-:W-:Y:S01]  /*69e0*/  ISETP.GE.U32.AND P0, PT, R6, 0x7fffff74, PT ;  /* 0x7fffff740600780c */ /* 0x000fe20003f06070 */
[----:B------:R-:W-:-:S02]  /*69f0*/  VIADD R6, R4, 0xfffffff2 ;  /* 0xfffffff204067836 */ /* 0x000fc40000000000 */
[----:B------:R-:W-:Y:S01]  /*6a00*/  VIADD R5, R4, 0xfffffff1 ;  /* 0xfffffff104057836 */ /* 0x000fe20000000000 */
[----:B------:R-:W-:Y:S01]  /*6a10*/  LDGSTS.E [R245+0x4008], desc[UR60][R56.64], !P3 ;  /* 0x0400800038f57fae */ /* 0x000fe2000d92187c */
[----:B------:R-:W-:Y:S01]  /*6a20*/  IMAD R95, R152, 0x17, RZ ;  /* 0x00000017985f7824 */ /* 0x000fe200078e02ff */
[----:B------:R-:W-:Y:S01]  /*6a30*/  ISETP.GE.U32.AND P3, PT, R6, 0x7fffff73, PT ;  /* 0x7fffff730600780c */ /* 0x000fe20003f66070 */
[----:B----4-:R-:W-:Y:S01]  /*6a40*/  VIADD R6, R9, 0xffffff97 ;  /* 0xffffff9709067836 */ /* 0x010fe20000000000 */
[----:B------:R-:W-:Y:S01]  /*6a50*/  LDGSTS.E [R245+0x400c], desc[UR60][R78.64], !P2 ;  /* 0x0400c0004ef57fae */ /* 0x000fe2000d12187c */
[----:B------:R-:W-:Y:S01]  /*6a60*/  ISETP.GE.U32.AND P2, PT, R5, 0x7fffff72, PT ;  /* 0x7fffff720500780c */ /* 0x000fe20003f46070 */
[----:B--2---:R-:W-:Y:S02]  /*6a70*/  VIADD R5, R90, 0xffffff96 ;  /* 0xffffff965a057836 */ /* 0x004fe40000000000 */
[----:B------:R2:W-:Y:S01]  /*6a80*/  LDGSTS.E [R245+0x8000], desc[UR60][R236.64], !P4 ;  /* 0x08000000ecf57fae */ /* 0x0005e2000e12187c */
[----:B------:R-:W-:Y:S01]  /*6a90*/  ISETP.GE.U32.AND P4, PT, R6, 0x7fffff18, PT ;  /* 0x7fffff180600780c */ /* 0x000fe20003f86070 */
[----:B------:R-:W-:-:S02]  /*6aa0*/  VIADD R6, R8, 0xffffff95 ;  /* 0xffffff9508067836 */ /* 0x000fc40000000000 */
[----:B------:R-:W-:Y:S01]  /*6ab0*/  LDGSTS.E [R245+0x8004], desc[UR60][R60.64], !P1 ;  /* 0x080040003cf57fae */ /* 0x000fe2000c92187c */
[----:B------:R-:W-:Y:S01]  /*6ac0*/  ISETP.GE.U32.AND P1, PT, R5, 0x7fffff17, PT ;  /* 0x7fffff170500780c */ /* 0x000fe20003f26070 */
[----:B------:R-:W-:Y:S02]  /*6ad0*/  VIADD R5, R4, 0xfffffff0 ;  /* 0xfffffff004057836 */ /* 0x000fe40000000000 */
[----:B------:R3:W-:Y:S01]  /*6ae0*/  LDGSTS.E [R245+0x8008], desc[UR60][R92.64], !P6 ;  /* 0x080080005cf57fae */ /* 0x0007e2000f12187c */
[----:B------:R-:W-:Y:S01]  /*6af0*/  ISETP.GE.U32.AND P6, PT, R6, 0x7fffff16, PT ;  /* 0x7fffff160600780c */ /* 0x000fe20003fc6070 */
[----:B-1----:R-:W-:Y:S02]  /*6b00*/  VIADD R6, R7, 0xffffff94 ;  /* 0xffffff9407067836 */ /* 0x002fe40000000000 */
[----:B------:R-:W-:Y:S01]  /*6b10*/  LDGSTS.E [R245+0x800c], desc[UR60][R64.64], !P5 ;  /* 0x0800c00040f57fae */ /* 0x000fe2000e92187c */
[----:B------:R-:W-:Y:S01]  /*6b20*/  ISETP.GE.U32.AND P5, PT, R5, 0x7fffff71, PT ;  /* 0x7fffff710500780c */ /* 0x000fe20003fa6070 */
[----:B------:R-:W-:-:S02]  /*6b30*/  VIADD R5, R4, 0xffffffd3 ;  /* 0xffffffd304057836 */ /* 0x000fc40000000000 */
[----:B------:R-:W-:Y:S01]  /*6b40*/  LDGSTS.E [R245+0xc000], desc[UR60][R66.64], !P4 ;  /* 0x0c00000042f57fae */ /* 0x000fe2000e12187c */
[----:B------:R-:W-:Y:S01]  /*6b50*/  ISETP.GE.U32.AND P4, PT, R6, 0x7fffff15, PT ;  /* 0x7fffff150600780c */ /* 0x000fe20003f86070 */
[----:B------:R-:W-:Y:S02]  /*6b60*/  VIADD R6, R4, 0xffffffd1 ;  /* 0xffffffd104067836 */ /* 0x000fe40000000000 */
[----:B------:R-:W-:Y:S01]  /*6b70*/  STL.64 [R1+0x7c8], R238 ;  /* 0x0007c8ee01007387 */ /* 0x000fe20000100a00 */
[C---:B------:R-:W-:Y:S02]  /*6b80*/  IMAD R7, R152.reuse, 0x13, RZ ;  /* 0x0000001398077824 */ /* 0x040fe400078e02ff */
[C---:B------:R-:W-:Y:S01]  /*6b90*/  IMAD R8, R152.reuse, 0x19, RZ ;  /* 0x0000001998087824 */ /* 0x040fe200078e02ff */
[----:B------:R1:W-:Y:S01]  /*6ba0*/  STL [R1+0x754], R10 ;  /* 0x0007540a01007387 */ /* 0x0003e20000100800 */
[C---:B------:R-:W-:Y:S02]  /*6bb0*/  IMAD R9, R152.reuse, 0x1a, RZ ;  /* 0x0000001a98097824 */ /* 0x040fe400078e02ff */
[----:B------:R-:W-:Y:S01]  /*6bc0*/  IMAD.SHL.U32 R90, R152, 0x10, RZ ;  /* 0x00000010985a7824 */ /* 0x000fe200078e00ff */
[----:B------:R-:W-:Y:S01]  /*6bd0*/  LDGSTS.E [R245+0xc004], desc[UR60][R68.64], !P1 ;  /* 0x0c00400044f57fae */ /* 0x000fe2000c92187c */
[----:B------:R-:W-:Y:S01]  /*6be0*/  ISETP.GE.U32.AND P1, PT, R5, 0x7fffff54, PT ;  /* 0x7fffff540500780c */ /* 0x000fe20003f26070 */
[----:B------:R-:W-:-:S02]  /*6bf0*/  VIADD R5, R4, 0xffffffd2 ;  /* 0xffffffd204057836 */ /* 0x000fc40000000000 */
[----:B------:R-:W-:Y:S01]  /*6c00*/  LDGSTS.E [R245+0xc008], desc[UR60][R70.64], !P6 ;  /* 0x0c00800046f57fae */ /* 0x000fe2000f12187c */
[C---:B------:R-:W-:Y:S01]  /*6c10*/  IMAD R101, R152.reuse, 0x32, RZ ;  /* 0x0000003298657824 */ /* 0x040fe200078e02ff */
[----:B-1----:R-:W-:Y:S01]  /*6c20*/  LOP3.LUT R10, R3, 0x30, RZ, 0x3c, !PT ;  /* 0x00000030030a7812 */ /* 0x002fe200078e3cff */
[----:B------:R-:W-:Y:S01]  /*6c30*/  IMAD R102, R152, 0x33, RZ ;  /* 0x0000003398667824 */ /* 0x000fe200078e02ff */
[----:B------:R-:W-:Y:S01]  /*6c40*/  ISETP.GE.U32.AND P6, PT, R5, 0x7fffff53, PT ;  /* 0x7fffff530500780c */ /* 0x000fe20003fc6070 */
[----:B------:R1:W-:Y:S01]  /*6c50*/  LDGSTS.E [R245+0xc00c], desc[UR60][R72.64], !P4 ;  /* 0x0c00c00048f57fae */ /* 0x0003e2000e12187c */
[----:B------:R-:W-:Y:S01]  /*6c60*/  IADD3 R5, R4, -0x30, RZ ;  /* 0xffffffd004057810 */ /* 0x000fe20007ffe0ff */
[----:B------:R-:W-:Y:S01]  /*6c70*/  VIADD R246, R10, UR8 ;  /* 0x000000080af67c36 */ /* 0x000fe20008000000 */
[----:B------:R-:W-:Y:S01]  /*6c80*/  ISETP.GE.U32.AND P4, PT, R6, 0x7fffff52, PT ;  /* 0x7fffff520600780c */ /* 0x000fe20003f86070 */
[----:B------:R-:W-:Y:S01]  /*6c90*/  VIADD R6, R4, 0xffffffef ;  /* 0xffffffef04067836 */ /* 0x000fe20000000000 */
[----:B------:R4:W-:Y:S01]  /*6ca0*/  STL.64 [R1+0x7d0], R250 ;  /* 0x0007d0fa01007387 */ /* 0x0009e20000100a00 */
[----:B------:R-:W-:-:S02]  /*6cb0*/  IMAD R103, R152, 0x35, RZ ;  /* 0x0000003598677824 */ /* 0x000fc400078e02ff */
[----:B------:R-:W-:Y:S01]  /*6cc0*/  IMAD R239, R152, 0x1e4, RZ ;  /* 0x000001e498ef7824 */ /* 0x000fe200078e02ff */
[----:B------:R-:W-:Y:S01]  /*6cd0*/  LDGSTS.E [R246], desc[UR60][R74.64], !P0 ;  /* 0x000000004af67fae */ /* 0x000fe2000c12187c */
[----:B------:R-:W-:Y:S01]  /*6ce0*/  ISETP.GE.U32.AND P0, PT, R5, 0x7fffff51, PT ;  /* 0x7fffff510500780c */ /* 0x000fe20003f06070 */
[----:B------:R-:W-:Y:S02]  /*6cf0*/  VIADD R5, R4, 0xffffffb3 ;  /* 0xffffffb304057836 */ /* 0x000fe40000000000 */
[----:B------:R-:W-:Y:S01]  /*6d00*/  LDGSTS.E [R246+0x4], desc[UR60][R84.64], !P3 ;  /* 0x0000400054f67fae */ /* 0x000fe2000d92187c */
[C---:B------:R-:W-:Y:S02]  /*6d10*/  IMAD R238, R152.reuse, 0x77, RZ ;  /* 0x0000007798ee7824 */ /* 0x040fe400078e02ff */
[----:B------:R-:W-:Y:S01]  /*6d20*/  ISETP.GE.U32.AND P3, PT, R5, 0x7fffff34, PT ;  /* 0x7fffff340500780c */ /* 0x000fe20003f66070 */
[----:B------:R1:W-:Y:S01]  /*6d30*/  LDGSTS.E [R246+0x8], desc[UR60][R110.64], !P2 ;  /* 0x000080006ef67fae */ /* 0x0003e2000d12187c */
[----:B------:R-:W-:Y:S01]  /*6d40*/  IMAD R5, R152, 0x11, RZ ;  /* 0x0000001198057824 */ /* 0x000fe200078e02ff */
[----:B------:R-:W-:Y:S01]  /*6d50*/  ISETP.GE.U32.AND P2, PT, R6, 0x7fffff70, PT ;  /* 0x7fffff700600780c */ /* 0x000fe20003f46070 */
[----:B------:R-:W-:Y:S01]  /*6d60*/  IMAD R6, R152, 0x12, RZ ;  /* 0x0000001298067824 */ /* 0x000fe200078e02ff */
[----:B------:R1:W-:Y:S01]  /*6d70*/  LDGSTS.E [R246+0xc], desc[UR60][R88.64], !P5 ;  /* 0x0000c00058f67fae */ /* 0x0003e2000e92187c */
[----:B------:R-:W-:Y:S01]  /*6d80*/  IADD3 R114, P5, R114, R220, RZ ;  /* 0x000000dc72727210 */ /* 0x000fe20007fbe0ff */
[----:B----4-:R-:W-:-:S02]  /*6d90*/  IMAD R250, R152, 0x76, RZ ;  /* 0x0000007698fa7824 */ /* 0x010fc400078e02ff */
[----:B------:R-:W-:Y:S01]  /*6da0*/  LDGSTS.E [R246+0x4000], desc[UR60][R82.64], !P1 ;  /* 0x0400000052f67fae */ /* 0x000fe2000c92187c */
[-C--:B------:R-:W-:Y:S01]  /*6db0*/  IADD3 R140, P1, R140, R220.reuse, RZ ;  /* 0x000000dc8c8c7210 */ /* 0x080fe20007f3e0ff */
[----:B------:R-:W-:Y:S01]  /*6dc0*/  IMAD R251, R152, 0x1e0, RZ ;  /* 0x000001e098fb7824 */ /* 0x000fe200078e02ff */
[-C--:B------:R-:W-:Y:S01]  /*6dd0*/  LEA.HI.X.SX32 R115, R5, R221.reuse, 0x2, P5 ;  /* 0x000000dd05737211 */ /* 0x080fe200028f16ff */
[----:B------:R4:W-:Y:S01]  /*6de0*/  LDGSTS.E [R246+0x4004], desc[UR60][R106.64], !P6 ;  /* 0x040040006af67fae */ /* 0x0009e2000f12187c */
[-C--:B------:R-:W-:Y:S01]  /*6df0*/  IADD3 R118, P6, R118, R220.reuse, RZ ;  /* 0x000000dc76767210 */ /* 0x080fe20007fde0ff */
[----:B------:R-:W-:Y:S01]  /*6e00*/  IMAD R16, R152, 0x1f4, RZ ;  /* 0x000001f498107824 */ /* 0x000fe200078e02ff */
[-C--:B------:R-:W-:Y:S01]  /*6e10*/  IADD3 R172, P5, R172, R220.reuse, RZ ;  /* 0x000000dcacac7210 */ /* 0x080fe20007fbe0ff */
[----:B------:R2:W-:Y:S01]  /*6e20*/  STL.64 [R1+0x7d8], R236 ;  /* 0x0007d8ec01007387 */ /* 0x0005e20000100a00 */
[-C--:B------:R-:W-:Y:S01]  /*6e30*/  LEA.HI.X.SX32 R141, R6, R221.reuse, 0x2, P1 ;  /* 0x000000dd068d7211 */ /* 0x080fe200008f16ff */
[----:B------:R-:W-:Y:S01]  /*6e40*/  VIADD R6, R4, 0xffffffee ;  /* 0xffffffee04067836 */ /* 0x000fe20000000000 */
[-C--:B------:R-:W-:Y:S01]  /*6e50*/  LEA.HI.X.SX32 R119, R7, R221.reuse, 0x2, P6 ;  /* 0x000000dd07777211 */ /* 0x080fe200030f16ff */
[----:B------:R3:W-:Y:S01]  /*6e60*/  STL.64 [R1+0x7e0], R92 ;  /* 0x0007e05c01007387 */ /* 0x0007e20000100a00 */
[-C--:B------:R-:W-:Y:S01]  /*6e70*/  IADD3 R168, P1, R168, R220.reuse, RZ ;  /* 0x000000dca8a87210 */ /* 0x080fe20007f3e0ff */
[C---:B------:R-:W-:Y:S01]  /*6e80*/  IMAD R7, R152.reuse, 0x7f, RZ ;  /* 0x0000007f98077824 */ /* 0x040fe200078e02ff */
[-C--:B------:R-:W-:Y:S01]  /*6e90*/  LEA R104, P6, R152, R220.reuse, 0x6 ;  /* 0x000000dc98687211 */ /* 0x080fe200078c30ff */
[----:B------:R-:W-:Y:S01]  /*6ea0*/  STL [R1+0x750], R10 ;  /* 0x0007500a01007387 */ /* 0x000fe20000100800 */
[-C--:B------:R-:W-:Y:S01]  /*6eb0*/  LEA.HI.X.SX32 R173, R8, R221.reuse, 0x2, P5 ;  /* 0x000000dd08ad7211 */ /* 0x080fe200028f16ff */
[C---:B------:R-:W-:Y:S01]  /*6ec0*/  IMAD R8, R152.reuse, 0x7e, RZ ;  /* 0x0000007e98087824 */ /* 0x040fe200078e02ff */
[-C--:B------:R-:W-:Y:S01]  /*6ed0*/  IADD3 R134, P5, R127, R220.reuse, RZ ;  /* 0x000000dc7f867210 */ /* 0x080fe20007fbe0ff */
[----:B--2---:R-:W-:Y:S01]  /*6ee0*/  IMAD R236, R152, 0x78, RZ ;  /* 0x0000007898ec7824 */ /* 0x004fe200078e02ff */
[-C--:B------:R-:W-:Y:S01]  /*6ef0*/  LEA.HI.X.SX32 R169, R9, R221.reuse, 0x2, P1 ;  /* 0x000000dd09a97211 */ /* 0x080fe200008f16ff */
[----:B------:R1:W-:Y:S01]  /*6f00*/  STL.64 [R1+0x7e8], R244 ;  /* 0x0007e8f401007387 */ /* 0x0003e20000100a00 */
[-C--:B------:R-:W-:Y:S01]  /*6f10*/  LEA.HI.X.SX32 R105, R90, R221.reuse, 0x2, P6 ;  /* 0x000000dd5a697211 */ /* 0x080fe200030f16ff */
[----:B---3--:R-:W2:Y:S01]  /*6f20*/  LDC R93, c[0x0][0x230] ;  /* 0x00008c00ff5d7b82 */ /* 0x008ea20000000800 */
[-C--:B------:R-:W-:Y:S01]  /*6f30*/  IADD3 R144, P1, R133, R220.reuse, RZ ;  /* 0x000000dc85907210 */ /* 0x080fe20007f3e0ff */
[----:B------:R3:W-:Y:S01]  /*6f40*/  STL.64 [R1+0x770], R110 ;  /* 0x0007706e01007387 */ /* 0x0007e20000100a00 */
[-C--:B------:R-:W-:Y:S01]  /*6f50*/  IADD3 R180, P6, R160, R220.reuse, RZ ;  /* 0x000000dca0b47210 */ /* 0x080fe20007fde0ff */
[----:B------:R-:W-:Y:S01]  /*6f60*/  IMAD R237, R152, 0x1e8, RZ ;  /* 0x000001e898ed7824 */ /* 0x000fe200078e02ff */
[-C--:B------:R-:W-:Y:S01]  /*6f70*/  LEA.HI.X.SX32 R135, R113, R221.reuse, 0x2, P5 ;  /* 0x000000dd71877211 */ /* 0x080fe200028f16ff */
[----:B------:R4:W-:Y:S01]  /*6f80*/  STL.64 [R1+0x778], R88 ;  /* 0x0007785801007387 */ /* 0x0009e20000100a00 */
[-C--:B------:R-:W-:Y:S01]  /*6f90*/  IADD3 R148, P5, R166, R220.reuse, RZ ;  /* 0x000000dca6947210 */ /* 0x080fe20007fbe0ff */
[----:B------:R-:W2:Y:S01]  /*6fa0*/  LDC R92, c[0x0][0x230] ;  /* 0x00008c00ff5c7b82 */ /* 0x000ea20000000800 */
[-C--:B------:R-:W-:Y:S01]  /*6fb0*/  LEA.HI.X.SX32 R145, R91, R221.reuse, 0x2, P1 ;  /* 0x000000dd5b917211 */ /* 0x080fe200008f16ff */
[----:B------:R4:W-:Y:S01]  /*6fc0*/  STL.64 [R1+0x780], R106 ;  /* 0x0007806a01007387 */ /* 0x0009e20000100a00 */
[-C--:B------:R-:W-:Y:S01]  /*6fd0*/  LEA.HI.X.SX32 R181, R94, R221.reuse, 0x2, P6 ;  /* 0x000000dd5eb57211 */ /* 0x080fe200030f16ff */
[----:B-1----:R-:W-:Y:S01]  /*6fe0*/  IMAD R245, R152, 0x75, RZ ;  /* 0x0000007598f57824 */ /* 0x002fe200078e02ff */
[-C--:B------:R-:W-:Y:S01]  /*6ff0*/  IADD3 R184, P1, R190, R220.reuse, RZ ;  /* 0x000000dcbeb87210 */ /* 0x080fe20007f3e0ff */
[C---:B---3--:R-:W-:Y:S01]  /*7000*/  IMAD R110, R152.reuse, 0x73, RZ ;  /* 0x00000073986e7824 */ /* 0x048fe200078e02ff */
[-C--:B------:R-:W-:Y:S01]  /*7010*/  IADD3 R206, P6, R195, R220.reuse, RZ ;  /* 0x000000dcc3ce7210 */ /* 0x080fe20007fde0ff */
[C---:B------:R-:W-:Y:S01]  /*7020*/  IMAD R111, R152.reuse, 0x1d8, RZ ;  /* 0x000001d8986f7824 */ /* 0x040fe200078e02ff */
[-C--:B------:R-:W-:Y:S01]  /*7030*/  LEA.HI.X.SX32 R149, R95, R221.reuse, 0x2, P5 ;  /* 0x000000dd5f957211 */ /* 0x080fe200028f16ff */
[C---:B----4-:R-:W-:Y:S01]  /*7040*/  IMAD R89, R152.reuse, 0x6d, RZ ;  /* 0x0000006d98597824 */ /* 0x050fe200078e02ff */
[-C--:B------:R-:W-:Y:S01]  /*7050*/  IADD3 R200, P5, R249, R220.reuse, RZ ;  /* 0x000000dcf9c87210 */ /* 0x080fe20007fbe0ff */
[----:B------:R-:W-:Y:S01]  /*7060*/  IMAD R88, R152, 0x6e, RZ ;  /* 0x0000006e98587824 */ /* 0x000fe200078e02ff */
[-C--:B------:R-:W-:Y:S01]  /*7070*/  LEA.HI.X.SX32 R185, R96, R221.reuse, 0x2, P1 ;  /* 0x000000dd60b97211 */ /* 0x080fe200008f16ff */
[C---:B------:R-:W-:Y:S01]  /*7080*/  IMAD R107, R152.reuse, 0x6f, RZ ;  /* 0x0000006f986b7824 */ /* 0x040fe200078e02ff */
[-C--:B------:R-:W-:Y:S01]  /*7090*/  LEA.HI.X.SX32 R207, R117, R221.reuse, 0x2, P6 ;  /* 0x000000dd75cf7211 */ /* 0x080fe200030f16ff */
[----:B------:R-:W-:Y:S01]  /*70a0*/  IMAD R106, R152, 0x71, RZ ;  /* 0x00000071986a7824 */ /* 0x000fe200078e02ff */
[-C--:B------:R-:W-:Y:S01]  /*70b0*/  IADD3 R216, P1, R236, R220.reuse, RZ ;  /* 0x000000dcecd87210 */ /* 0x080fe20007f3e0ff */
[C---:B------:R-:W-:Y:S01]  /*70c0*/  IMAD R244, R152.reuse, 0x1dc, RZ ;  /* 0x000001dc98f47824 */ /* 0x040fe200078e02ff */
[-C--:B------:R-:W-:Y:S01]  /*70d0*/  IADD3 R204, P6, R13, R220.reuse, RZ ;  /* 0x000000dc0dcc7210 */ /* 0x080fe20007fde0ff */
[C---:B------:R-:W-:Y:S01]  /*70e0*/  IMAD R10, R152.reuse, 0x1f8, RZ ;  /* 0x000001f8980a7824 */ /* 0x040fe200078e02ff */
[-C--:B------:R-:W-:Y:S01]  /*70f0*/  LEA.HI.X.SX32 R201, R97, R221.reuse, 0x2, P5 ;  /* 0x000000dd61c97211 */ /* 0x080fe200028f16ff */
[----:B------:R-:W-:Y:S01]  /*7100*/  IMAD R9, R152, 0x7d, RZ ;  /* 0x0000007d98097824 */ /* 0x000fe200078e02ff */
[----:B------:R-:W-:Y:S01]  /*7110*/  IADD3 R112, P5, R112, R220, RZ ;  /* 0x000000dc70707210 */ /* 0x000fe20007fbe0ff */
[----:B------:R-:W-:Y:S01]  /*7120*/  VIADD R5, R4, 0xffffffed ;  /* 0xffffffed04057836 */ /* 0x000fe20000000000 */
[-C--:B------:R-:W-:Y:S01]  /*7130*/  LEA.HI.X.SX32 R217, R98, R221.reuse, 0x2, P1 ;  /* 0x000000dd62d97211 */ /* 0x080fe200008f16ff */
[----:B------:R-:W-:Y:S01]  /*7140*/  LDGSTS.E [R246+0x4008], desc[UR60][R86.64], !P4 ;  /* 0x0400800056f67fae */ /* 0x000fe2000e12187c */
[----:B------:R-:W-:-:S02]  /*7150*/  LEA.HI.X.SX32 R205, R99, R221, 0x2, P6 ;  /* 0x000000dd63cd7211 */ /* 0x000fc400030f16ff */
[-C--:B------:R-:W-:Y:S01]  /*7160*/  IADD3 R136, P1, R136, R220.reuse, RZ ;  /* 0x000000dc88887210 */ /* 0x080fe20007f3e0ff */
[----:B------:R-:W-:Y:S01]  /*7170*/  LDGSTS.E [R246+0x400c], desc[UR60][R108.64], !P0 ;  /* 0x0400c0006cf67fae */ /* 0x000fe2000c12187c */
[-C--:B------:R-:W-:Y:S02]  /*7180*/  IADD3 R116, P6, R116, R220.reuse, RZ ;  /* 0x000000dc74747210 */ /* 0x080fe40007fde0ff */
[-C--:B------:R-:W-:Y:S01]  /*7190*/  LEA.HI.X.SX32 R113, R137, R221.reuse, 0x2, P5 ;  /* 0x000000dd89717211 */ /* 0x080fe200028f16ff */
[----:B------:R-:W-:Y:S01]  /*71a0*/  LDGSTS.E [R246+0x8000], desc[UR60][R234.64], !P3 ;  /* 0x08000000eaf67fae */ /* 0x000fe2000d92187c */
[----:B------:R-:W-:Y:S02]  /*71b0*/  IADD3 R138, P5, R138, R220, RZ ;  /* 0x000000dc8a8a7210 */ /* 0x000fe40007fbe0ff */
[-C--:B------:R-:W-:Y:S02]  /*71c0*/  LEA.HI.X.SX32 R137, R100, R221.reuse, 0x2, P1 ;  /* 0x000000dd64897211 */ /* 0x080fe400008f16ff */
[----:B------:R-:W-:-:S02]  /*71d0*/  LEA.HI.X.SX32 R117, R101, R221, 0x2, P6 ;  /* 0x000000dd65757211 */ /* 0x000fc400030f16ff */
[-C--:B------:R-:W-:Y:S02]  /*71e0*/  IADD3 R142, P1, R142, R220.reuse, RZ ;  /* 0x000000dc8e8e7210 */ /* 0x080fe40007f3e0ff */
[-C--:B------:R-:W-:Y:S02]  /*71f0*/  IADD3 R170, P6, R170, R220.reuse, RZ ;  /* 0x000000dcaaaa7210 */ /* 0x080fe40007fde0ff */
[-C--:B------:R-:W-:Y:S02]  /*7200*/  LEA.HI.X.SX32 R139, R102, R221.reuse, 0x2, P5 ;  /* 0x000000dd668b7211 */ /* 0x080fe400028f16ff */
        /* <DEDUP_REMOVED lines=46> */
[-C--:B------:R-:W-:Y:S02]  /*74f0*/  LEA.HI.X.SX32 R187, R160, R221.reuse, 0x2, P5 ;  /* 0x000000dda0bb7211 */ /* 0x080fe400028f16ff */
[-C--:B------:R-:W-:Y:S02]  /*7500*/  IADD3 R188, P5, R188, R220.reuse, RZ ;  /* 0x000000dcbcbc7210 */ /* 0x080fe40007fbe0ff */
[-C--:B------:R-:W-:Y:S02]  /*7510*/  LEA.HI.X.SX32 R229, R189, R221.reuse, 0x2, P1 ;  /* 0x000000ddbde57211 */ /* 0x080fe400008f16ff */
[----:B------:R-:W-:Y:S02]  /*7520*/  LEA.HI.X.SX32 R189, R193, R221, 0x2, P5 ;  /* 0x000000ddc1bd7211 */ /* 0x000fe400028f16ff */
[----:B------:R-:W-:-:S02]  /*7530*/  IADD3 R218, P1, R218, R220, RZ ;  /* 0x000000dcdada7210 */ /* 0x000fc40007f3e0ff */
[-C--:B------:R-:W-:Y:S02]  /*7540*/  IADD3 R22, P5, R192, R220.reuse, RZ ;  /* 0x000000dcc0167210 */ /* 0x080fe40007fbe0ff */
[-C--:B------:R-:W-:Y:S02]  /*7550*/  IADD3 R222, P6, R222, R220.reuse, RZ ;  /* 0x000000dcdede7210 */ /* 0x080fe40007fde0ff */
[-C--:B------:R-:W-:Y:S02]  /*7560*/  LEA.HI.X.SX32 R219, R166, R221.reuse, 0x2, P1 ;  /* 0x000000dda6db7211 */ /* 0x080fe400008f16ff */
[-C--:B------:R-:W-:Y:S02]  /*7570*/  LEA.HI.X.SX32 R23, R241, R221.reuse, 0x2, P5 ;  /* 0x000000ddf1177211 */ /* 0x080fe400028f16ff */
[-C--:B------:R-:W-:Y:S01]  /*7580*/  IADD3 R20, P1, R194, R220.reuse, RZ ;  /* 0x000000dcc2147210 */ /* 0x080fe20007f3e0ff */
[----:B------:R-:W1:Y:S01]  /*7590*/  LDC R241, c[0x0][0x230] ;  /* 0x00008c00fff17b82 */ /* 0x000e620000000800 */
[----:B------:R-:W-:Y:S01]  /*75a0*/  IADD3 R98, P5, R240, R220, RZ ;  /* 0x000000dcf0627210 */ /* 0x000fe20007fbe0ff */
[----:B------:R-:W-:Y:S01]  /*75b0*/  STL.64 [R1+0x68], R22 ;  /* 0x0000681601007387 */ /* 0x000fe20000100a00 */
[----:B------:R-:W-:-:S02]  /*75c0*/  LEA.HI.X.SX32 R223, R191, R221, 0x2, P6 ;  /* 0x000000ddbfdf7211 */ /* 0x000fc400030f16ff */
[-C--:B------:R-:W-:Y:S02]  /*75d0*/  IADD3 R214, P6, R214, R220.reuse, RZ ;  /* 0x000000dcd6d67210 */ /* 0x080fe40007fde0ff */
[-C--:B------:R-:W-:Y:S01]  /*75e0*/  LEA.HI.X.SX32 R21, R247, R221.reuse, 0x2, P1 ;  /* 0x000000ddf7157211 */ /* 0x080fe200008f16ff */
[----:B------:R-:W3:Y:S01]  /*75f0*/  LDC R240, c[0x0][0x230] ;  /* 0x00008c00fff07b82 */ /* 0x000ee20000000800 */
[-C--:B------:R-:W-:Y:S01]  /*7600*/  LEA.HI.X.SX32 R99, R89, R221.reuse, 0x2, P5 ;  /* 0x000000dd59637211 */ /* 0x080fe200028f16ff */
[----:B------:R-:W-:Y:S01]  /*7610*/  IMAD R89, R152, 0x1c4, RZ ;  /* 0x000001c498597824 */ /* 0x000fe200078e02ff */
[-C--:B------:R-:W-:Y:S01]  /*7620*/  IADD3 R100, P1, R242, R220.reuse, RZ ;  /* 0x000000dcf2647210 */ /* 0x080fe20007f3e0ff */
[----:B------:R-:W-:Y:S01]  /*7630*/  STL.64 [R1+0x60], R20 ;  /* 0x0000601401007387 */ /* 0x000fe20000100a00 */
[-C--:B------:R-:W-:Y:S02]  /*7640*/  LEA.HI.X.SX32 R215, R197, R221.reuse, 0x2, P6 ;  /* 0x000000ddc5d77211 */ /* 0x080fe400030f16ff */
[-C--:B------:R-:W-:Y:S01]  /*7650*/  IADD3 R96, P6, R196, R220.reuse, RZ ;  /* 0x000000dcc4607210 */ /* 0x080fe20007fde0ff */
[----:B------:R-:W4:Y:S01]  /*7660*/  LDC R242, c[0x0][0x230] ;  /* 0x00008c00fff27b82 */ /* 0x000f220000000800 */
[-C--:B------:R-:W-:Y:S01]  /*7670*/  LEA.HI.X.SX32 R101, R88, R221.reuse, 0x2, P1 ;  /* 0x000000dd58657211 */ /* 0x080fe200008f16ff */
[C---:B------:R-:W-:Y:S01]  /*7680*/  IMAD R88, R152.reuse, 0x1c8, RZ ;  /* 0x000001c898587824 */ /* 0x040fe200078e02ff */
[----:B------:R-:W-:Y:S01]  /*7690*/  IADD3 R128, P1, R89, R220, RZ ;  /* 0x000000dc59807210 */ /* 0x000fe20007f3e0ff */
[----:B------:R-:W-:Y:S01]  /*76a0*/  IMAD R89, R152, 0x1cc, RZ ;  /* 0x000001cc98597824 */ /* 0x000fe200078e02ff */
[----:B------:R-:W-:-:S02]  /*76b0*/  LEA.HI.X.SX32 R97, R190, R221, 0x2, P6 ;  /* 0x000000ddbe617211 */ /* 0x000fc400030f16ff */
[-C--:B------:R-:W-:Y:S02]  /*76c0*/  IADD3 R126, P5, R252, R220.reuse, RZ ;  /* 0x000000dcfc7e7210 */ /* 0x080fe40007fbe0ff */
[-C--:B------:R-:W-:Y:S01]  /*76d0*/  IADD3 R102, P6, R248, R220.reuse, RZ ;  /* 0x000000dcf8667210 */ /* 0x080fe20007fde0ff */
[----:B------:R-:W4:Y:S01]  /*76e0*/  LDC R252, c[0x0][0x230] ;  /* 0x00008c00fffc7b82 */ /* 0x000f220000000800 */
[-C--:B------:R-:W-:Y:S02]  /*76f0*/  LEA.HI.X.SX32 R127, R195, R221.reuse, 0x2, P5 ;  /* 0x000000ddc37f7211 */ /* 0x080fe400028f16ff */
[-C--:B------:R-:W-:Y:S01]  /*7700*/  LEA.HI.X.SX32 R103, R107, R221.reuse, 0x2, P6 ;  /* 0x000000dd6b677211 */ /* 0x080fe200030f16ff */
[C---:B------:R-:W-:Y:S01]  /*7710*/  IMAD R107, R152.reuse, 0x1d0, RZ ;  /* 0x000001d0986b7824 */ /* 0x040fe200078e02ff */
[-C--:B------:R-:W-:Y:S01]  /*7720*/  IADD3 R132, P5, R89, R220.reuse, RZ ;  /* 0x000000dc59847210 */ /* 0x080fe20007fbe0ff */
[----:B------:R-:W-:Y:S01]  /*7730*/  IMAD R89, R152, 0x1d4, RZ ;  /* 0x000001d498597824 */ /* 0x000fe200078e02ff */
[-C--:B------:R-:W-:Y:S01]  /*7740*/  IADD3 R130, P6, R88, R220.reuse, RZ ;  /* 0x000000dc58827210 */ /* 0x080fe20007fde0ff */
[----:B------:R-:W-:Y:S01]  /*7750*/  IMAD R88, R152, 0x72, RZ ;  /* 0x0000007298587824 */ /* 0x000fe200078e02ff */
[----:B------:R-:W-:Y:S01]  /*7760*/  LEA.HI.X.SX32 R133, R110, R221, 0x2, P5 ;  /* 0x000000dd6e857211 */ /* 0x000fe200028f16ff */
[----:B------:R-:W4:Y:S01]  /*7770*/  LDC R248, c[0x0][0x230] ;  /* 0x00008c00fff87b82 */ /* 0x000f220000000800 */
[----:B------:R-:W-:-:S02]  /*7780*/  IADD3 R164, P5, R111, R220, RZ ;  /* 0x000000dc6fa47210 */ /* 0x000fc40007fbe0ff */
[-C--:B------:R-:W-:Y:S02]  /*7790*/  LEA.HI.X.SX32 R129, R106, R221.reuse, 0x2, P1 ;  /* 0x000000dd6a817211 */ /* 0x080fe400008f16ff */
[-C--:B------:R-:W-:Y:S02]  /*77a0*/  IADD3 R160, P1, R107, R220.reuse, RZ ;  /* 0x000000dc6ba07210 */ /* 0x080fe40007f3e0ff */
[-C--:B------:R-:W-:Y:S01]  /*77b0*/  LEA.HI.X.SX32 R131, R88, R221.reuse, 0x2, P6 ;  /* 0x000000dd58837211 */ /* 0x080fe200030f16ff */
[----:B------:R-:W-:Y:S01]  /*77c0*/  VIADD R88, R4, 0x7f ;  /* 0x0000007f04587836 */ /* 0x000fe20000000000 */
[-C--:B------:R-:W-:Y:S01]  /*77d0*/  IADD3 R162, P6, R89, R220.reuse, RZ ;  /* 0x000000dc59a27210 */ /* 0x080fe20007fde0ff */
[----:B------:R-:W4:Y:S01]  /*77e0*/  LDC R106, c[0x0][0x230] ;  /* 0x00008c00ff6a7b82 */ /* 0x000f220000000800 */
[----:B------:R-:W-:Y:S02]  /*77f0*/  LEA.HI.X.SX32 R165, R250, R221, 0x2, P5 ;  /* 0x000000ddfaa57211 */ /* 0x000fe400028f16ff */
[----:B------:R-:W-:-:S02]  /*7800*/  IADD3 R192, P5, R239, R220, RZ ;  /* 0x000000dcefc07210 */ /* 0x000fc40007fbe0ff */
[-C--:B------:R-:W-:Y:S02]  /*7810*/  LEA.HI.X.SX32 R161, R249, R221.reuse, 0x2, P1 ;  /* 0x000000ddf9a17211 */ /* 0x080fe400008f16ff */
[-C--:B------:R-:W-:Y:S01]  /*7820*/  IADD3 R166, P1, R244, R220.reuse, RZ ;  /* 0x000000dcf4a67210 */ /* 0x080fe20007f3e0ff */
[----:B------:R-:W4:Y:S01]  /*7830*/  LDC R249, c[0x0][0x230] ;  /* 0x00008c00fff97b82 */ /* 0x000f220000000800 */
[-C--:B------:R-:W-:Y:S02]  /*7840*/  LEA.HI.X.SX32 R163, R245, R221.reuse, 0x2, P6 ;  /* 0x000000ddf5a37211 */ /* 0x080fe400030f16ff */
[-C--:B------:R-:W-:Y:S02]  /*7850*/  IADD3 R190, P6, R251, R220.reuse, RZ ;  /* 0x000000dcfbbe7210 */ /* 0x080fe40007fde0ff */
[-C--:B------:R-:W-:Y:S02]  /*7860*/  LEA.HI.X.SX32 R193, R19, R221.reuse, 0x2, P5 ;  /* 0x000000dd13c17211 */ /* 0x080fe400028f16ff */
[----:B------:R-:W-:Y:S01]  /*7870*/  IADD3 R18, P5, R18, R220, RZ ;  /* 0x000000dc12127210 */ /* 0x000fe20007fbe0ff */
[----:B------:R-:W4:Y:S01]  /*7880*/  LDC R89, c[0x0][0x230] ;  /* 0x00008c00ff597b82 */ /* 0x000f220000000800 */
[----:B------:R-:W-:-:S02]  /*7890*/  LEA.HI.X.SX32 R167, R238, R221, 0x2, P1 ;  /* 0x000000ddeea77211 */ /* 0x000fc400008f16ff */
[-C--:B------:R-:W-:Y:S02]  /*78a0*/  IADD3 R194, P1, R237, R220.reuse, RZ ;  /* 0x000000dcedc27210 */ /* 0x080fe40007f3e0ff */
[-C--:B------:R-:W-:Y:S02]  /*78b0*/  LEA.HI.X.SX32 R191, R236, R221.reuse, 0x2, P6 ;  /* 0x000000ddecbf7211 */ /* 0x080fe400030f16ff */
[-C--:B------:R-:W-:Y:S02]  /*78c0*/  IADD3 R196, P6, R156, R220.reuse, RZ ;  /* 0x000000dc9cc47210 */ /* 0x080fe40007fde0ff */
[-C--:B------:R-:W-:Y:S02]  /*78d0*/  LEA.HI.X.SX32 R19, R13, R221.reuse, 0x2, P5 ;  /* 0x000000dd0d137211 */ /* 0x080fe400028f16ff */
[-C--:B------:R-:W-:Y:S02]  /*78e0*/  IADD3 R12, P5, R12, R220.reuse, RZ ;  /* 0x000000dc0c0c7210 */ /* 0x080fe40007fbe0ff */
[----:B------:R-:W-:Y:S01]  /*78f0*/  LEA.HI.X.SX32 R195, R17, R221, 0x2, P1 ;  /* 0x000000dd11c37211 */ /* 0x000fe200008f16ff */
[----:B------:R-:W-:Y:S01]  /*7900*/  STL.64 [R1+0x58], R18 ;  /* 0x0000581201007387 */ /* 0x000fe20000100a00 */
[----:B------:R-:W-:-:S02]  /*7910*/  IADD3 R16, P1, R16, R220, RZ ;  /* 0x000000dc10107210 */ /* 0x000fc40007f3e0ff */
[-C--:B------:R-:W-:Y:S02]  /*7920*/  LEA.HI.X.SX32 R197, R11, R221.reuse, 0x2, P6 ;  /* 0x000000dd0bc57211 */ /* 0x080fe400030f16ff */
[----:B------:R-:W-:Y:S02]  /*7930*/  IADD3 R10, P6, R10, R220, RZ ;  /* 0x000000dc0a0a7210 */ /* 0x000fe40007fde0ff */
[-C--:B------:R-:W-:Y:S02]  /*7940*/  LEA.HI.X.SX32 R13, R7, R221.reuse, 0x2, P5 ;  /* 0x000000dd070d7211 */ /* 0x080fe400028f16ff */
[----:B------:R-:W4:Y:S01]  /*7950*/  LDC R7, c[0x0][0x230] ;  /* 0x00008c00ff077b82 */ /* 0x000f220000000800 */
[-C--:B------:R-:W-:Y:S02]  /*7960*/  LEA.HI.X.SX32 R17, R9, R221.reuse, 0x2, P1 ;  /* 0x000000dd09117211 */ /* 0x080fe400008f16ff */
[----:B------:R-:W-:Y:S01]  /*7970*/  ISETP.GE.U32.AND P1, PT, R6, 0x7fffff6f, PT ;  /* 0x7fffff6f0600780c */ /* 0x000fe20003f26070 */
[----:B--2---:R-:W-:Y:S01]  /*7980*/  VIADD R6, R93, 0xffffffb2 ;  /* 0xffffffb25d067836 */ /* 0x004fe20000000000 */
[----:B------:R-:W-:Y:S01]  /*7990*/  LEA.HI.X.SX32 R11, R8, R221, 0x2, P6 ;  /* 0x000000dd080b7211 */ /* 0x000fe200030f16ff */
[----:B------:R-:W-:Y:S01]  /*79a0*/  STL.64 [R1+0x50], R16 ;  /* 0x0000501001007387 */ /* 0x000fe20000100a00 */
[----:B------:R-:W-:Y:S01]  /*79b0*/  ISETP.GE.U32.AND P6, PT, R5, 0x7fffff6e, PT ;  /* 0x7fffff6e0500780c */ /* 0x000fe20003fc6070 */
[----:B------:R-:W-:Y:S01]  /*79c0*/  VIADD R5, R92, 0xffffffb1 ;  /* 0xffffffb15c057836 */ /* 0x000fe20000000000 */
[----:B------:R-:W-:Y:S01]  /*79d0*/  ISETP.GE.U32.AND P4, PT, R6, 0x7fffff33, PT ;  /* 0x7fffff330600780c */ /* 0x000fe20003f86070 */
[----:B------:R-:W-:Y:S01]  /*79e0*/  VIADD R6, R15, 0xffffffb0 ;  /* 0xffffffb00f067836 */ /* 0x000fe20000000000 */
[----:B------:R-:W2:Y:S01]  /*79f0*/  LDC R9, c[0x0][0x230] ;  /* 0x00008c00ff097b82 */ /* 0x000ea20000000800 */
[----:B------:R-:W-:Y:S01]  /*7a00*/  STL.64 [R1+0x48], R10 ;  /* 0x0000480a01007387 */ /* 0x000fe20000100a00 */
[----:B------:R-:W-:Y:S01]  /*7a10*/  ISETP.GE.U32.AND P0, PT, R5, 0x7fffff32, PT ;  /* 0x7fffff320500780c */ /* 0x000fe20003f06070 */
[----:B------:R-:W-:Y:S01]  /*7a20*/  VIADD R5, R14, 0xffffff93 ;  /* 0xffffff930e057836 */ /* 0x000fe20000000000 */
[----:B------:R-:W-:Y:S01]  /*7a30*/  ISETP.GE.U32.AND P3, PT, R6, 0x7fffff31, PT ;  /* 0x7fffff310600780c */ /* 0x000fe20003f66070 */
[----:B---3--:R-:W-:Y:S01]  /*7a40*/  VIADD R6, R240, 0xffffff92 ;  /* 0xffffff92f0067836 */ /* 0x008fe20000000000 */
[----:B------:R-:W-:Y:S01]  /*7a50*/  LOP3.LUT R14, R3, 0x40, RZ, 0x3c, !PT ;  /* 0x00000040030e7812 */ /* 0x000fe200078e3cff */
[----:B------:R-:W-:Y:S01]  /*7a60*/  STL.64 [R1+0x40], R12 ;  /* 0x0000400c01007387 */ /* 0x000fe20000100a00 */
[----:B------:R-:W-:Y:S01]  /*7a70*/  ISETP.GE.U32.AND P5, PT, R5, 0x7fffff14, PT ;  /* 0x7fffff140500780c */ /* 0x000fe20003fa6070 */
[----:B-1----:R-:W-:Y:S01]  /*7a80*/  VIADD R5, R241, 0xffffff91 ;  /* 0xffffff91f1057836 */ /* 0x002fe20000000000 */
[----:B------:R-:W1:Y:S01]  /*7a90*/  LDC R8, c[0x0][0x230] ;  /* 0x00008c00ff087b82 */ /* 0x000e620000000800 */
[----:B------:R-:W-:Y:S01]  /*7aa0*/  LDGSTS.E [R246+0x8004], desc[UR60][R90.64], !P4 ;  /* 0x080040005af67fae */ /* 0x000fe2000e12187c */
[----:B------:R-:W-:Y:S01]  /*7ab0*/  ISETP.GE.U32.AND P4, PT, R6, 0x7fffff13, PT ;  /* 0x7fffff130600780c */ /* 0x000fe20003f86070 */
[----:B----4-:R-:W-:-:S02]  /*7ac0*/  VIADD R6, R7, 0xffffff90 ;  /* 0xffffff9007067836 */ /* 0x010fc40000000000 */
[----:B------:R-:W-:Y:S01]  /*7ad0*/  LDGSTS.E [R246+0x8008], desc[UR60][R122.64], !P0 ;  /* 0x080080007af67fae */ /* 0x000fe2000c12187c */
[----:B------:R-:W-:Y:S01]  /*7ae0*/  ISETP.GE.U32.AND P0, PT, R5, 0x7fffff12, PT ;  /* 0x7fffff120500780c */ /* 0x000fe20003f06070 */
[----:B------:R-:W-:Y:S01]  /*7af0*/  VIADD R5, R4, 0xffffffec ;  /* 0xffffffec04057836 */ /* 0x000fe20000000000 */
[----:B------:R-:W3:Y:S01]  /*7b00*/  LDC R7, c[0x0][0x230] ;  /* 0x00008c00ff077b82 */ /* 0x000ee20000000800 */
[----:B------:R-:W-:Y:S01]  /*7b10*/  LDGSTS.E [R246+0x800c], desc[UR60][R94.64], !P3 ;  /* 0x0800c0005ef67fae */ /* 0x000fe2000d92187c */
[----:B------:R-:W-:Y:S02]  /*7b20*/  VIADD R247, R14, UR8 ;  /* 0x000000080ef77c36 */ /* 0x000fe40008000000 */
[----:B------:R-:W-:Y:S01]  /*7b30*/  ISETP.GE.U32.AND P3, PT, R5, 0x7fffff6d, PT ;  /* 0x7fffff6d0500780c */ /* 0x000fe20003f66070 */
[----:B------:R-:W-:Y:S01]  /*7b40*/  LDGSTS.E [R246+0xc000], desc[UR60][R96.64], !P5 ;  /* 0x0c00000060f67fae */ /* 0x000fe2000e92187c */
[----:B------:R-:W-:Y:S01]  /*7b50*/  ISETP.GE.U32.AND P5, PT, R6, 0x7fffff11, PT ;  /* 0x7fffff110600780c */ /* 0x000fe20003fa6070 */
[C---:B------:R-:W-:Y:S01]  /*7b60*/  VIADD R5, R4.reuse, 0xffffffce ;  /* 0xffffffce04057836 */ /* 0x040fe20000000000 */
[----:B------:R-:W4:Y:S01]  /*7b70*/  LDC R241, c[0x0][0x230] ;  /* 0x00008c00fff17b82 */ /* 0x000f220000000800 */
[----:B------:R-:W-:Y:S01]  /*7b80*/  LDGSTS.E [R246+0xc004], desc[UR60][R98.64], !P4 ;  /* 0x0c00400062f67fae */ /* 0x000fe2000e12187c */
[----:B------:R-:W-:-:S03]  /*7b90*/  VIADD R6, R4, 0xffffffcf ;  /* 0xffffffcf04067836 */ /* 0x000fc60000000000 */
[----:B------:R-:W-:Y:S01]  /*7ba0*/  LDGSTS.E [R246+0xc008], desc[UR60][R100.64], !P0 ;  /* 0x0c00800064f67fae */ /* 0x000fe2000c12187c */
[----:B------:R-:W-:Y:S02]  /*7bb0*/  ISETP.GE.U32.AND P0, PT, R5, 0x7fffff4f, PT ;  /* 0x7fffff4f0500780c */ /* 0x000fe40003f06070 */
[----:B------:R-:W-:Y:S01]  /*7bc0*/  IADD3 R5, R4, -0x33, RZ ;  /* 0xffffffcd04057810 */ /* 0x000fe20007ffe0ff */
[----:B------:R-:W4:Y:S01]  /*7bd0*/  LDC R240, c[0x0][0x230] ;  /* 0x00008c00fff07b82 */ /* 0x000f220000000800 */
[----:B------:R-:W-:Y:S01]  /*7be0*/  ISETP.GE.U32.AND P4, PT, R6, 0x7fffff50, PT ;  /* 0x7fffff500600780c */ /* 0x000fe20003f86070 */
[----:B------:R-:W-:Y:S01]  /*7bf0*/  LDGSTS.E [R246+0xc00c], desc[UR60][R102.64], !P5 ;  /* 0x0c00c00066f67fae */ /* 0x000fe2000e92187c */
[----:B------:R-:W-:Y:S01]  /*7c00*/  ISETP.GE.U32.AND P5, PT, R5, 0x7fffff4e, PT ;  /* 0x7fffff4e0500780c */ /* 0x000fe20003fa6070 */
[C---:B------:R-:W-:Y:S02]  /*7c10*/  VIADD R5, R4.reuse, 0xffffffcc ;  /* 0xffffffcc04057836 */ /* 0x040fe40000000000 */
[C---:B------:R-:W-:Y:S01]  /*7c20*/  VIADD R6, R4.reuse, 0xffffffeb ;  /* 0xffffffeb04067836 */ /* 0x040fe20000000000 */
[----:B------:R-:W-:Y:S01]  /*7c30*/  LDGSTS.E [R247], desc[UR60][R104.64], !P2 ;  /* 0x0000000068f77fae */ /* 0x000fe2000d12187c */
[----:B------:R-:W4:Y:S01]  /*7c40*/  LDC R15, c[0x0][0x230] ;  /* 0x00008c00ff0f7b82 */ /* 0x000f220000000800 */
[----:B------:R-:W-:Y:S01]  /*7c50*/  ISETP.GE.U32.AND P2, PT, R5, 0x7fffff4d, PT ;  /* 0x7fffff4d0500780c */ /* 0x000fe20003f46070 */
[----:B------:R-:W-:Y:S01]  /*7c60*/  VIADD R5, R4, 0xffffffea ;  /* 0xffffffea04057836 */ /* 0x000fe20000000000 */
[----:B------:R-:W-:Y:S01]  /*7c70*/  LDGSTS.E [R247+0x4], desc[UR60][R114.64], !P1 ;  /* 0x0000400072f77fae */ /* 0x000fe2000c92187c */
[----:B------:R-:W-:Y:S01]  /*7c80*/  ISETP.GE.U32.AND P1, PT, R6, 0x7fffff6c, PT ;  /* 0x7fffff6c0600780c */ /* 0x000fe20003f26070 */
[----:B--2---:R-:W-:-:S02]  /*7c90*/  VIADD R6, R9, 0xffffffaf ;  /* 0xffffffaf09067836 */ /* 0x004fc40000000000 */
[----:B------:R-:W-:Y:S01]  /*7ca0*/  LDGSTS.E [R247+0x8], desc[UR60][R140.64], !P6 ;  /* 0x000080008cf77fae */ /* 0x000fe2000f12187c */
[----:B------:R-:W-:Y:S01]  /*7cb0*/  ISETP.GE.U32.AND P6, PT, R5, 0x7fffff6b, PT ;  /* 0x7fffff6b0500780c */ /* 0x000fe20003fc6070 */
[----:B------:R-:W-:Y:S01]  /*7cc0*/  VIADD R5, R4, 0xffffffe9 ;  /* 0xffffffe904057836 */ /* 0x000fe20000000000 */
[----:B------:R-:W2:Y:S01]  /*7cd0*/  LDC R9, c[0x0][0x230] ;  /* 0x00008c00ff097b82 */ /* 0x000ea20000000800 */
[----:B------:R-:W-:Y:S03]  /*7ce0*/  LDGSTS.E [R247+0xc], desc[UR60][R118.64], !P3 ;  /* 0x0000c00076f77fae */ /* 0x000fe6000d92187c */
[----:B------:R-:W-:Y:S01]  /*7cf0*/  ISETP.GE.U32.AND P3, PT, R5, 0x7fffff6a, PT ;  /* 0x7fffff6a0500780c */ /* 0x000fe20003f66070 */
[----:B------:R-:W-:Y:S01]  /*7d00*/  LDGSTS.E [R247+0x4000], desc[UR60][R112.64], !P4 ;  /* 0x0400000070f77fae */ /* 0x000fe2000e12187c */
[----:B------:R-:W-:Y:S01]  /*7d10*/  ISETP.GE.U32.AND P4, PT, R6, 0x7fffff30, PT ;  /* 0x7fffff300600780c */ /* 0x000fe20003f86070 */
[----:B-1----:R-:W-:-:S02]  /*7d20*/  VIADD R6, R8, 0xffffffae ;  /* 0xffffffae08067836 */ /* 0x002fc40000000000 */
[----:B------:R-:W-:Y:S01]  /*7d30*/  VIADD R5, R242, 0xffffffad ;  /* 0xffffffadf2057836 */ /* 0x000fe20000000000 */
[----:B------:R-:W-:Y:S01]  /*7d40*/  LDGSTS.E [R247+0x4004], desc[UR60][R136.64], !P0 ;  /* 0x0400400088f77fae */ /* 0x000fe2000c12187c */
[----:B------:R-:W1:Y:S01]  /*7d50*/  LDC R8, c[0x0][0x230] ;  /* 0x00008c00ff087b82 */ /* 0x000e620000000800 */
[----:B------:R-:W-:Y:S01]  /*7d60*/  ISETP.GE.U32.AND P0, PT, R6, 0x7fffff2f, PT ;  /* 0x7fffff2f0600780c */ /* 0x000fe20003f06070 */
[----:B---3--:R-:W-:Y:S01]  /*7d70*/  VIADD R6, R7, 0xffffffac ;  /* 0xffffffac07067836 */ /* 0x008fe20000000000 */
[----:B------:R-:W-:Y:S01]  /*7d80*/  LDGSTS.E [R247+0x4008], desc[UR60][R116.64], !P5 ;  /* 0x0400800074f77fae */ /* 0x000fe2000e92187c */
[----:B------:R-:W-:Y:S01]  /*7d90*/  ISETP.GE.U32.AND P5, PT, R5, 0x7fffff2e, PT ;  /* 0x7fffff2e0500780c */ /* 0x000fe20003fa6070 */
[----:B----4-:R-:W-:Y:S02]  /*7da0*/  VIADD R5, R241, 0xffffff8f ;  /* 0xffffff8ff1057836 */ /* 0x010fe40000000000 */
        /* <DEDUP_REMOVED lines=14> */
[----:B------:R-:W-:Y:S03]  /*7e90*/  LDGSTS.E [R247+0x800c], desc[UR60][R124.64], !P2 ;  /* 0x0800c0007cf77fae */ /* 0x000fe6000d12187c */
[----:B------:R-:W4:Y:S01]  /*7ea0*/  LDC R9, c[0x0][0x230] ;  /* 0x00008c00ff097b82 */ /* 0x000f220000000800 */
[----:B------:R-:W-:Y:S01]  /*7eb0*/  STL.64 [R1+0x7f0], R108 ;  /* 0x0007f06c01007387 */ /* 0x000fe20000100a00 */
[----:B------:R-:W-:Y:S01]  /*7ec0*/  ISETP.GE.U32.AND P2, PT, R5, 0x7fffff69, PT ;  /* 0x7fffff690500780c */ /* 0x000fe20003f46070 */
[----:B------:R-:W-:-:S02]  /*7ed0*/  VIADD R5, R4, 0xffffffca ;  /* 0xffffffca04057836 */ /* 0x000fc40000000000 */
[----:B------:R-:W-:Y:S01]  /*7ee0*/  LDGSTS.E [R247+0xc000], desc[UR60][R126.64], !P4 ;  /* 0x0c0000007ef77fae */ /* 0x000fe2000e12187c */
[----:B------:R-:W-:Y:S01]  /*7ef0*/  ISETP.GE.U32.AND P4, PT, R6, 0x7fffff0d, PT ;  /* 0x7fffff0d0600780c */ /* 0x000fe20003f86070 */
[----:B------:R-:W-:Y:S01]  /*7f00*/  VIADD R6, R4, 0xffffffcb ;  /* 0xffffffcb04067836 */ /* 0x000fe20000000000 */
[----:B------:R-:W2:Y:S01]  /*7f10*/  LDC R241, c[0x0][0x230] ;  /* 0x00008c00fff17b82 */ /* 0x000ea20000000800 */
[----:B------:R-:W-:Y:S04]  /*7f20*/  STL.64 [R1+0x7f8], R234 ;  /* 0x0007f8ea01007387 */ /* 0x000fe80000100a00 */
[----:B------:R-:W-:Y:S03]  /*7f30*/  STL.64 [R1+0x800], R90 ;  /* 0x0008005a01007387 */ /* 0x000fe60000100a00 */
[----:B------:R-:W2:Y:S01]  /*7f40*/  LDC R240, c[0x0][0x230] ;  /* 0x00008c00fff07b82 */ /* 0x000ea20000000800 */
[----:B------:R-:W-:Y:S04]  /*7f50*/  STL.64 [R1+0x808], R122 ;  /* 0x0008087a01007387 */ /* 0x000fe80000100a00 */
[----:B------:R-:W-:Y:S04]  /*7f60*/  STL.64 [R1+0x810], R94 ;  /* 0x0008105e01007387 */ /* 0x000fe80000100a00 */
[----:B------:R-:W-:Y:S04]  /*7f70*/  STL.64 [R1+0x818], R96 ;  /* 0x0008186001007387 */ /* 0x000fe80000100a00 */
[----:B------:R-:W-:Y:S04]  /*7f80*/  STL.64 [R1+0x820], R98 ;  /* 0x0008206201007387 */ /* 0x000fe80000100a00 */
[----:B------:R-:W-:Y:S04]  /*7f90*/  STL.64 [R1+0x828], R100 ;  /* 0x0008286401007387 */ /* 0x000fe80000100a00 */
[----:B------:R-:W-:Y:S04]  /*7fa0*/  STL.64 [R1+0x830], R102 ;  /* 0x0008306601007387 */ /* 0x000fe80000100a00 */
[----:B------:R-:W-:Y:S01]  /*7fb0*/  LDGSTS.E [R247+0xc004], desc[UR60][R128.64], !P0 ;  /* 0x0c00400080f77fae */ /* 0x000fe2000c12187c */
[----:B------:R-:W-:Y:S01]  /*7fc0*/  ISETP.GE.U32.AND P0, PT, R6, 0x7fffff4c, PT ;  /* 0x7fffff4c0600780c */ /* 0x000fe20003f06070 */
[----:B------:R-:W-:-:S02]  /*7fd0*/  VIADD R6, R4, 0xffffffe7 ;  /* 0xffffffe704067836 */ /* 0x000fc40000000000 */
[----:B------:R1:W-:Y:S04]  /*7fe0*/  STL [R1+0x748], R14 ;  /* 0x0007480e01007387 */ /* 0x0003e80000100800 */
[----:B------:R-:W-:Y:S01]  /*7ff0*/  LDGSTS.E [R247+0xc008], desc[UR60][R130.64], !P5 ;  /* 0x0c00800082f77fae */ /* 0x000fe2000e92187c */
[----:B------:R-:W-:Y:S02]  /*8000*/  ISETP.GE.U32.AND P5, PT, R5, 0x7fffff4b, PT ;  /* 0x7fffff4b0500780c */ /* 0x000fe40003fa6070 */
[C---:B------:R-:W-:Y:S01]  /*8010*/  IADD3 R5, R4.reuse, -0x37, RZ ;  /* 0xffffffc904057810 */ /* 0x040fe20007ffe0ff */
[----:B------:R-:W-:Y:S01]  /*8020*/  LDGSTS.E [R247+0xc00c], desc[UR60][R132.64], !P4 ;  /* 0x0c00c00084f77fae */ /* 0x000fe2000e12187c */
[----:B-1----:R-:W-:Y:S02]  /*8030*/  LOP3.LUT R14, R3, 0x50, RZ, 0x3c, !PT ;  /* 0x00000050030e7812 */ /* 0x002fe400078e3cff */
[----:B------:R-:W-:Y:S01]  /*8040*/  ISETP.GE.U32.AND P4, PT, R5, 0x7fffff4a, PT ;  /* 0x7fffff4a0500780c */ /* 0x000fe20003f86070 */
[----:B------:R-:W-:Y:S01]  /*8050*/  VIADD R5, R4, 0xffffffc8 ;  /* 0xffffffc804057836 */ /* 0x000fe20000000000 */
[----:B------:R-:W-:Y:S01]  /*8060*/  STL.64 [R1+0x838], R104 ;  /* 0x0008386801007387 */ /* 0x000fe20000100a00 */
[----:B------:R-:W-:-:S03]  /*8070*/  VIADD R248, R14, UR8 ;  /* 0x000000080ef87c36 */ /* 0x000fc60008000000 */
[----:B------:R-:W-:Y:S04]  /*8080*/  STL.64 [R1+0x840], R114 ;  /* 0x0008407201007387 */ /* 0x000fe80000100a00 */
[----:B------:R-:W-:Y:S01]  /*8090*/  LDGSTS.E [R248], desc[UR60][R134.64], !P1 ;  /* 0x0000000086f87fae */ /* 0x000fe2000c92187c */
[----:B------:R-:W-:Y:S01]  /*80a0*/  ISETP.GE.U32.AND P1, PT, R5, 0x7fffff49, PT ;  /* 0x7fffff490500780c */ /* 0x000fe20003f26070 */
[----:B------:R-:W-:Y:S02]  /*80b0*/  VIADD R5, R4, 0xffffffe6 ;  /* 0xffffffe604057836 */ /* 0x000fe40000000000 */
[----:B------:R-:W-:Y:S01]  /*80c0*/  LDGSTS.E [R248+0x4], desc[UR60][R144.64], !P6 ;  /* 0x0000400090f87fae */ /* 0x000fe2000f12187c */
[----:B------:R-:W-:Y:S01]  /*80d0*/  ISETP.GE.U32.AND P6, PT, R6, 0x7fffff68, PT ;  /* 0x7fffff680600780c */ /* 0x000fe20003fc6070 */
[----:B----4-:R-:W-:-:S02]  /*80e0*/  VIADD R6, R9, 0xffffffab ;  /* 0xffffffab09067836 */ /* 0x010fc40000000000 */
[----:B------:R-:W-:Y:S01]  /*80f0*/  LDGSTS.E [R248+0x8], desc[UR60][R180.64], !P3 ;  /* 0x00008000b4f87fae */ /* 0x000fe2000d92187c */
[----:B------:R-:W-:Y:S01]  /*8100*/  ISETP.GE.U32.AND P3, PT, R5, 0x7fffff67, PT ;  /* 0x7fffff670500780c */ /* 0x000fe20003f66070 */
[----:B------:R-:W-:Y:S01]  /*8110*/  VIADD R5, R4, 0xffffffe5 ;  /* 0xffffffe504057836 */ /* 0x000fe20000000000 */
[----:B------:R-:W1:Y:S01]  /*8120*/  LDC R9, c[0x0][0x230] ;  /* 0x00008c00ff097b82 */ /* 0x000e620000000800 */
[----:B------:R-:W-:Y:S03]  /*8130*/  LDGSTS.E [R248+0xc], desc[UR60][R148.64], !P2 ;  /* 0x0000c00094f87fae */ /* 0x000fe6000d12187c */
[----:B------:R-:W-:Y:S01]  /*8140*/  ISETP.GE.U32.AND P2, PT, R5, 0x7fffff66, PT ;  /* 0x7fffff660500780c */ /* 0x000fe20003f46070 */
[----:B------:R-:W-:Y:S01]  /*8150*/  LDGSTS.E [R248+0x4000], desc[UR60][R142.64], !P0 ;  /* 0x040000008ef87fae */ /* 0x000fe2000c12187c */
[----:B------:R-:W-:Y:S01]  /*8160*/  ISETP.GE.U32.AND P0, PT, R6, 0x7fffff2c, PT ;  /* 0x7fffff2c0600780c */ /* 0x000fe20003f06070 */
[----:B------:R-:W-:-:S02]  /*8170*/  VIADD R6, R8, 0xffffffaa ;  /* 0xffffffaa08067836 */ /* 0x000fc40000000000 */
[----:B---3--:R-:W-:Y:S01]  /*8180*/  VIADD R5, R242, 0xffffffa9 ;  /* 0xffffffa9f2057836 */ /* 0x008fe20000000000 */
[----:B------:R-:W-:Y:S01]  /*8190*/  LDGSTS.E [R248+0x4004], desc[UR60][R170.64], !P5 ;  /* 0x04004000aaf87fae */ /* 0x000fe2000e92187c */
[----:B------:R-:W3:Y:S01]  /*81a0*/  LDC R8, c[0x0][0x230] ;  /* 0x00008c00ff087b82 */ /* 0x000ee20000000800 */
[----:B------:R-:W-:Y:S01]  /*81b0*/  ISETP.GE.U32.AND P5, PT, R6, 0x7fffff2b, PT ;  /* 0x7fffff2b0600780c */ /* 0x000fe20003fa6070 */
[----:B--2---:R-:W-:Y:S01]  /*81c0*/  VIADD R6, R7, 0xffffffa8 ;  /* 0xffffffa807067836 */ /* 0x004fe20000000000 */
[----:B------:R-:W-:Y:S01]  /*81d0*/  LDGSTS.E [R248+0x4008], desc[UR60][R146.64], !P4 ;  /* 0x0400800092f87fae */ /* 0x000fe2000e12187c */
[----:B------:R-:W-:Y:S01]  /*81e0*/  ISETP.GE.U32.AND P4, PT, R5, 0x7fffff2a, PT ;  /* 0x7fffff2a0500780c */ /* 0x000fe20003f86070 */
[----:B------:R-:W-:Y:S02]  /*81f0*/  VIADD R5, R241, 0xffffff8b ;  /* 0xffffff8bf1057836 */ /* 0x000fe40000000000 */
[----:B------:R-:W-:Y:S01]  /*8200*/  LDGSTS.E [R248+0x400c], desc[UR60][R174.64], !P1 ;  /* 0x0400c000aef87fae */ /* 0x000fe2000c92187c */
[----:B------:R-:W-:Y:S01]  /*8210*/  ISETP.GE.U32.AND P1, PT, R6, 0x7fffff29, PT ;  /* 0x7fffff290600780c */ /* 0x000fe20003f26070 */
[----:B------:R-:W-:Y:S01]  /*8220*/  VIADD R6, R240, 0xffffff8a ;  /* 0xffffff8af0067836 */ /* 0x000fe20000000000 */
[----:B------:R-:W2:Y:S01]  /*8230*/  LDC R7, c[0x0][0x230] ;  /* 0x00008c00ff077b82 */ /* 0x000ea20000000800 */
[----:B------:R-:W-:Y:S01]  /*8240*/  LDGSTS.E [R248+0x8000], desc[UR60][R230.64], !P0 ;  /* 0x08000000e6f87fae */ /* 0x000fe2000c12187c */
[----:B------:R-:W-:Y:S01]  /*8250*/  ISETP.GE.U32.AND P0, PT, R5, 0x7fffff0c, PT ;  /* 0x7fffff0c0500780c */ /* 0x000fe20003f06070 */
[----:B------:R-:W-:-:S02]  /*8260*/  VIADD R5, R249, 0xffffff89 ;  /* 0xffffff89f9057836 */ /* 0x000fc40000000000 */
[----:B------:R-:W-:Y:S01]  /*8270*/  LDGSTS.E [R248+0x8004], desc[UR60][R150.64], !P5 ;  /* 0x0800400096f87fae */ /* 0x000fe2000e92187c */
[----:B------:R-:W-:Y:S01]  /*8280*/  ISETP.GE.U32.AND P5, PT, R6, 0x7fffff0b, PT ;  /* 0x7fffff0b0600780c */ /* 0x000fe20003fa6070 */
[----:B-1----:R-:W-:Y:S01]  /*8290*/  VIADD R6, R9, 0xffffff88 ;  /* 0xffffff8809067836 */ /* 0x002fe20000000000 */
[----:B------:R-:W1:Y:S01]  /*82a0*/  LDC R241, c[0x0][0x230] ;  /* 0x00008c00fff17b82 */ /* 0x000e620000000800 */
[----:B------:R-:W-:Y:S01]  /*82b0*/  LDGSTS.E [R248+0x8008], desc[UR60][R226.64], !P4 ;  /* 0x08008000e2f87fae */ /* 0x000fe2000e12187c */
[----:B------:R-:W-:Y:S01]  /*82c0*/  ISETP.GE.U32.AND P4, PT, R5, 0x7fffff0a, PT ;  /* 0x7fffff0a0500780c */ /* 0x000fe20003f86070 */
[C---:B------:R-:W-:Y:S02]  /*82d0*/  VIADD R5, R4.reuse, 0xffffffe4 ;  /* 0xffffffe404057836 */ /* 0x040fe40000000000 */
[----:B------:R-:W-:Y:S03]  /*82e0*/  LDGSTS.E [R248+0x800c], desc[UR60][R158.64], !P1 ;  /* 0x0800c0009ef87fae */ /* 0x000fe6000c92187c */
[----:B------:R-:W-:Y:S01]  /*82f0*/  ISETP.GE.U32.AND P1, PT, R5, 0x7fffff65, PT ;  /* 0x7fffff650500780c */ /* 0x000fe20003f26070 */
[----:B------:R-:W-:Y:S01]  /*8300*/  STL.64 [R1+0x848], R140 ;  /* 0x0008488c01007387 */ /* 0x000fe20000100a00 */
[----:B------:R-:W-:Y:S01]  /*8310*/  VIADD R5, R4, 0xffffffc6 ;  /* 0xffffffc604057836 */ /* 0x000fe20000000000 */
[----:B------:R-:W4:Y:S02]  /*8320*/  LDC R9, c[0x0][0x230] ;  /* 0x00008c00ff097b82 */ /* 0x000f240000000800 */
[----:B------:R-:W-:Y:S01]  /*8330*/  LDGSTS.E [R248+0xc000], desc[UR60][R160.64], !P0 ;  /* 0x0c000000a0f87fae */ /* 0x000fe2000c12187c */
[----:B------:R-:W-:Y:S01]  /*8340*/  ISETP.GE.U32.AND P0, PT, R6, 0x7fffff09, PT ;  /* 0x7fffff090600780c */ /* 0x000fe20003f06070 */
[----:B------:R-:W-:-:S02]  /*8350*/  VIADD R6, R4, 0xffffffc7 ;  /* 0xffffffc704067836 */ /* 0x000fc40000000000 */
[----:B------:R-:W-:Y:S02]  /*8360*/  STL.64 [R1+0x850], R118 ;  /* 0x0008507601007387 */ /* 0x000fe40000100a00 */
[----:B------:R-:W1:Y:S02]  /*8370*/  LDC R240, c[0x0][0x230] ;  /* 0x00008c00fff07b82 */ /* 0x000e640000000800 */
[----:B------:R-:W-:Y:S04]  /*8380*/  STL.64 [R1+0x858], R112 ;  /* 0x0008587001007387 */ /* 0x000fe80000100a00 */
[----:B------:R-:W-:Y:S02]  /*8390*/  STL.64 [R1+0x860], R136 ;  /* 0x0008608801007387 */ /* 0x000fe40000100a00 */
[----:B------:R-:W1:Y:S02]  /*83a0*/  LDC R242, c[0x0][0x230] ;  /* 0x00008c00fff27b82 */ /* 0x000e640000000800 */
[----:B------:R3:W-:Y:S04]  /*83b0*/  STL [R1+0x744], R14 ;  /* 0x0007440e01007387 */ /* 0x0007e80000100800 */
[----:B------:R-:W-:Y:S01]  /*83c0*/  LDGSTS.E [R248+0xc004], desc[UR60][R162.64], !P5 ;  /* 0x0c004000a2f87fae */ /* 0x000fe2000e92187c */
[----:B------:R-:W-:-:S02]  /*83d0*/  ISETP.GE.U32.AND P5, PT, R6, 0x7fffff48, PT ;  /* 0x7fffff480600780c */ /* 0x000fc40003fa6070 */
[C---:B------:R-:W-:Y:S01]  /*83e0*/  IADD3 R6, R4.reuse, -0x3b, RZ ;  /* 0xffffffc504067810 */ /* 0x040fe20007ffe0ff */
[----:B------:R-:W-:Y:S01]  /*83f0*/  LDGSTS.E [R248+0xc008], desc[UR60][R164.64], !P4 ;  /* 0x0c008000a4f87fae */ /* 0x000fe2000e12187c */
[----:B------:R-:W-:Y:S01]  /*8400*/  ISETP.GE.U32.AND P4, PT, R5, 0x7fffff47, PT ;  /* 0x7fffff470500780c */ /* 0x000fe20003f86070 */
[----:B------:R-:W-:Y:S01]  /*8410*/  VIADD R5, R4, 0xffffffc4 ;  /* 0xffffffc404057836 */ /* 0x000fe20000000000 */
[----:B---3--:R-:W-:Y:S01]  /*8420*/  LOP3.LUT R14, R3, 0x60, RZ, 0x3c, !PT ;  /* 0x00000060030e7812 */ /* 0x008fe200078e3cff */
[----:B------:R-:W-:Y:S01]  /*8430*/  LDGSTS.E [R248+0xc00c], desc[UR60][R166.64], !P0 ;  /* 0x0c00c000a6f87fae */ /* 0x000fe2000c12187c */
[----:B------:R-:W-:Y:S01]  /*8440*/  ISETP.GE.U32.AND P0, PT, R6, 0x7fffff46, PT ;  /* 0x7fffff460600780c */ /* 0x000fe20003f06070 */
[----:B------:R-:W-:Y:S02]  /*8450*/  VIADD R6, R4, 0xffffffe2 ;  /* 0xffffffe204067836 */ /* 0x000fe40000000000 */
[----:B------:R-:W-:Y:S01]  /*8460*/  VIADD R249, R14, UR8 ;  /* 0x000000080ef97c36 */ /* 0x000fe20008000000 */
[----:B------:R3:W-:Y:S04]  /*8470*/  STL [R1+0x740], R14 ;  /* 0x0007400e01007387 */ /* 0x0007e80000100800 */
[----:B------:R-:W-:Y:S01]  /*8480*/  LDGSTS.E [R249], desc[UR60][R198.64], !P6 ;  /* 0x00000000c6f97fae */ /* 0x000fe2000f12187c */
[----:B------:R-:W-:Y:S01]  /*8490*/  ISETP.GE.U32.AND P6, PT, R5, 0x7fffff45, PT ;  /* 0x7fffff450500780c */ /* 0x000fe20003fc6070 */
[----:B------:R-:W-:-:S02]  /*84a0*/  VIADD R5, R4, 0xffffffe3 ;  /* 0xffffffe304057836 */ /* 0x000fc40000000000 */
[----:B------:R-:W-:Y:S01]  /*84b0*/  LDGSTS.E [R249+0x4], desc[UR60][R172.64], !P3 ;  /* 0x00004000acf97fae */ /* 0x000fe2000d92187c */
[----:B---3--:R-:W-:Y:S02]  /*84c0*/  LOP3.LUT R14, R3, 0x70, RZ, 0x3c, !PT ;  /* 0x00000070030e7812 */ /* 0x008fe400078e3cff */
[----:B------:R-:W-:Y:S01]  /*84d0*/  ISETP.GE.U32.AND P3, PT, R5, 0x7fffff64, PT ;  /* 0x7fffff640500780c */ /* 0x000fe20003f66070 */
[----:B------:R-:W-:Y:S01]  /*84e0*/  VIADD R5, R4, 0xffffffe1 ;  /* 0xffffffe104057836 */ /* 0x000fe20000000000 */
[----:B------:R-:W-:Y:S01]  /*84f0*/  LDGSTS.E [R249+0x8], desc[UR60][R168.64], !P2 ;  /* 0x00008000a8f97fae */ /* 0x000fe2000d12187c */
[----:B------:R-:W-:Y:S01]  /*8500*/  ISETP.GE.U32.AND P2, PT, R6, 0x7fffff63, PT ;  /* 0x7fffff630600780c */ /* 0x000fe20003f46070 */
[----:B------:R-:W-:Y:S02]  /*8510*/  VIADD R6, R8, 0xffffffa7 ;  /* 0xffffffa708067836 */ /* 0x000fe40000000000 */
[----:B------:R-:W-:Y:S01]  /*8520*/  LDGSTS.E [R249+0xc], desc[UR60][R184.64], !P1 ;  /* 0x0000c000b8f97fae */ /* 0x000fe2000c92187c */
[----:B------:R-:W-:Y:S01]  /*8530*/  ISETP.GE.U32.AND P1, PT, R5, 0x7fffff62, PT ;  /* 0x7fffff620500780c */ /* 0x000fe20003f26070 */
[----:B----4-:R-:W-:Y:S01]  /*8540*/  VIADD R5, R9, 0xffffffa6 ;  /* 0xffffffa609057836 */ /* 0x010fe20000000000 */
[----:B------:R-:W3:Y:S01]  /*8550*/  LDC R8, c[0x0][0x230] ;  /* 0x00008c00ff087b82 */ /* 0x000ee20000000800 */
[----:B------:R-:W-:Y:S01]  /*8560*/  LDGSTS.E [R249+0x4000], desc[UR60][R176.64], !P5 ;  /* 0x04000000b0f97fae */ /* 0x000fe2000e92187c */
[----:B------:R-:W-:Y:S01]  /*8570*/  ISETP.GE.U32.AND P5, PT, R6, 0x7fffff28, PT ;  /* 0x7fffff280600780c */ /* 0x000fe20003fa6070 */
[----:B--2---:R-:W-:-:S02]  /*8580*/  VIADD R6, R7, 0xffffffa5 ;  /* 0xffffffa507067836 */ /* 0x004fc40000000000 */
[----:B------:R-:W-:Y:S01]  /*8590*/  LDGSTS.E [R249+0x4004], desc[UR60][R202.64], !P4 ;  /* 0x04004000caf97fae */ /* 0x000fe2000e12187c */
[----:B------:R-:W-:Y:S01]  /*85a0*/  ISETP.GE.U32.AND P4, PT, R5, 0x7fffff27, PT ;  /* 0x7fffff270500780c */ /* 0x000fe20003f86070 */
[----:B-1----:R-:W-:Y:S01]  /*85b0*/  VIADD R5, R241, 0xffffffa4 ;  /* 0xffffffa4f1057836 */ /* 0x002fe20000000000 */
[----:B------:R-:W1:Y:S01]  /*85c0*/  LDC R7, c[0x0][0x230] ;  /* 0x00008c00ff077b82 */ /* 0x000e620000000800 */
        /* <DEDUP_REMOVED lines=12> */
[----:B------:R-:W-:Y:S01]  /*8690*/  VIADD R5, R4, 0xffffffe0 ;  /* 0xffffffe004057836 */ /* 0x000fe20000000000 */
[----:B------:R-:W4:Y:S01]  /*86a0*/  LDC R241, c[0x0][0x230] ;  /* 0x00008c00fff17b82 */ /* 0x000f220000000800 */
[----:B------:R-:W-:Y:S01]  /*86b0*/  LDGSTS.E [R249+0x8008], desc[UR60][R222.64], !P0 ;  /* 0x08008000def97fae */ /* 0x000fe2000c12187c */
[----:B------:R-:W-:Y:S02]  /*86c0*/  VIADD R242, R14, UR8 ;  /* 0x000000080ef27c36 */ /* 0x000fe40008000000 */
[----:B------:R-:W-:Y:S01]  /*86d0*/  ISETP.GE.U32.AND P0, PT, R5, 0x7fffff61, PT ;  /* 0x7fffff610500780c */ /* 0x000fe20003f06070 */
[----:B------:R-:W-:Y:S01]  /*86e0*/  LDGSTS.E [R249+0x800c], desc[UR60][R188.64], !P6 ;  /* 0x0800c000bcf97fae */ /* 0x000fe2000f12187c */
[----:B------:R-:W-:Y:S01]  /*86f0*/  ISETP.GE.U32.AND P6, PT, R6, 0x7fffff06, PT ;  /* 0x7fffff060600780c */ /* 0x000fe20003fc6070 */
[----:B---3--:R-:W-:Y:S01]  /*8700*/  VIADD R6, R8, 0xffffff84 ;  /* 0xffffff8408067836 */ /* 0x008fe20000000000 */
[----:B------:R-:W3:Y:S01]  /*8710*/  LDC R9, c[0x0][0x230] ;  /* 0x00008c00ff097b82 */ /* 0x000ee20000000800 */
[----:B------:R-:W-:Y:S01]  /*8720*/  LDGSTS.E [R249+0xc000], desc[UR60][R190.64], !P5 ;  /* 0x0c000000bef97fae */ /* 0x000fe2000e92187c */
[----:B------:R-:W-:-:S03]  /*8730*/  VIADD R5, R4, 0xffffffc3 ;  /* 0xffffffc304057836 */ /* 0x000fc60000000000 */
[----:B------:R-:W-:Y:S01]  /*8740*/  LDGSTS.E [R249+0xc004], desc[UR60][R192.64], !P4 ;  /* 0x0c004000c0f97fae */ /* 0x000fe2000e12187c */
[----:B------:R-:W-:Y:S02]  /*8750*/  ISETP.GE.U32.AND P4, PT, R6, 0x7fffff05, PT ;  /* 0x7fffff050600780c */ /* 0x000fe40003f86070 */
[----:B------:R-:W4:Y:S01]  /*8760*/  LDC R8, c[0x0][0x230] ;  /* 0x00008c00ff087b82 */ /* 0x000f220000000800 */
[C---:B------:R-:W-:Y:S01]  /*8770*/  IADD3 R6, R4.reuse, -0x3f, RZ ;  /* 0xffffffc104067810 */ /* 0x040fe20007ffe0ff */
[----:B------:R3:W-:Y:S01]  /*8780*/  STL [R1+0x73c], R14 ;  /* 0x00073c0e01007387 */ /* 0x0007e20000100800 */
[----:B------:R-:W-:Y:S01]  /*8790*/  ISETP.GE.U32.AND P5, PT, R5, 0x7fffff44, PT ;  /* 0x7fffff440500780c */ /* 0x000fe20003fa6070 */
[C---:B------:R-:W-:Y:S02]  /*87a0*/  VIADD R5, R4.reuse, 0xffffffc2 ;  /* 0xffffffc204057836 */ /* 0x040fe40000000000 */
[----:B------:R-:W-:Y:S02]  /*87b0*/  LDGSTS.E [R249+0xc008], desc[UR60][R194.64], !P6 ;  /* 0x0c008000c2f97fae */ /* 0x000fe4000f12187c */
[----:B------:R-:W3:Y:S01]  /*87c0*/  LDC R252, c[0x0][0x230] ;  /* 0x00008c00fffc7b82 */ /* 0x000ee20000000800 */
[----:B------:R-:W-:Y:S01]  /*87d0*/  ISETP.GE.U32.AND P6, PT, R5, 0x7fffff43, PT ;  /* 0x7fffff430500780c */ /* 0x000fe20003fc6070 */
[----:B------:R-:W-:Y:S01]  /*87e0*/  VIADD R5, R4, 0xffffffc0 ;  /* 0xffffffc004057836 */ /* 0x000fe20000000000 */
[----:B------:R-:W-:Y:S01]  /*87f0*/  LDGSTS.E [R249+0xc00c], desc[UR60][R196.64], !P4 ;  /* 0x0c00c000c4f97fae */ /* 0x000fe2000e12187c */
[----:B------:R-:W-:Y:S01]  /*8800*/  ISETP.GE.U32.AND P4, PT, R6, 0x7fffff42, PT ;  /* 0x7fffff420600780c */ /* 0x000fe20003f86070 */
[----:B-1----:R-:W-:-:S02]  /*8810*/  VIADD R6, R7, 0xffffffa3 ;  /* 0xffffffa307067836 */ /* 0x002fc40000000000 */
[----:B------:R-:W-:Y:S01]  /*8820*/  LDGSTS.E [R242], desc[UR60][R206.64], !P3 ;  /* 0x00000000cef27fae */ /* 0x000fe2000d92187c */
[----:B------:R-:W1:Y:S01]  /*8830*/  LDC R7, c[0x0][0x230] ;  /* 0x00008c00ff077b82 */ /* 0x000e620000000800 */
[----:B------:R-:W-:Y:S01]  /*8840*/  ISETP.GE.U32.AND P3, PT, R5, 0x7fffff41, PT ;  /* 0x7fffff410500780c */ /* 0x000fe20003f66070 */
[----:B--2---:R-:W-:Y:S01]  /*8850*/  VIADD R5, R240, 0xffffffa2 ;  /* 0xffffffa2f0057836 */ /* 0x004fe20000000000 */
[----:B------:R-:W-:Y:S01]  /*8860*/  LDGSTS.E [R242+0x4], desc[UR60][R200.64], !P2 ;  /* 0x00004000c8f27fae */ /* 0x000fe2000d12187c */
[----:B------:R-:W-:-:S03]  /*8870*/  ISETP.GE.U32.AND P2, PT, R6, 0x7fffff24, PT ;  /* 0x7fffff240600780c */ /* 0x000fc60003f46070 */
[----:B------:R-:W-:Y:S01]  /*8880*/  LDGSTS.E [R242+0x8], desc[UR60][R216.64], !P1 ;  /* 0x00008000d8f27fae */ /* 0x000fe2000c92187c */
[----:B----4-:R-:W-:Y:S01]  /*8890*/  VIADD R6, R8, 0xffffffa1 ;  /* 0xffffffa108067836 */ /* 0x010fe20000000000 */
[----:B------:R-:W-:Y:S01]  /*88a0*/  ISETP.GE.U32.AND P1, PT, R5, 0x7fffff23, PT ;  /* 0x7fffff230500780c */ /* 0x000fe20003f26070 */
[----:B------:R-:W2:Y:S01]  /*88b0*/  LDC R8, c[0x0][0x230] ;  /* 0x00008c00ff087b82 */ /* 0x000ea20000000800 */
[----:B------:R-:W-:Y:S01]  /*88c0*/  LDGSTS.E [R242+0xc], desc[UR60][R204.64], !P0 ;  /* 0x0000c000ccf27fae */ /* 0x000fe2000c12187c */
[----:B---3--:R-:W-:Y:S01]  /*88d0*/  VIADD R5, R9, 0xffffffa0 ;  /* 0xffffffa009057836 */ /* 0x008fe20000000000 */
[----:B------:R-:W-:Y:S01]  /*88e0*/  ISETP.GE.U32.AND P0, PT, R6, 0x7fffff22, PT ;  /* 0x7fffff220600780c */ /* 0x000fe20003f06070 */
[----:B------:R-:W-:Y:S01]  /*88f0*/  VIADD R6, R241, 0xffffff83 ;  /* 0xffffff83f1067836 */ /* 0x000fe20000000000 */
[----:B------:R-:W-:Y:S02]  /*8900*/  LDGSTS.E [R242+0x4000], desc[UR60][R212.64], !P5 ;  /* 0x04000000d4f27fae */ /* 0x000fe4000e92187c */
[----:B------:R-:W-:Y:S01]  /*8910*/  ISETP.GE.U32.AND P5, PT, R5, 0x7fffff21, PT ;  /* 0x7fffff210500780c */ /* 0x000fe20003fa6070 */
[----:B------:R-:W-:Y:S01]  /*8920*/  VIADD R5, R252, 0xffffff82 ;  /* 0xffffff82fc057836 */ /* 0x000fe20000000000 */
[----:B------:R-:W-:Y:S01]  /*8930*/  LDGSTS.E [R242+0x4004], desc[UR60][R210.64], !P6 ;  /* 0x04004000d2f27fae */ /* 0x000fe2000f12187c */
[----:B------:R-:W-:Y:S01]  /*8940*/  ISETP.GE.U32.AND P6, PT, R6, 0x7fffff04, PT ;  /* 0x7fffff040600780c */ /* 0x000fe20003fc6070 */
[----:B------:R-:W3:Y:S02]  /*8950*/  LDC R9, c[0x0][0x230] ;  /* 0x00008c00ff097b82 */ /* 0x000ee40000000800 */
[----:B------:R-:W-:Y:S01]  /*8960*/  LDGSTS.E [R242+0x4008], desc[UR60][R208.64], !P4 ;  /* 0x04008000d0f27fae */ /* 0x000fe2000e12187c */
[----:B-1----:R-:W-:Y:S01]  /*8970*/  VIADD R6, R7, 0xffffff80 ;  /* 0xffffff8007067836 */ /* 0x002fe20000000000 */
[----:B------:R-:W-:-:S02]  /*8980*/  ISETP.GE.U32.AND P4, PT, R5, 0x7fffff03, PT ;  /* 0x7fffff030500780c */ /* 0x000fc40003f86070 */
[----:B------:R-:W-:Y:S01]  /*8990*/  LDGSTS.E [R242+0x400c], desc[UR60][R224.64], !P3 ;  /* 0x0400c000e0f27fae */ /* 0x000fe2000d92187c */
[----:B------:R-:W-:Y:S01]  /*89a0*/  ISETP.GT.AND P3, PT, R88, 0x7f, PT ;  /* 0x0000007f5800780c */ /* 0x000fe20003f64270 */
[----:B------:R-:W1:Y:S02]  /*89b0*/  LDC R240, c[0x0][0x230] ;  /* 0x00008c00fff07b82 */ /* 0x000e640000000800 */
[----:B------:R-:W-:Y:S01]  /*89c0*/  LDGSTS.E [R242+0x8000], desc[UR60][R218.64], !P2 ;  /* 0x08000000daf27fae */ /* 0x000fe2000d12187c */
[C---:B------:R-:W-:Y:S02]  /*89d0*/  ISETP.GE.AND P2, PT, R157.reuse, R7, PT ;  /* 0x000000079d00720c */ /* 0x040fe40003f46270 */
[----:B------:R-:W-:Y:S01]  /*89e0*/  SEL R4, RZ, 0x4, !P3 ;  /* 0x00000004ff047807 */ /* 0x000fe20005800000 */
[----:B--2---:R-:W-:Y:S01]  /*89f0*/  VIADD R7, R8, 0xffffff81 ;  /* 0xffffff8108077836 */ /* 0x004fe20000000000 */
[----:B------:R-:W-:Y:S01]  /*8a00*/  ISETP.GE.AND P3, PT, R157, R6, PT ;  /* 0x000000069d00720c */ /* 0x000fe20003f66270 */
[----:B------:R-:W-:Y:S01]  /*8a10*/  LDGSTS.E [R242+0x8004], desc[UR60][R214.64], !P1 ;  /* 0x08004000d6f27fae */ /* 0x000fe2000c92187c */
[----:B------:R-:W-:Y:S01]  /*8a20*/  SEL R5, R4, RZ, !P2 ;  /* 0x000000ff04057207 */ /* 0x000fe20005000000 */
[----:B------:R-:W2:Y:S01]  /*8a30*/  LDC R241, c[0x0][0x230] ;  /* 0x00008c00fff17b82 */ /* 0x000ea20000000800 */
[----:B------:R-:W-:Y:S01]  /*8a40*/  SEL R4, RZ, 0x4, P3 ;  /* 0x00000004ff047807 */ /* 0x000fe20001800000 */
[----:B------:R-:W-:Y:S01]  /*8a50*/  LDGSTS.E [R242+0x8008], desc[UR60][R22.64], !P0 ;  /* 0x0800800016f27fae */ /* 0x000fe2000c12187c */
[----:B------:R-:W-:-:S02]  /*8a60*/  ISETP.GE.U32.AND P3, PT, R7, 0x7fffff02, PT ;  /* 0x7fffff020700780c */ /* 0x000fc40003f66070 */
[----:B------:R-:W-:Y:S01]  /*8a70*/  ISETP.GT.AND P2, PT, R88, 0xff, PT ;  /* 0x000000ff5800780c */ /* 0x000fe20003f44270 */
[----:B------:R4:W-:Y:S01]  /*8a80*/  LDGSTS.E [R242+0x800c], desc[UR60][R20.64], !P5 ;  /* 0x0800c00014f27fae */ /* 0x0009e2000e92187c */
[----:B------:R-:W-:Y:S01]  /*8a90*/  ISETP.GE.U32.AND P1, PT, R6, 0x7fffff01, PT ;  /* 0x7fffff010600780c */ /* 0x000fe20003f26070 */
[----:B------:R-:W4:Y:S01]  /*8aa0*/  LDC R14, c[0x0][0x230] ;  /* 0x00008c00ff0e7b82 */ /* 0x000f220000000800 */
[----:B------:R-:W-:Y:S01]  /*8ab0*/  SEL R4, R4, RZ, P2 ;  /* 0x000000ff04047207 */ /* 0x000fe20001000000 */
[----:B------:R-:W-:Y:S01]  /*8ac0*/  LDGSTS.E [R242+0xc000], desc[UR60][R18.64], !P6 ;  /* 0x0c00000012f27fae */ /* 0x000fe2000f12187c */
[----:B------:R-:W-:Y:S02]  /*8ad0*/  ISETP.NE.U32.AND P2, PT, R5, RZ, PT ;  /* 0x000000ff0500720c */ /* 0x000fe40003f45070 */
[----:B------:R-:W-:Y:S01]  /*8ae0*/  ISETP.NE.U32.AND P0, PT, R4, RZ, PT ;  /* 0x000000ff0400720c */ /* 0x000fe20003f05070 */
[----:B------:R-:W-:Y:S01]  /*8af0*/  LDGSTS.E [R242+0xc004], desc[UR60][R16.64], !P4 ;  /* 0x0c00400010f27fae */ /* 0x000fe2000e12187c */
[----:B---3--:R-:W-:Y:S01]  /*8b00*/  VIADD R4, R9, 0xffffff7f ;  /* 0xffffff7f09047836 */ /* 0x008fe20000000000 */
[----:B------:R-:W-:Y:S01]  /*8b10*/  SHF.L.U32 R152, R152, 0x7, RZ ;  /* 0x0000000798987819 */ /* 0x000fe200000006ff */
[----:B-1----:R-:W-:Y:S01]  /*8b20*/  VIADD R5, R240, 0xffffff7e ;  /* 0xffffff7ef0057836 */ /* 0x002fe20000000000 */
[----:B------:R1:W-:Y:S01]  /*8b30*/  STL [R1+0x354], R88 ;  /* 0x0003545801007387 */ /* 0x0003e20000100800 */
[----:B------:R-:W-:Y:S01]  /*8b40*/  LOP3.LUT R7, R2, 0x30, RZ, 0x3c, !PT ;  /* 0x0000003002077812 */ /* 0x000fe200078e3cff */
[----:B------:R-:W3:Y:S01]  /*8b50*/  LDC R252, c[0x0][0x230] ;  /* 0x00008c00fffc7b82 */ /* 0x000ee20000000800 */
[----:B------:R-:W-:Y:S01]  /*8b60*/  ISETP.GE.U32.AND P5, PT, R4, 0x7fffff00, PT ;  /* 0x7fffff000400780c */ /* 0x000fe20003fa6070 */
[----:B------:R-:W-:Y:S01]  /*8b70*/  LDGSTS.E [R242+0xc008], desc[UR60][R10.64], !P3 ;  /* 0x0c0080000af27fae */ /* 0x000fe2000d92187c */
[----:B------:R-:W-:Y:S01]  /*8b80*/  VIADD R4, R15, 0xffffff7d ;  /* 0xffffff7d0f047836 */ /* 0x000fe20000000000 */
[----:B------:R-:W-:Y:S01]  /*8b90*/  ISETP.GE.U32.AND P6, PT, R5, 0x7ffffeff, PT ;  /* 0x7ffffeff0500780c */ /* 0x000fe20003fc6070 */
[----:B--2---:R-:W-:Y:S01]  /*8ba0*/  VIADD R5, R241, 0xffffff7c ;  /* 0xffffff7cf1057836 */ /* 0x004fe20000000000 */
[----:B------:R-:W2:Y:S02]  /*8bb0*/  LDL.64 R156, [R1+0x228] ;  /* 0x00022800019c7983 */ /* 0x000ea40000100a00 */
[----:B------:R-:W-:Y:S01]  /*8bc0*/  ISETP.GE.U32.AND P4, PT, R4, 0x7ffffefe, PT ;  /* 0x7ffffefe0400780c */ /* 0x000fe20003f86070 */
[----:B----4-:R-:W4:Y:S01]  /*8bd0*/  LDC R21, c[0x0][0x230] ;  /* 0x00008c00ff157b82 */ /* 0x010f220000000800 */
[----:B------:R-:W3:Y:S01]  /*8be0*/  LDL.64 R10, [R1+0x268] ;  /* 0x00026800010a7983 */ /* 0x000ee20000100a00 */
[----:B------:R-:W-:Y:S01]  /*8bf0*/  VIADD R4, R14, 0xffffff7b ;  /* 0xffffff7b0e047836 */ /* 0x000fe20000000000 */
[----:B------:R-:W-:-:S05]  /*8c00*/  LOP3.LUT R15, R2, 0x60, RZ, 0x3c, !PT ;  /* 0x00000060020f7812 */ /* 0x000fca00078e3cff */
[----:B------:R-:W4:Y:S01]  /*8c10*/  LDC R20, c[0x0][0x230] ;  /* 0x00008c00ff147b82 */ /* 0x000f220000000800 */
[----:B------:R-:W-:Y:S01]  /*8c20*/  LOP3.LUT R14, R2, 0x70, RZ, 0x3c, !PT ;  /* 0x00000070020e7812 */ /* 0x000fe200078e3cff */
[----:B------:R-:W-:Y:S01]  /*8c30*/  LDGSTS.E [R242+0xc00c], desc[UR60][R12.64], !P1 ;  /* 0x0c00c0000cf27fae */ /* 0x000fe2000c92187c */
[----:B------:R-:W-:Y:S01]  /*8c40*/  ISETP.GE.U32.AND P3, PT, R5, 0x7ffffefd, PT ;  /* 0x7ffffefd0500780c */ /* 0x000fe20003f66070 */
[----:B------:R-:W-:Y:S01]  /*8c50*/  VIADD R240, R15, UR8 ;  /* 0x000000080ff07c36 */ /* 0x000fe20008000000 */
[----:B------:R-:W-:Y:S01]  /*8c60*/  ISETP.GE.U32.AND P1, PT, R4, 0x7ffffefc, PT ;  /* 0x7ffffefc0400780c */ /* 0x000fe20003f26070 */
[----:B------:R1:W-:Y:S01]  /*8c70*/  STL.64 [R1+0x768], R2 ;  /* 0x0007680201007387 */ /* 0x0003e20000100a00 */
[C---:B------:R-:W-:Y:S01]  /*8c80*/  VIADD R4, R2.reuse, UR8 ;  /* 0x0000000802047c36 */ /* 0x040fe20008000000 */
[----:B------:R-:W-:Y:S01]  /*8c90*/  LOP3.LUT R5, R2, 0x10, RZ, 0x3c, !PT ;  /* 0x0000001002057812 */ /* 0x000fe200078e3cff */
[----:B------:R-:W-:Y:S01]  /*8ca0*/  VIADD R241, R14, UR8 ;  /* 0x000000080ef17c36 */ /* 0x000fe20008000000 */
[----:B------:R-:W-:Y:S01]  /*8cb0*/  LOP3.LUT R6, R2, 0x20, RZ, 0x3c, !PT ;  /* 0x0000002002067812 */ /* 0x000fe200078e3cff */
[----:B------:R-:W-:Y:S01]  /*8cc0*/  IMAD.WIDE R14, R152, 0x4, R220 ;  /* 0x00000004980e7825 */ /* 0x000fe200078e02dc */
[C---:B------:R-:W-:Y:S01]  /*8cd0*/  LOP3.LUT R8, R2.reuse, 0x40, RZ, 0x3c, !PT ;  /* 0x0000004002087812 */ /* 0x040fe200078e3cff */
[----:B------:R-:W0:Y:S01]  /*8ce0*/  LDGDEPBAR ;  /* 0x00000000000079af */ /* 0x000e220000000000 */
[----:B------:R-:W-:Y:S01]  /*8cf0*/  LOP3.LUT R9, R2, 0x50, RZ, 0x3c, !PT ;  /* 0x0000005002097812 */ /* 0x000fe200078e3cff */
[----:B-1----:R-:W1:Y:S02]  /*8d00*/  LDC R88, c[0x0][0x230] ;  /* 0x00008c00ff587b82 */ /* 0x002e640000000800 */
[----:B------:R-:W4:Y:S04]  /*8d10*/  LDL.64 R12, [R1+0x1e8] ;  /* 0x0001e800010c7983 */ /* 0x000f280000100a00 */
[----:B------:R-:W4:Y:S04]  /*8d20*/  LDL.LU.64 R2, [R1+0xb0] ;  /* 0x0000b00001027983 */ /* 0x000f280000300a00 */
[----:B------:R-:W4:Y:S04]  /*8d30*/  LDL.64 R220, [R1+0x1a8] ;  /* 0x0001a80001dc7983 */ /* 0x000f280000100a00 */
        /* <DEDUP_REMOVED lines=15> */
[----:B---3--:R-:W-:Y:S04]  /*8e30*/  LDGSTS.E [R4+0x30000], desc[UR60][R10.64], P2 ;  /* 0x300000000a047fae */ /* 0x008fe8000912187c */
[----:B--2---:R-:W-:Y:S04]  /*8e40*/  LDGSTS.E [R4+0x30400], desc[UR60][R156.64], P2 ;  /* 0x304000009c047fae */ /* 0x004fe8000912187c */
[----:B------:R-:W2:Y:S04]  /*8e50*/  LDL.64 R10, [R1+0x160] ;  /* 0x00016000010a7983 */ /* 0x000ea80000100a00 */
[----:B------:R-:W3:Y:S01]  /*8e60*/  LDL.64 R156, [R1+0x158] ;  /* 0x00015800019c7983 */ /* 0x000ee20000100a00 */
[----:B------:R-:W-:-:S03]  /*8e70*/  VIADD R5, R5, UR8 ;  /* 0x0000000805057c36 */ /* 0x000fc60008000000 */
[----:B------:R1:W-:Y:S04]  /*8e80*/  STL.64 [R1+0x270], R14 ;  /* 0x0002700e01007387 */ /* 0x0003e80000100a00 */
[----:B----4-:R-:W-:Y:S04]  /*8e90*/  LDGSTS.E [R4+0x30800], desc[UR60][R12.64], P2 ;  /* 0x308000000c047fae */ /* 0x010fe8000912187c */
[----:B------:R-:W4:Y:S04]  /*8ea0*/  LDL.64 R108, [R1+0x118] ;  /* 0x00011800016c7983 */ /* 0x000f280000100a00 */
[----:B------:R-:W-:Y:S04]  /*8eb0*/  LDGSTS.E [R4+0x30c00], desc[UR60][R220.64], P2 ;  /* 0x30c00000dc047fae */ /* 0x000fe8000912187c */
        /* <DEDUP_REMOVED lines=16> */
[----:B------:R-:W4:Y:S01]  /*8fc0*/  LDL.64 R12, [R1+0xd0] ;  /* 0x0000d000010c7983 */ /* 0x000f220000100a00 */
[----:B------:R-:W-:-:S02]  /*8fd0*/  VIADD R6, R6, UR8 ;  /* 0x0000000806067c36 */ /* 0x000fc40008000000 */
[----:B------:R-:W-:Y:S01]  /*8fe0*/  VIADD R7, R7, UR8 ;  /* 0x0000000807077c36 */ /* 0x000fe20008000000 */
[----:B------:R-:W4:Y:S04]  /*8ff0*/  LDL.64 R136, [R1+0x1c8] ;  /* 0x0001c80001887983 */ /* 0x000f280000100a00 */
[----:B------:R-:W4:Y:S04]  /*9000*/  LDL.64 R112, [R1+0x188] ;  /* 0x0001880001707983 */ /* 0x000f280000100a00 */
[----:B------:R-:W4:Y:S04]  /*9010*/  LDL.64 R118, [R1+0x148] ;  /* 0x0001480001767983 */ /* 0x000f280000100a00 */
[----:B------:R-:W4:Y:S04]  /*9020*/  LDL.64 R140, [R1+0x108] ;  /* 0x00010800018c7983 */ /* 0x000f280000100a00 */
[----:B------:R-:W4:Y:S04]  /*9030*/  LDL.64 R114, [R1+0xc8] ;  /* 0x0000c80001727983 */ /* 0x000f280000100a00 */
[----:B------:R-:W4:Y:S04]  /*9040*/  LDL.64 R104, [R1+0x88] ;  /* 0x0000880001687983 */ /* 0x000f280000100a00 */
[----:B------:R-:W4:Y:S04]  /*9050*/  LDL.64 R102, [R1+0x240] ;  /* 0x0002400001667983 */ /* 0x000f280000100a00 */
[----:B------:R-:W4:Y:S01]  /*9060*/  LDL.64 R100, [R1+0x200] ;  /* 0x0002000001647983 */ /* 0x000f220000100a00 */
[----:B------:R-:W-:-:S02]  /*9070*/  VIADD R8, R8, UR8 ;  /* 0x0000000808087c36 */ /* 0x000fc40008000000 */
[----:B------:R-:W-:Y:S01]  /*9080*/  VIADD R9, R9, UR8 ;  /* 0x0000000809097c36 */ /* 0x000fe20008000000 */
[----:B------:R-:W4:Y:S04]  /*9090*/  LDL.64 R220, [R1+0xf0] ;  /* 0x0000f00001dc7983 */ /* 0x000f280000100a00 */
[----:B--2---:R-:W-:Y:S04]  /*90a0*/  LDGSTS.E [R5+0x31080], desc[UR60][R10.64], P2 ;  /* 0x310800000a057fae */ /* 0x004fe8000912187c */
[----:B------:R-:W-:Y:S04]  /*90b0*/  LDGSTS.E [R5+0x31480], desc[UR60][R16.64], P2 ;  /* 0x3148000010057fae */ /* 0x000fe8000912187c */
[----:B------:R-:W-:Y:S04]  /*90c0*/  LDGSTS.E [R5+0x31880], desc[UR60][R98.64], P2 ;  /* 0x3188000062057fae */ /* 0x000fe8000912187c */
[----:B------:R-:W2:Y:S04]  /*90d0*/  LDL.64 R10, [R1+0x90] ;  /* 0x00009000010a7983 */ /* 0x000ea80000100a00 */
[----:B------:R-:W-:Y:S04]  /*90e0*/  LDGSTS.E [R5+0x31c80], desc[UR60][R96.64], P2 ;  /* 0x31c8000060057fae */ /* 0x000fe8000912187c */
[----:B------:R-:W-:Y:S04]  /*90f0*/  LDGSTS.E [R6+0x30100], desc[UR60][R94.64], P2 ;  /* 0x301000005e067fae */ /* 0x000fe8000912187c */
[----:B------:R-:W-:Y:S04]  /*9100*/  LDGSTS.E [R6+0x30500], desc[UR60][R122.64], P2 ;  /* 0x305000007a067fae */ /* 0x000fe8000912187c */
[----:B------:R-:W-:Y:S04]  /*9110*/  LDGSTS.E [R6+0x30900], desc[UR60][R90.64], P2 ;  /* 0x309000005a067fae */ /* 0x000fe8000912187c */
[----:B------:R-:W-:Y:S04]  /*9120*/  LDGSTS.E [R6+0x30d00], desc[UR60][R234.64], P2 ;  /* 0x30d00000ea067fae */ /* 0x000fe8000912187c */
[----:B------:R-:W2:Y:S04]  /*9130*/  LDL.64 R16, [R1+0x248] ;  /* 0x0002480001107983 */ /* 0x000ea80000100a00 */
[----:B---3--:R-:W-:Y:S04]  /*9140*/  LDGSTS.E [R6+0x31100], desc[UR60][R156.64], P2 ;  /* 0x311000009c067fae */ /* 0x008fe8000912187c */
[----:B----4-:R-:W-:Y:S04]  /*9150*/  LDGSTS.E [R6+0x31500], desc[UR60][R108.64], P2 ;  /* 0x315000006c067fae */ /* 0x010fe8000912187c */
[----:B------:R-:W-:Y:S04]  /*9160*/  LDGSTS.E [R6+0x31900], desc[UR60][R110.64], P2 ;  /* 0x319000006e067fae */ /* 0x000fe8000912187c */
[----:B------:R-:W3:Y:S04]  /*9170*/  LDL.64 R156, [R1+0x208] ;  /* 0x00020800019c7983 */ /* 0x000ee80000100a00 */
[----:B------:R-:W-:Y:S04]  /*9180*/  LDGSTS.E [R6+0x31d00], desc[UR60][R244.64], P2 ;  /* 0x31d00000f4067fae */ /* 0x000fe8000912187c */
[----:B------:R-:W-:Y:S04]  /*9190*/  LDGSTS.E [R7+0x30180], desc[UR60][R92.64], P2 ;  /* 0x301800005c077fae */ /* 0x000fe8000912187c */
[----:B------:R-:W-:Y:S04]  /*91a0*/  LDGSTS.E [R7+0x30580], desc[UR60][R236.64], P2 ;  /* 0x30580000ec077fae */ /* 0x000fe8000912187c */
[----:B------:R-:W-:Y:S04]  /*91b0*/  LDGSTS.E [R7+0x30980], desc[UR60][R250.64], P2 ;  /* 0x30980000fa077fae */ /* 0x000fe8000912187c */
[----:B------:R-:W-:Y:S04]  /*91c0*/  LDGSTS.E [R7+0x30d80], desc[UR60][R238.64], P2 ;  /* 0x30d80000ee077fae */ /* 0x000fe8000912187c */
[----:B------:R-:W-:Y:S04]  /*91d0*/  LDGSTS.E [R7+0x31180], desc[UR60][R22.64], P2 ;  /* 0x3118000016077fae */ /* 0x000fe8000912187c */
[----:B------:R-:W-:Y:S04]  /*91e0*/  LDGSTS.E [R7+0x31580], desc[UR60][R18.64], P2 ;  /* 0x3158000012077fae */ /* 0x000fe8000912187c */
[----:B------:R-:W4:Y:S04]  /*91f0*/  LDL.64 R98, [R1+0x1c0] ;  /* 0x0001c00001627983 */ /* 0x000f280000100a00 */
[----:B------:R-:W-:Y:S04]  /*9200*/  LDGSTS.E [R7+0x31980], desc[UR60][R12.64], P2 ;  /* 0x319800000c077fae */ /* 0x000fe8000912187c */
        /* <DEDUP_REMOVED lines=15> */
[----:B--2---:R-:W-:Y:S04]  /*9300*/  LDGSTS.E [R7+0x31d80], desc[UR60][R10.64], P2 ;  /* 0x31d800000a077fae */ /* 0x004fe8000912187c */
[----:B------:R-:W2:Y:S04]  /*9310*/  LDL.64 R10, [R1+0x140] ;  /* 0x00014000010a7983 */ /* 0x000ea80000100a00 */
[----:B------:R-:W-:Y:S04]  /*9320*/  LDGSTS.E [R8+0x30200], desc[UR60][R16.64], P2 ;  /* 0x3020000010087fae */ /* 0x000fe8000912187c */
[----:B------:R-:W2:Y:S04]  /*9330*/  LDL.64 R16, [R1+0x170] ;  /* 0x0001700001107983 */ /* 0x000ea80000100a00 */
[----:B---3--:R-:W-:Y:S04]  /*9340*/  LDGSTS.E [R8+0x30600], desc[UR60][R156.64], P2 ;  /* 0x306000009c087fae */ /* 0x008fe8000912187c */
[----:B------:R-:W-:Y:S04]  /*9350*/  LDGSTS.E [R8+0x30a00], desc[UR60][R136.64], P2 ;  /* 0x30a0000088087fae */ /* 0x000fe8000912187c */
[----:B------:R-:W-:Y:S04]  /*9360*/  LDGSTS.E [R8+0x30e00], desc[UR60][R112.64], P2 ;  /* 0x30e0000070087fae */ /* 0x000fe8000912187c */
[----:B------:R-:W3:Y:S04]  /*9370*/  LDL.64 R156, [R1+0x130] ;  /* 0x00013000019c7983 */ /* 0x000ee80000100a00 */
[----:B------:R-:W3:Y:S04]  /*9380*/  LDL.LU.64 R136, [R1+0x860] ;  /* 0x0008600001887983 */ /* 0x000ee80000300a00 */
[----:B------:R-:W3:Y:S04]  /*9390*/  LDL.LU.64 R112, [R1+0x858] ;  /* 0x0008580001707983 */ /* 0x000ee80000300a00 */
[----:B------:R-:W-:Y:S04]  /*93a0*/  LDGSTS.E [R8+0x31200], desc[UR60][R118.64], P2 ;  /* 0x3120000076087fae */ /* 0x000fe8000912187c */
[----:B------:R-:W-:Y:S04]  /*93b0*/  LDGSTS.E [R8+0x31600], desc[UR60][R140.64], P2 ;  /* 0x316000008c087fae */ /* 0x000fe8000912187c */
[----:B------:R-:W-:Y:S04]  /*93c0*/  LDGSTS.E [R8+0x31a00], desc[UR60][R114.64], P2 ;  /* 0x31a0000072087fae */ /* 0x000fe8000912187c */
[----:B------:R-:W3:Y:S04]  /*93d0*/  LDL.LU.64 R118, [R1+0x850] ;  /* 0x0008500001767983 */ /* 0x000ee80000300a00 */
        /* <DEDUP_REMOVED lines=8> */
[----:B----4-:R-:W-:Y:S04]  /*9460*/  LDGSTS.E [R9+0x30a80], desc[UR60][R98.64], P2 ;  /* 0x30a8000062097fae */ /* 0x010fe8000912187c */
[----:B------:R4:W-:Y:S04]  /*9470*/  LDGSTS.E [R9+0x30e80], desc[UR60][R12.64], P2 ;  /* 0x30e800000c097fae */ /* 0x0009e8000912187c */
[----:B------:R-:W4:Y:S04]  /*9480*/  LDL.LU.64 R98, [R1+0x820] ;  /* 0x0008200001627983 */ /* 0x000f280000300a00 */
[----:B------:R-:W4:Y:S04]  /*9490*/  LDL.LU.64 R12, [R1+0x38] ;  /* 0x00003800010c7983 */ /* 0x000f280000300a00 */
[----:B--2---:R2:W-:Y:S04]  /*94a0*/  LDGSTS.E [R9+0x31280], desc[UR60][R10.64], P2 ;  /* 0x312800000a097fae */ /* 0x0045e8000912187c */
[----:B------:R-:W-:Y:S04]  /*94b0*/  LDGSTS.E [R9+0x31680], desc[UR60][R96.64], P2 ;  /* 0x3168000060097fae */ /* 0x000fe8000912187c */
[----:B------:R-:W-:Y:S04]  /*94c0*/  LDGSTS.E [R9+0x31a80], desc[UR60][R94.64], P2 ;  /* 0x31a800005e097fae */ /* 0x000fe8000912187c */
[----:B------:R-:W2:Y:S04]  /*94d0*/  LDL.LU.64 R10, [R1+0x30] ;  /* 0x00003000010a7983 */ /* 0x000ea80000300a00 */
[----:B------:R-:W2:Y:S04]  /*94e0*/  LDL.LU.64 R96, [R1+0x818] ;  /* 0x0008180001607983 */ /* 0x000ea80000300a00 */
[----:B------:R-:W2:Y:S04]  /*94f0*/  LDL.LU.64 R94, [R1+0x810] ;  /* 0x00081000015e7983 */ /* 0x000ea80000300a00 */
[----:B------:R-:W-:Y:S04]  /*9500*/  LDGSTS.E [R9+0x31e80], desc[UR60][R122.64], P2 ;  /* 0x31e800007a097fae */ /* 0x000fe8000912187c */
        /* <DEDUP_REMOVED lines=24> */
[----:B---3--:R-:W-:Y:S04]  /*9690*/  LDGSTS.E [R241+0x31380], desc[UR60][R156.64], P2 ;  /* 0x313800009cf17fae */ /* 0x008fe8000912187c */
[----:B------:R3:W-:Y:S04]  /*96a0*/  LDGSTS.E [R241+0x31780], desc[UR60][R220.64], P2 ;  /* 0x31780000dcf17fae */ /* 0x0007e8000912187c */
[----:B------:R-:W3:Y:S04]  /*96b0*/  LDL.LU.64 R16, [R1+0x7b0] ;  /* 0x0007b00001107983 */ /* 0x000ee80000300a00 */
[----:B------:R-:W3:Y:S04]  /*96c0*/  LDL.LU.64 R156, [R1+0x7a8] ;  /* 0x0007a800019c7983 */ /* 0x000ee80000300a00 */
[----:B------:R-:W-:Y:S01]  /*96d0*/  LDGSTS.E [R241+0x31b80], desc[UR60][R2.64], P2 ;  /* 0x31b8000002f17fae */ /* 0x000fe2000912187c */
[----:B----4-:R-:W-:-:S04]  /*96e0*/  IMAD.WIDE R12, R152, 0x4, R12 ;  /* 0x00000004980c7825 */ /* 0x010fc800078e020c */
[----:B--2---:R-:W-:Y:S01]  /*96f0*/  IMAD.WIDE R10, R152, 0x4, R10 ;  /* 0x00000004980a7825 */ /* 0x004fe200078e020a */
[----:B---3--:R-:W-:Y:S04]  /*9700*/  LDGSTS.E [R241+0x31f80], desc[UR60][R156.64], P2 ;  /* 0x31f800009cf17fae */ /* 0x008fe8000912187c */
[----:B------:R-:W0:Y:S01]  /*9710*/  LDGDEPBAR ;  /* 0x00000000000079af */ /* 0x000e220000000000 */
[----:B------:R-:W-:Y:S06]  /*9720*/  BAR.SYNC.DEFER_BLOCKING 0x0 ;  /* 0x0000000000007b1d */ /* 0x000fec0000010000 */
[----:B------:R-:W-:Y:S01]  /*9730*/  @!PT LDS RZ, [RZ] ;  /* 0x00000000fffff984 */ /* 0x000fe20000000800 */
[----:B------:R-:W-:Y:S01]  /*9740*/  @!PT LDS RZ, [RZ] ;  /* 0x00000000fffff984 */ /* 0x000fe20000000800 */
[----:B------:R-:W-:Y:S01]  /*9750*/  @!PT LDS RZ, [RZ] ;  /* 0x00000000fffff984 */ /* 0x000fe20000000800 */
[----:B------:R2:W-:Y:S04]  /*9760*/  LDGSTS.E [R243+0x10000], desc[UR60][R14.64], !P5 ;  /* 0x100000000ef37fae */ /* 0x0005e8000e92187c */
[----:B------:R3:W-:Y:S04]  /*9770*/  LDGSTS.E [R243+0x10004], desc[UR60][R12.64], !P6 ;  /* 0x100040000cf37fae */ /* 0x0007e8000f12187c */
[----:B------:R4:W-:Y:S04]  /*9780*/  LDGSTS.E [R243+0x10008], desc[UR60][R10.64], !P4 ;  /* 0x100080000af37fae */ /* 0x0009e8000e12187c */
[----:B-1----:R-:W2:Y:S04]  /*9790*/  LDL.LU.64 R14, [R1+0x7a0] ;  /* 0x0007a000010e7983 */ /* 0x002ea80000300a00 */
[----:B------:R1:W-:Y:S04]  /*97a0*/  STL.64 [R1+0x38], R12 ;  /* 0x0000380c01007387 */ /* 0x0003e80000100a00 */
[----:B-1----:R-:W3:Y:S04]  /*97b0*/  LDL.LU.64 R12, [R1+0x798] ;  /* 0x00079800010c7983 */ /* 0x002ee80000300a00 */
[----:B------:R1:W-:Y:S04]  /*97c0*/  STL.64 [R1+0x30], R10 ;  /* 0x0000300a01007387 */ /* 0x0003e80000100a00 */
[----:B-1----:R-:W4:Y:S01]  /*97d0*/  LDL.LU.64 R10, [R1+0x790] ;  /* 0x00079000010a7983 */ /* 0x002f220000300a00 */
[----:B------:R-:W-:-:S02]  /*97e0*/  VIADD R252, R252, 0xffffff7a ;  /* 0xffffff7afcfc7836 */ /* 0x000fc40000000000 */
[----:B------:R-:W-:Y:S02]  /*97f0*/  VIADD R220, R21, 0xffffff5f ;  /* 0xffffff5f15dc7836 */ /* 0x000fe40000000000 */
[----:B------:R-:W1:Y:S01]  /*9800*/  LDC R21, c[0x0][0x230] ;  /* 0x00008c00ff157b82 */ /* 0x000e620000000800 */
[----:B------:R-:W-:Y:S01]  /*9810*/  ISETP.GE.U32.AND P2, PT, R252, 0x7ffffefb, PT ;  /* 0x7ffffefbfc00780c */ /* 0x000fe20003f46070 */
[----:B------:R-:W-:Y:S01]  /*9820*/  VIADD R221, R20, 0xffffff5e ;  /* 0xffffff5e14dd7836 */ /* 0x000fe20000000000 */
[----:B------:R-:W-:-:S05]  /*9830*/  ISETP.GE.U32.AND P5, PT, R220, 0x7ffffee0, PT ;  /* 0x7ffffee0dc00780c */ /* 0x000fca0003fa6070 */
[----:B------:R-:W1:Y:S01]  /*9840*/  LDC R252, c[0x0][0x230] ;  /* 0x00008c00fffc7b82 */ /* 0x000e620000000800 */
[----:B------:R-:W-:Y:S02]  /*9850*/  VIADD R220, R89, 0xffffff5d ;  /* 0xffffff5d59dc7836 */ /* 0x000fe40000000000 */
[----:B------:R-:W-:-:S05]  /*9860*/  IMAD.WIDE R110, R152, 0x4, R110 ;  /* 0x00000004986e7825 */ /* 0x000fca00078e026e */
[----:B------:R-:W1:Y:S01]  /*9870*/  LDC R20, c[0x0][0x230] ;  /* 0x00008c00ff147b82 */ /* 0x000e620000000800 */
[----:B------:R-:W-:Y:S01]  /*9880*/  ISETP.GE.U32.AND P4, PT, R220, 0x7ffffede, PT ;  /* 0x7ffffededc00780c */ /* 0x000fe20003f86070 */
[----:B------:R-:W-:Y:S01]  /*9890*/  VIADD R220, R106, 0xffffff5c ;  /* 0xffffff5c6adc7836 */ /* 0x000fe20000000000 */
[----:B------:R-:W-:Y:S01]  /*98a0*/  ISETP.GE.U32.AND P6, PT, R221, 0x7ffffedf, PT ;  /* 0x7ffffedfdd00780c */ /* 0x000fe20003fc6070 */
[----:B------:R-:W-:Y:S04]  /*98b0*/  LDGSTS.E [R243+0x1000c], desc[UR60][R110.64], !P3 ;  /* 0x1000c0006ef37fae */ /* 0x000fe8000d92187c */
[----:B------:R-:W1:Y:S01]  /*98c0*/  LDC R89, c[0x0][0x230] ;  /* 0x00008c00ff597b82 */ /* 0x000e620000000800 */
[----:B------:R-:W-:Y:S01]  /*98d0*/  ISETP.GE.U32.AND P3, PT, R220, 0x7ffffedd, PT ;  /* 0x7ffffedddc00780c */ /* 0x000fe20003f66070 */
[----:B------:R-:W-:Y:S06]  /*98e0*/  STL.64 [R1+0x28], R110 ;  /* 0x0000286e01007387 */ /* 0x000fec0000100a00 */
[----:B------:R-:W1:Y:S08]  /*98f0*/  LDC R221, c[0x0][0x230] ;  /* 0x00008c00ffdd7b82 */ /* 0x000e700000000800 */
[----:B------:R-:W1:Y:S01]  /*9900*/  LDC R220, c[0x0][0x230] ;  /* 0x00008c00ffdc7b82 */ /* 0x000e620000000800 */
[----:B------:R-:W-:-:S04]  /*9910*/  IMAD.WIDE R16, R152, 0x4, R16 ;  /* 0x0000000498107825 */ /* 0x000fc800078e0210 */
[----:B------:R-:W-:-:S04]  /*9920*/  IMAD.WIDE R18, R152, 0x4, R18 ;  /* 0x0000000498127825 */ /* 0x000fc800078e0212 */
[----:B--2---:R-:W-:-:S04]  /*9930*/  IMAD.WIDE R14, R152, 0x4, R14 ;  /* 0x00000004980e7825 */ /* 0x004fc800078e020e */
[----:B---3--:R-:W-:-:S04]  /*9940*/  IMAD.WIDE R12, R152, 0x4, R12 ;  /* 0x00000004980c7825 */ /* 0x008fc800078e020c */
[----:B----4-:R-:W-:-:S04]  /*9950*/  IMAD.WIDE R106, R152, 0x4, R10 ;  /* 0x00000004986a7825 */ /* 0x010fc800078e020a */
[----:B------:R-:W-:Y:S01]  /*9960*/  VIADD R10, R88, 0xffffff3f ;  /* 0xffffff3f580a7836 */ /* 0x000fe20000000000 */
[----:B------:R2:W-:Y:S01]  /*9970*/  STL.64 [R1+0x2e8], R106 ;  /* 0x0002e86a01007387 */ /* 0x0005e20000100a00 */
[----:B------:R-:W3:Y:S03]  /*9980*/  LDC R88, c[0x0][0x230] ;  /* 0x00008c00ff587b82 */ /* 0x000ee60000000800 */
[----:B------:R2:W-:Y:S01]  /*9990*/  LDGSTS.E [R243+0x14000], desc[UR60][R106.64], !P5 ;  /* 0x140000006af37fae */ /* 0x0005e2000e92187c */
[----:B------:R-:W-:Y:S01]  /*99a0*/  ISETP.GE.U32.AND P5, PT, R10, 0x7ffffec0, PT ;  /* 0x7ffffec00a00780c */ /* 0x000fe20003fa6070 */
[----:B-1----:R-:W-:Y:S02]  /*99b0*/  VIADD R10, R252, 0xffffff3e ;  /* 0xffffff3efc0a7836 */ /* 0x002fe40000000000 */
[----:B------:R-:W-:Y:S02]  /*99c0*/  VIADD R11, R21, 0xffffff3d ;  /* 0xffffff3d150b7836 */ /* 0x000fe40000000000 */
[----:B--2---:R-:W-:-:S02]  /*99d0*/  IMAD.WIDE R106, R152, 0x4, R24 ;  /* 0x00000004986a7825 */ /* 0x004fc400078e0218 */
[----:B------:R-:W1:Y:S03]  /*99e0*/  LDC R24, c[0x0][0x230] ;  /* 0x00008c00ff187b82 */ /* 0x000e660000000800 */
[----:B------:R-:W-:Y:S01]  /*99f0*/  LDGSTS.E [R243+0x14004], desc[UR60][R106.64], !P6 ;  /* 0x140040006af37fae */ /* 0x000fe2000f12187c */
[----:B------:R-:W-:Y:S02]  /*9a00*/  ISETP.GE.U32.AND P6, PT, R10, 0x7ffffebf, PT ;  /* 0x7ffffebf0a00780c */ /* 0x000fe40003fc6070 */
[----:B------:R-:W-:Y:S01]  /*9a10*/  IADD3 R10, R20, -0xc4, RZ ;  /* 0xffffff3c140a7810 */ /* 0x000fe20007ffe0ff */
[----:B------:R2:W-:Y:S01]  /*9a20*/  LDGSTS.E [R243+0x14008], desc[UR60][R12.64], !P4 ;  /* 0x140080000cf37fae */ /* 0x0005e2000e12187c */
[----:B------:R-:W-:Y:S01]  /*9a30*/  ISETP.GE.U32.AND P4, PT, R11, 0x7ffffebe, PT ;  /* 0x7ffffebe0b00780c */ /* 0x000fe20003f86070 */
[----:B------:R-:W-:Y:S01]  /*9a40*/  IMAD.WIDE R20, R152, 0x4, R28 ;  /* 0x0000000498147825 */ /* 0x000fe200078e021c */
[----:B------:R-:W4:Y:S01]  /*9a50*/  LDC R25, c[0x0][0x230] ;  /* 0x00008c00ff197b82 */ /* 0x000f220000000800 */
[----:B------:R-:W-:Y:S02]  /*9a60*/  STL.64 [R1+0x2f0], R106 ;  /* 0x0002f06a01007387 */ /* 0x000fe40000100a00 */
[----:B------:R-:W-:-:S02]  /*9a70*/  VIADD R11, R89, 0xffffff1f ;  /* 0xffffff1f590b7836 */ /* 0x000fc40000000000 */
[----:B------:R-:W-:Y:S01]  /*9a80*/  LDGSTS.E [R243+0x1400c], desc[UR60][R14.64], !P3 ;  /* 0x1400c0000ef37fae */ /* 0x000fe2000d92187c */
[----:B------:R-:W-:Y:S01]  /*9a90*/  ISETP.GE.U32.AND P3, PT, R10, 0x7ffffebd, PT ;  /* 0x7ffffebd0a00780c */ /* 0x000fe20003f66070 */
[C---:B------:R-:W-:Y:S01]  /*9aa0*/  IMAD.WIDE R22, R152.reuse, 0x4, R22 ;  /* 0x0000000498167825 */ /* 0x040fe200078e0216 */
[----:B------:R-:W4:Y:S01]  /*9ab0*/  LDC R28, c[0x0][0x230] ;  /* 0x00008c00ff1c7b82 */ /* 0x000f220000000800 */
[----:B------:R2:W-:Y:S04]  /*9ac0*/  STL.64 [R1+0x2f8], R12 ;  /* 0x0002f80c01007387 */ /* 0x0005e80000100a00 */
[----:B------:R3:W-:Y:S01]  /*9ad0*/  LDGSTS.E [R243+0x18000], desc[UR60][R20.64], !P5 ;  /* 0x1800000014f37fae */ /* 0x0007e2000e92187c */
[----:B------:R-:W-:Y:S01]  /*9ae0*/  ISETP.GE.U32.AND P5, PT, R11, 0x7ffffea0, PT ;  /* 0x7ffffea00b00780c */ /* 0x000fe20003fa6070 */
[----:B------:R-:W-:Y:S01]  /*9af0*/  IMAD.WIDE R250, R152, 0x4, R250 ;  /* 0x0000000498fa7825 */ /* 0x000fe200078e02fa */
[----:B------:R-:W4:Y:S01]  /*9b00*/  LDC R29, c[0x0][0x230] ;  /* 0x00008c00ff1d7b82 */ /* 0x000f220000000800 */
[----:B------:R-:W-:Y:S04]  /*9b10*/  STL.64 [R1+0x300], R14 ;  /* 0x0003000e01007387 */ /* 0x000fe80000100a00 */
[----:B------:R3:W-:Y:S01]  /*9b20*/  STL.64 [R1+0x3f0], R20 ;  /* 0x0003f01401007387 */ /* 0x0007e20000100a00 */
[----:B------:R-:W-:-:S02]  /*9b30*/  VIADD R10, R221, 0xffffff1e ;  /* 0xffffff1edd0a7836 */ /* 0x000fc40000000000 */
[----:B------:R-:W-:Y:S01]  /*9b40*/  VIADD R11, R220, 0xffffff1d ;  /* 0xffffff1ddc0b7836 */ /* 0x000fe20000000000 */
[----:B------:R1:W-:Y:S01]  /*9b50*/  STL.64 [R1+0x3f8], R16 ;  /* 0x0003f81001007387 */ /* 0x0003e20000100a00 */
[----:B--2---:R-:W2:Y:S03]  /*9b60*/  LDC R12, c[0x0][0x230] ;  /* 0x00008c00ff0c7b82 */ /* 0x004ea60000000800 */
[----:B------:R1:W-:Y:S01]  /*9b70*/  LDGSTS.E [R243+0x18004], desc[UR60][R16.64], !P6 ;  /* 0x1800400010f37fae */ /* 0x0003e2000f12187c */
[----:B---3--:R-:W-:-:S03]  /*9b80*/  IMAD.WIDE R20, R152, 0x4, R38 ;  /* 0x0000000498147825 */ /* 0x008fc600078e0226 */
[----:B------:R-:W3:Y:S01]  /*9b90*/  LDL.LU.64 R220, [R1+0x20] ;  /* 0x0000200001dc7983 */ /* 0x000ee20000300a00 */
[----:B------:R-:W-:Y:S01]  /*9ba0*/  ISETP.GE.U32.AND P6, PT, R10, 0x7ffffe9f, PT ;  /* 0x7ffffe9f0a00780c */ /* 0x000fe20003fc6070 */
[----:B------:R-:W4:Y:S02]  /*9bb0*/  LDC R14, c[0x0][0x230] ;  /* 0x00008c00ff0e7b82 */ /* 0x000f240000000800 */
[----:B------:R1:W-:Y:S01]  /*9bc0*/  STL.64 [R1+0x400], R20 ;  /* 0x0004001401007387 */ /* 0x0003e20000100a00 */
[----:B------:R-:W-:-:S03]  /*9bd0*/  VIADD R10, R88, 0xffffff1c ;  /* 0xffffff1c580a7836 */ /* 0x000fc60000000000 */
[----:B------:R1:W-:Y:S02]  /*9be0*/  LDGSTS.E [R243+0x18008], desc[UR60][R20.64], !P4 ;  /* 0x1800800014f37fae */ /* 0x0003e4000e12187c */
[----:B------:R-:W2:Y:S02]  /*9bf0*/  LDC R13, c[0x0][0x230] ;  /* 0x00008c00ff0d7b82 */ /* 0x000ea40000000800 */
[----:B------:R1:W-:Y:S04]  /*9c00*/  STL.64 [R1+0x408], R18 ;  /* 0x0004081201007387 */ /* 0x0003e80000100a00 */
[----:B------:R-:W3:Y:S02]  /*9c10*/  LDL.LU.64 R106, [R1+0x18] ;  /* 0x00001800016a7983 */ /* 0x000ee40000300a00 */
[----:B-1----:R-:W1:Y:S01]  /*9c20*/  LDC R16, c[0x0][0x230] ;  /* 0x00008c00ff107b82 */ /* 0x002e620000000800 */
[----:B------:R-:W-:Y:S01]  /*9c30*/  IMAD.WIDE R20, R152, 0x4, R42 ;  /* 0x0000000498147825 */ /* 0x000fe200078e022a */
[----:B------:R-:W3:Y:S04]  /*9c40*/  LDL.LU.64 R88, [R1+0x10] ;  /* 0x0000100001587983 */ /* 0x000ee80000300a00 */
[----:B------:R4:W-:Y:S02]  /*9c50*/  LDGSTS.E [R243+0x1800c], desc[UR60][R18.64], !P3 ;  /* 0x1800c00012f37fae */ /* 0x0009e4000d92187c */
[----:B------:R-:W3:Y:S02]  /*9c60*/  LDC R15, c[0x0][0x230] ;  /* 0x00008c00ff0f7b82 */ /* 0x000ee40000000800 */
[----:B------:R-:W3:Y:S04]  /*9c70*/  LDL.LU.64 R110, [R1+0x8] ;  /* 0x00000800016e7983 */ /* 0x000ee80000300a00 */
[----:B------:R4:W-:Y:S02]  /*9c80*/  STL.64 [R1+0x590], R20 ;  /* 0x0005901401007387 */ /* 0x0009e40000100a00 */
[----:B------:R-:W3:Y:S02]  /*9c90*/  LDC R17, c[0x0][0x230] ;  /* 0x00008c00ff117b82 */ /* 0x000ee40000000800 */
[----:B------:R-:W-:Y:S01]  /*9ca0*/  LDGSTS.E [R243+0x1c000], desc[UR60][R20.64], !P5 ;  /* 0x1c00000014f37fae */ /* 0x000fe2000e92187c */
[----:B------:R-:W-:-:S05]  /*9cb0*/  ISETP.GE.U32.AND P4, PT, R11, 0x7ffffe9e, PT ;  /* 0x7ffffe9e0b00780c */ /* 0x000fca0003f86070 */
[----:B----4-:R-:W4:Y:S01]  /*9cc0*/  LDC R18, c[0x0][0x230] ;  /* 0x00008c00ff127b82 */ /* 0x010f220000000800 */
[----:B------:R-:W-:Y:S01]  /*9cd0*/  ISETP.GE.U32.AND P3, PT, R10, 0x7ffffe9d, PT ;  /* 0x7ffffe9d0a00780c */ /* 0x000fe20003f66070 */
[----:B------:R-:W4:Y:S01]  /*9ce0*/  LDL.LU.64 R20, [R1+0x788] ;  /* 0x0007880001147983 */ /* 0x000f220000300a00 */
[----:B------:R-:W-:-:S03]  /*9cf0*/  VIADD R10, R14, 0xffffff78 ;  /* 0xffffff780e0a7836 */ /* 0x000fc60000000000 */
[----:B------:R1:W-:Y:S04]  /*9d00*/  STL.64 [R1+0x5a0], R22 ;  /* 0x0005a01601007387 */ /* 0x0003e80000100a00 */
[----:B------:R1:W-:Y:S01]  /*9d10*/  LDGSTS.E [R243+0x1c004], desc[UR60][R22.64], !P6 ;  /* 0x1c00400016f37fae */ /* 0x0003e2000f12187c */
[----:B------:R-:W-:Y:S01]  /*9d20*/  ISETP.GE.U32.AND P6, PT, R10, 0x7ffffef9, PT ;  /* 0x7ffffef90a00780c */ /* 0x000fe20003fc6070 */
[----:B--2---:R-:W-:Y:S02]  /*9d30*/  VIADD R11, R12, 0xffffff79 ;  /* 0xffffff790c0b7836 */ /* 0x004fe40000000000 */
[----:B------:R-:W-:Y:S01]  /*9d40*/  VIADD R10, R13, 0xffffff77 ;  /* 0xffffff770d0a7836 */ /* 0x000fe20000000000 */
[----:B-1----:R-:W1:Y:S02]  /*9d50*/  LDC R23, c[0x0][0x230] ;  /* 0x00008c00ff177b82 */ /* 0x002e640000000800 */
[----:B------:R-:W-:Y:S01]  /*9d60*/  ISETP.GE.U32.AND P5, PT, R11, 0x7ffffefa, PT ;  /* 0x7ffffefa0b00780c */ /* 0x000fe20003fa6070 */
[----:B------:R-:W-:-:S05]  /*9d70*/  VIADD R11, R16, 0xffffff76 ;  /* 0xffffff76100b7836 */ /* 0x000fca0000000000 */
[----:B------:R-:W2:Y:S01]  /*9d80*/  LDC R22, c[0x0][0x230] ;  /* 0x00008c00ff167b82 */ /* 0x000ea20000000800 */
[----:B----4-:R-:W-:-:S04]  /*9d90*/  IMAD.WIDE R20, R152, 0x4, R20 ;  /* 0x0000000498147825 */ /* 0x010fc800078e0214 */
[----:B------:R-:W-:Y:S02]  /*9da0*/  IMAD.MOV.U32 R12, RZ, RZ, R20 ;  /* 0x000000ffff0c7224 */ /* 0x000fe400078e0014 */
[----:B------:R-:W-:Y:S01]  /*9db0*/  IMAD.MOV.U32 R13, RZ, RZ, R21 ;  /* 0x000000ffff0d7224 */ /* 0x000fe200078e0015 */
[----:B------:R4:W-:Y:S04]  /*9dc0*/  STL.64 [R1+0x5b0], R20 ;  /* 0x0005b01401007387 */ /* 0x0009e80000100a00 */
[----:B------:R1:W-:Y:S01]  /*9dd0*/  LDGSTS.E [R243+0x1c008], desc[UR60][R12.64], !P4 ;  /* 0x1c0080000cf37fae */ /* 0x0003e2000e12187c */
[----:B------:R-:W-:Y:S01]  /*9de0*/  ISETP.GE.U32.AND P4, PT, R10, 0x7ffffef8, PT ;  /* 0x7ffffef80a00780c */ /* 0x000fe20003f86070 */
[----:B---3--:R-:W-:Y:S02]  /*9df0*/  VIADD R10, R15, 0xffffff5b ;  /* 0xffffff5b0f0a7836 */ /* 0x008fe40000000000 */
[----:B----4-:R-:W-:-:S02]  /*9e00*/  IMAD.WIDE R20, R152, 0x4, R30 ;  /* 0x0000000498147825 */ /* 0x010fc400078e021e */
[----:B------:R-:W3:Y:S02]  /*9e10*/  LDC R30, c[0x0][0x230] ;  /* 0x00008c00ff1e7b82 */ /* 0x000ee40000000800 */
[C---:B-1----:R-:W-:Y:S01]  /*9e20*/  IMAD.WIDE R12, R152.reuse, 0x4, R220 ;  /* 0x00000004980c7825 */ /* 0x042fe200078e02dc */
[----:B------:R1:W-:Y:S01]  /*9e30*/  LDGSTS.E [R243+0x1c00c], desc[UR60][R20.64], !P3 ;  /* 0x1c00c00014f37fae */ /* 0x0003e2000d92187c */
[----:B------:R-:W-:Y:S02]  /*9e40*/  ISETP.GE.U32.AND P3, PT, R11, 0x7ffffef7, PT ;  /* 0x7ffffef70b00780c */ /* 0x000fe40003f66070 */
[----:B------:R-:W-:Y:S01]  /*9e50*/  IMAD.WIDE R14, R152, 0x4, R106 ;  /* 0x00000004980e7825 */ /* 0x000fe200078e026a */
[----:B------:R-:W-:Y:S01]  /*9e60*/  LDGSTS.E [R244+0x10000], desc[UR60][R12.64], !P1 ;  /* 0x100000000cf47fae */ /* 0x000fe2000c92187c */
[----:B------:R-:W-:Y:S01]  /*9e70*/  ISETP.GE.U32.AND P1, PT, R10, 0x7ffffedc, PT ;  /* 0x7ffffedc0a00780c */ /* 0x000fe20003f26070 */
[----:B------:R-:W4:Y:S01]  /*9e80*/  LDC R31, c[0x0][0x230] ;  /* 0x00008c00ff1f7b82 */ /* 0x000f220000000800 */
[----:B------:R-:W-:Y:S01]  /*9e90*/  VIADD R11, R17, 0xffffff5a ;  /* 0xffffff5a110b7836 */ /* 0x000fe20000000000 */
[----:B------:R-:W-:Y:S01]  /*9ea0*/  LDGSTS.E [R244+0x10004], desc[UR60][R14.64], !P2 ;  /* 0x100040000ef47fae */ /* 0x000fe2000d12187c */
[----:B------:R-:W-:-:S04]  /*9eb0*/  IMAD.WIDE R16, R152, 0x4, R88 ;  /* 0x0000000498107825 */ /* 0x000fc800078e0258 */
[----:B------:R-:W-:Y:S01]  /*9ec0*/  VIADD R10, R18, 0xffffff59 ;  /* 0xffffff59120a7836 */ /* 0x000fe20000000000 */
[----:B------:R-:W-:Y:S01]  /*9ed0*/  ISETP.GE.U32.AND P2, PT, R11, 0x7ffffedb, PT ;  /* 0x7ffffedb0b00780c */ /* 0x000fe20003f46070 */
[----:B------:R-:W-:Y:S01]  /*9ee0*/  LDGSTS.E [R244+0x10008], desc[UR60][R16.64], !P5 ;  /* 0x1000800010f47fae */ /* 0x000fe2000e92187c */
[----:B------:R-:W-:Y:S02]  /*9ef0*/  IMAD.WIDE R18, R152, 0x4, R110 ;  /* 0x0000000498127825 */ /* 0x000fe400078e026e */
[----:B------:R-:W-:Y:S02]  /*9f00*/  ISETP.GE.U32.AND P5, PT, R10, 0x7ffffeda, PT ;  /* 0x7ffffeda0a00780c */ /* 0x000fe40003fa6070 */
[----:B------:R-:W-:Y:S01]  /*9f10*/  VIADD R11, R23, 0xffffff58 ;  /* 0xffffff58170b7836 */ /* 0x000fe20000000000 */
[----:B------:R-:W-:Y:S01]  /*9f20*/  LDGSTS.E [R244+0x1000c], desc[UR60][R18.64], !P6 ;  /* 0x1000c00012f47fae */ /* 0x000fe2000f12187c */
[C---:B------:R-:W-:Y:S01]  /*9f30*/  IMAD.WIDE R88, R152.reuse, 0x4, R32 ;  /* 0x0000000498587825 */ /* 0x040fe200078e0220 */
[----:B------:R-:W3:Y:S02]  /*9f40*/  LDC R23, c[0x0][0x230] ;  /* 0x00008c00ff177b82 */ /* 0x000ee40000000800 */
[----:B------:R1:W-:Y:S01]  /*9f50*/  STL.64 [R1+0x5b8], R20 ;  /* 0x0005b81401007387 */ /* 0x0003e20000100a00 */
[----:B------:R-:W-:Y:S01]  /*9f60*/  ISETP.GE.U32.AND P6, PT, R11, 0x7ffffed9, PT ;  /* 0x7ffffed90b00780c */ /* 0x000fe20003fc6070 */
[----:B------:R-:W-:-:S02]  /*9f70*/  IMAD.WIDE R106, R152, 0x4, R62 ;  /* 0x00000004986a7825 */ /* 0x000fc400078e023e */
[----:B------:R2:W-:Y:S02]  /*9f80*/  STL.64 [R1+0x2b8], R88 ;  /* 0x0002b85801007387 */ /* 0x0005e40000100a00 */
[----:B------:R-:W-:Y:S01]  /*9f90*/  VIADD R10, R24, 0xffffff3b ;  /* 0xffffff3b180a7836 */ /* 0x000fe20000000000 */
[----:B------:R-:W4:Y:S01]  /*9fa0*/  LDC R32, c[0x0][0x230] ;  /* 0x00008c00ff207b82 */ /* 0x000f220000000800 */
[----:B------:R2:W-:Y:S04]  /*9fb0*/  LDGSTS.E [R244+0x14000], desc[UR60][R88.64], !P1 ;  /* 0x1400000058f47fae */ /* 0x0005e8000c92187c */
[----:B------:R2:W-:Y:S03]  /*9fc0*/  STL.64 [R1+0x2c0], R106 ;  /* 0x0002c06a01007387 */ /* 0x0005e60000100a00 */
[----:B-1----:R-:W1:Y:S01]  /*9fd0*/  LDC R21, c[0x0][0x230] ;  /* 0x00008c00ff157b82 */ /* 0x002e620000000800 */
[----:B------:R2:W-:Y:S02]  /*9fe0*/  LDGSTS.E [R244+0x14004], desc[UR60][R106.64], !P2 ;  /* 0x140040006af47fae */ /* 0x0005e4000d12187c */
[----:B--2---:R-:W-:-:S05]  /*9ff0*/  IMAD.WIDE R88, R152, 0x4, R34 ;  /* 0x0000000498587825 */ /* 0x004fca00078e0222 */
[----:B------:R-:W2:Y:S01]  /*a000*/  LDC R20, c[0x0][0x230] ;  /* 0x00008c00ff147b82 */ /* 0x000ea20000000800 */
[----:B------:R3:W-:Y:S04]  /*a010*/  STL.64 [R1+0x2c8], R88 ;  /* 0x0002c85801007387 */ /* 0x0007e80000100a00 */
[----:B------:R3:W-:Y:S01]  /*a020*/  LDGSTS.E [R244+0x14008], desc[UR60][R88.64], !P5 ;  /* 0x1400800058f47fae */ /* 0x0007e2000e92187c */
[C---:B------:R-:W-:Y:S02]  /*a030*/  IMAD.WIDE R106, R152.reuse, 0x4, R44 ;  /* 0x00000004986a7825 */ /* 0x040fe400078e022c */
[----:B------:R-:W4:Y:S02]  /*a040*/  LDC R24, c[0x0][0x230] ;  /* 0x00008c00ff187b82 */ /* 0x000f240000000800 */
[----:B---3--:R-:W-:-:S04]  /*a050*/  IMAD.WIDE R88, R152, 0x4, R26 ;  /* 0x0000000498587825 */ /* 0x008fc800078e021a */
[----:B------:R-:W-:Y:S01]  /*a060*/  VIADD R11, R22, 0xffffff3a ;  /* 0xffffff3a160b7836 */ /* 0x000fe20000000000 */
[----:B------:R3:W-:Y:S01]  /*a070*/  STL.64 [R1+0x2d0], R88 ;  /* 0x0002d05801007387 */ /* 0x0007e20000100a00 */
[----:B------:R-:W4:Y:S03]  /*a080*/  LDC R22, c[0x0][0x230] ;  /* 0x00008c00ff167b82 */ /* 0x000f260000000800 */
[----:B------:R3:W-:Y:S04]  /*a090*/  LDGSTS.E [R244+0x1400c], desc[UR60][R88.64], !P6 ;  /* 0x1400c00058f47fae */ /* 0x0007e8000f12187c */
[----:B------:R4:W-:Y:S01]  /*a0a0*/  STL.64 [R1+0x3b0], R106 ;  /* 0x0003b06a01007387 */ /* 0x0009e20000100a00 */
[----:B------:R-:W-:Y:S01]  /*a0b0*/  ISETP.GE.U32.AND P1, PT, R10, 0x7ffffebc, PT ;  /* 0x7ffffebc0a00780c */ /* 0x000fe20003f26070 */
[----:B------:R-:W4:Y:S01]  /*a0c0*/  LDC R26, c[0x0][0x230] ;  /* 0x00008c00ff1a7b82 */ /* 0x000f220000000800 */
[----:B---3--:R-:W-:-:S07]  /*a0d0*/  IMAD.WIDE R88, R152, 0x4, R46 ;  /* 0x0000000498587825 */ /* 0x008fce00078e022e */
[----:B------:R-:W3:Y:S01]  /*a0e0*/  LDC R27, c[0x0][0x230] ;  /* 0x00008c00ff1b7b82 */ /* 0x000ee20000000800 */
[----:B------:R4:W-:Y:S04]  /*a0f0*/  STL.64 [R1+0x3b8], R88 ;  /* 0x0003b85801007387 */ /* 0x0009e80000100a00 */
[----:B------:R-:W3:Y:S01]  /*a100*/  LDL.LU.64 R110, [R1] ;  /* 0x00000000016e7983 */ /* 0x000ee20000300a00 */
[----:B-1----:R-:W-:Y:S02]  /*a110*/  IADD3 R10, R21, -0xc7, RZ ;  /* 0xffffff39150a7810 */ /* 0x002fe40007ffe0ff */
[----:B------:R-:W-:Y:S01]  /*a120*/  ISETP.GE.U32.AND P2, PT, R11, 0x7ffffebb, PT ;  /* 0x7ffffebb0b00780c */ /* 0x000fe20003f46070 */
[----:B------:R1:W-:Y:S01]  /*a130*/  LDGSTS.E [R244+0x18000], desc[UR60][R106.64], !P1 ;  /* 0x180000006af47fae */ /* 0x0003e2000c92187c */
[----:B------:R-:W-:Y:S01]  /*a140*/  ISETP.GE.U32.AND P5, PT, R10, 0x7ffffeba, PT ;  /* 0x7ffffeba0a00780c */ /* 0x000fe20003fa6070 */
[----:B--2---:R-:W-:Y:S01]  /*a150*/  VIADD R10, R20, 0xffffff38 ;  /* 0xffffff38140a7836 */ /* 0x004fe20000000000 */
[----:B------:R-:W2:Y:S04]  /*a160*/  LDC R21, c[0x0][0x230] ;  /* 0x00008c00ff157b82 */ /* 0x000ea80000000800 */
[----:B------:R-:W-:Y:S01]  /*a170*/  ISETP.GE.U32.AND P6, PT, R10, 0x7ffffeb9, PT ;  /* 0x7ffffeb90a00780c */ /* 0x000fe20003fc6070 */
[----:B------:R-:W-:-:S03]  /*a180*/  VIADD R10, R23, 0xffffff1a ;  /* 0xffffff1a170a7836 */ /* 0x000fc60000000000 */
[----:B------:R-:W2:Y:S01]  /*a190*/  LDC R20, c[0x0][0x230] ;  /* 0x00008c00ff147b82 */ /* 0x000ea20000000800 */
[----:B------:R-:W-:Y:S01]  /*a1a0*/  VIADD R11, R28, 0xffffff1b ;  /* 0xffffff1b1c0b7836 */ /* 0x000fe20000000000 */
[----:B------:R1:W-:Y:S01]  /*a1b0*/  LDGSTS.E [R244+0x18004], desc[UR60][R88.64], !P2 ;  /* 0x1800400058f47fae */ /* 0x0003e2000d12187c */
[----:B------:R-:W-:Y:S01]  /*a1c0*/  ISETP.GE.U32.AND P2, PT, R10, 0x7ffffe9b, PT ;  /* 0x7ffffe9b0a00780c */ /* 0x000fe20003f46070 */
[----:B----4-:R-:W-:Y:S02]  /*a1d0*/  VIADD R10, R22, 0xffffff18 ;  /* 0xffffff18160a7836 */ /* 0x010fe40000000000 */
[----:B------:R-:W-:Y:S02]  /*a1e0*/  ISETP.GE.U32.AND P1, PT, R11, 0x7ffffe9c, PT ;  /* 0x7ffffe9c0b00780c */ /* 0x000fe40003f26070 */
[----:B------:R-:W4:Y:S01]  /*a1f0*/  LDC R22, c[0x0][0x230] ;  /* 0x00008c00ff167b82 */ /* 0x000f220000000800 */
[----:B-1----:R-:W-:-:S04]  /*a200*/  IMAD.WIDE R106, R152, 0x4, R36 ;  /* 0x00000004986a7825 */ /* 0x002fc800078e0224 */
[----:B------:R-:W-:Y:S01]  /*a210*/  VIADD R11, R25, 0xffffff19 ;  /* 0xffffff19190b7836 */ /* 0x000fe20000000000 */
[----:B------:R1:W-:Y:S01]  /*a220*/  LDGSTS.E [R244+0x18008], desc[UR60][R106.64], !P5 ;  /* 0x180080006af47fae */ /* 0x0003e2000e92187c */
[----:B------:R-:W-:Y:S01]  /*a230*/  IMAD.WIDE R88, R152, 0x4, R238 ;  /* 0x0000000498587825 */ /* 0x000fe200078e02ee */
[----:B------:R-:W3:Y:S02]  /*a240*/  LDC R23, c[0x0][0x230] ;  /* 0x00008c00ff177b82 */ /* 0x000ee40000000800 */
[----:B------:R-:W-:Y:S01]  /*a250*/  ISETP.GE.U32.AND P5, PT, R11, 0x7ffffe9a, PT ;  /* 0x7ffffe9a0b00780c */ /* 0x000fe20003fa6070 */
[----:B------:R1:W-:Y:S04]  /*a260*/  STL.64 [R1+0x3c0], R106 ;  /* 0x0003c06a01007387 */ /* 0x0003e80000100a00 */
[----:B------:R1:W-:Y:S01]  /*a270*/  LDGSTS.E [R244+0x1800c], desc[UR60][R88.64], !P6 ;  /* 0x1800c00058f47fae */ /* 0x0003e2000f12187c */
[----:B------:R-:W-:Y:S01]  /*a280*/  ISETP.GE.U32.AND P6, PT, R10, 0x7ffffe99, PT ;  /* 0x7ffffe990a00780c */ /* 0x000fe20003fc6070 */
[----:B------:R-:W-:Y:S01]  /*a290*/  VIADD R10, R26, 0xffffff74 ;  /* 0xffffff741a0a7836 */ /* 0x000fe20000000000 */
[----:B------:R-:W3:Y:S01]  /*a2a0*/  LDC R28, c[0x0][0x230] ;  /* 0x00008c00ff1c7b82 */ /* 0x000ee20000000800 */
[----:B------:R2:W-:Y:S01]  /*a2b0*/  STL.64 [R1+0x3c8], R88 ;  /* 0x0003c85801007387 */ /* 0x0005e20000100a00 */
[----:B-1----:R-:W-:-:S06]  /*a2c0*/  IMAD.WIDE R106, R152, 0x4, R40 ;  /* 0x00000004986a7825 */ /* 0x002fcc00078e0228 */
[----:B------:R-:W1:Y:S01]  /*a2d0*/  LDC R26, c[0x0][0x230] ;  /* 0x00008c00ff1a7b82 */ /* 0x000e620000000800 */
[----:B------:R-:W-:Y:S02]  /*a2e0*/  VIADD R11, R24, 0xffffff75 ;  /* 0xffffff75180b7836 */ /* 0x000fe40000000000 */
[----:B--2---:R-:W-:Y:S01]  /*a2f0*/  IMAD.WIDE R88, R152, 0x4, R50 ;  /* 0x0000000498587825 */ /* 0x004fe200078e0232 */
[----:B------:R2:W-:Y:S04]  /*a300*/  STL.64 [R1+0x540], R106 ;  /* 0x0005406a01007387 */ /* 0x0005e80000100a00 */
[----:B------:R-:W3:Y:S01]  /*a310*/  LDC R24, c[0x0][0x230] ;  /* 0x00008c00ff187b82 */ /* 0x000ee20000000800 */
[----:B------:R2:W-:Y:S04]  /*a320*/  LDGSTS.E [R244+0x1c000], desc[UR60][R106.64], !P1 ;  /* 0x1c0000006af47fae */ /* 0x0005e8000c92187c */
[----:B------:R4:W-:Y:S03]  /*a330*/  STL.64 [R1+0x550], R88 ;  /* 0x0005505801007387 */ /* 0x0009e60000100a00 */
[----:B------:R-:W3:Y:S01]  /*a340*/  LDC R25, c[0x0][0x230] ;  /* 0x00008c00ff197b82 */ /* 0x000ee20000000800 */
[----:B------:R4:W-:Y:S01]  /*a350*/  LDGSTS.E [R244+0x1c004], desc[UR60][R88.64], !P2 ;  /* 0x1c00400058f47fae */ /* 0x0009e2000d12187c */
[----:B------:R-:W-:Y:S01]  /*a360*/  ISETP.GE.U32.AND P2, PT, R10, 0x7ffffef5, PT ;  /* 0x7ffffef50a00780c */ /* 0x000fe20003f46070 */
[----:B------:R-:W-:-:S02]  /*a370*/  VIADD R10, R20, 0xffffff56 ;  /* 0xffffff56140a7836 */ /* 0x000fc40000000000 */
[----:B--2---:R-:W-:Y:S01]  /*a380*/  IMAD.WIDE R106, R152, 0x4, R52 ;  /* 0x00000004986a7825 */ /* 0x004fe200078e0234 */
[----:B------:R-:W-:-:S04]  /*a390*/  ISETP.GE.U32.AND P1, PT, R11, 0x7ffffef6, PT ;  /* 0x7ffffef60b00780c */ /* 0x000fc80003f26070 */
[----:B------:R2:W-:Y:S01]  /*a3a0*/  LDGSTS.E [R244+0x1c008], desc[UR60][R106.64], !P5 ;  /* 0x1c0080006af47fae */ /* 0x0005e2000e92187c */
[----:B----4-:R-:W-:-:S05]  /*a3b0*/  IMAD.WIDE R88, R152, 0x4, R48 ;  /* 0x0000000498587825 */ /* 0x010fca00078e0230 */
[----:B------:R4:W-:Y:S01]  /*a3c0*/  LDGSTS.E [R244+0x1c00c], desc[UR60][R88.64], !P6 ;  /* 0x1c00c00058f47fae */ /* 0x0009e2000f12187c */
[----:B------:R-:W-:Y:S01]  /*a3d0*/  ISETP.GE.U32.AND P6, PT, R10, 0x7ffffed7, PT ;  /* 0x7ffffed70a00780c */ /* 0x000fe20003fc6070 */
[----:B------:R-:W-:Y:S02]  /*a3e0*/  VIADD R10, R22, 0xffffff55 ;  /* 0xffffff55160a7836 */ /* 0x000fe40000000000 */
[----:B------:R-:W-:Y:S01]  /*a3f0*/  VIADD R11, R21, 0xffffff57 ;  /* 0xffffff57150b7836 */ /* 0x000fe20000000000 */
[----:B------:R-:W3:Y:S04]  /*a400*/  LDC R22, c[0x0][0x230] ;  /* 0x00008c00ff167b82 */ /* 0x000ee80000000800 */
[----:B------:R-:W-:Y:S01]  /*a410*/  ISETP.GE.U32.AND P5, PT, R11, 0x7ffffed8, PT ;  /* 0x7ffffed80b00780c */ /* 0x000fe20003fa6070 */
[----:B------:R2:W-:Y:S01]  /*a420*/  STL.64 [R1+0x560], R106 ;  /* 0x0005606a01007387 */ /* 0x0005e20000100a00 */
[----:B------:R-:W-:-:S03]  /*a430*/  IMAD.WIDE R238, R152, 0x4, R80 ;  /* 0x0000000498ee7825 */ /* 0x000fc600078e0250 */
[----:B------:R4:W-:Y:S01]  /*a440*/  STL.64 [R1+0x570], R88 ;  /* 0x0005705801007387 */ /* 0x0009e20000100a00 */
[----:B-1----:R-:W-:Y:S02]  /*a450*/  VIADD R11, R26, 0xffffff36 ;  /* 0xffffff361a0b7836 */ /* 0x002fe40000000000 */
[----:B------:R-:W1:Y:S01]  /*a460*/  LDC R26, c[0x0][0x230] ;  /* 0x00008c00ff1a7b82 */ /* 0x000e620000000800 */
[----:B--2---:R-:W-:-:S04]  /*a470*/  IMAD.WIDE R106, R152, 0x4, R58 ;  /* 0x00000004986a7825 */ /* 0x004fc800078e023a */
[C---:B----4-:R-:W-:Y:S01]  /*a480*/  IMAD.WIDE R88, R152.reuse, 0x4, R54 ;  /* 0x0000000498587825 */ /* 0x050fe200078e0236 */
[----:B------:R2:W-:Y:S04]  /*a490*/  STL.64 [R1], R106 ;  /* 0x0000006a01007387 */ /* 0x0005e80000100a00 */
[----:B------:R4:W-:Y:S01]  /*a4a0*/  STL.64 [R1+0x298], R88 ;  /* 0x0002985801007387 */ /* 0x0009e20000100a00 */
[----:B---3--:R-:W-:-:S05]  /*a4b0*/  IMAD.WIDE R20, R152, 0x4, R110 ;  /* 0x0000000498147825 */ /* 0x008fca00078e026e */
[----:B------:R-:W-:Y:S01]  /*a4c0*/  LDGSTS.E [R245+0x10000], desc[UR60][R20.64], !P4 ;  /* 0x1000000014f57fae */ /* 0x000fe2000e12187c */
[----:B------:R-:W-:Y:S01]  /*a4d0*/  ISETP.GE.U32.AND P4, PT, R10, 0x7ffffed6, PT ;  /* 0x7ffffed60a00780c */ /* 0x000fe20003f86070 */
[----:B------:R-:W-:Y:S02]  /*a4e0*/  VIADD R10, R23, 0xffffff54 ;  /* 0xffffff54170a7836 */ /* 0x000fe40000000000 */
[----:B------:R-:W-:Y:S01]  /*a4f0*/  LDGSTS.E [R245+0x10004], desc[UR60][R250.64], !P3 ;  /* 0x10004000faf57fae */ /* 0x000fe2000d92187c */
[----:B------:R-:W-:Y:S01]  /*a500*/  IMAD.WIDE R110, R152, 0x4, R78 ;  /* 0x00000004986e7825 */ /* 0x000fe200078e024e */
[----:B------:R-:W3:Y:S01]  /*a510*/  LDC R23, c[0x0][0x230] ;  /* 0x00008c00ff177b82 */ /* 0x000ee20000000800 */
[----:B------:R-:W-:Y:S01]  /*a520*/  ISETP.GE.U32.AND P3, PT, R10, 0x7ffffed5, PT ;  /* 0x7ffffed50a00780c */ /* 0x000fe20003f66070 */
[----:B------:R-:W-:Y:S01]  /*a530*/  LDGSTS.E [R245+0x10008], desc[UR60][R238.64], !P1 ;  /* 0x10008000eef57fae */ /* 0x000fe2000c92187c */
[----:B------:R-:W-:-:S03]  /*a540*/  VIADD R10, R24, 0xffffff37 ;  /* 0xffffff37180a7836 */ /* 0x000fc60000000000 */
[----:B------:R2:W-:Y:S01]  /*a550*/  LDGSTS.E [R245+0x1000c], desc[UR60][R106.64], !P2 ;  /* 0x1000c0006af57fae */ /* 0x0005e2000d12187c */
[----:B------:R-:W-:Y:S01]  /*a560*/  ISETP.GE.U32.AND P2, PT, R11, 0x7ffffeb7, PT ;  /* 0x7ffffeb70b00780c */ /* 0x000fe20003f46070 */
[----:B------:R-:W1:Y:S01]  /*a570*/  LDC R24, c[0x0][0x230] ;  /* 0x00008c00ff187b82 */ /* 0x000e620000000800 */
[----:B------:R-:W-:Y:S01]  /*a580*/  ISETP.GE.U32.AND P1, PT, R10, 0x7ffffeb8, PT ;  /* 0x7ffffeb80a00780c */ /* 0x000fe20003f26070 */
[----:B------:R-:W-:Y:S01]  /*a590*/  VIADD R10, R28, 0xffffff35 ;  /* 0xffffff351c0a7836 */ /* 0x000fe20000000000 */
[----:B------:R4:W-:Y:S01]  /*a5a0*/  LDGSTS.E [R245+0x14000], desc[UR60][R88.64], !P5 ;  /* 0x1400000058f57fae */ /* 0x0009e2000e92187c */
[----:B------:R-:W-:Y:S02]  /*a5b0*/  VIADD R11, R22, 0xffffff34 ;  /* 0xffffff34160b7836 */ /* 0x000fe40000000000 */
[----:B--2---:R-:W-:Y:S01]  /*a5c0*/  IMAD.WIDE R106, R152, 0x4, R76 ;  /* 0x00000004986a7825 */ /* 0x004fe200078e024c */
[----:B------:R-:W-:Y:S01]  /*a5d0*/  ISETP.GE.U32.AND P5, PT, R10, 0x7ffffeb6, PT ;  /* 0x7ffffeb60a00780c */ /* 0x000fe20003fa6070 */
[----:B------:R-:W2:Y:S02]  /*a5e0*/  LDC R28, c[0x0][0x230] ;  /* 0x00008c00ff1c7b82 */ /* 0x000ea40000000800 */
[C---:B----4-:R-:W-:Y:S01]  /*a5f0*/  IMAD.WIDE R88, R152.reuse, 0x4, R56 ;  /* 0x0000000498587825 */ /* 0x050fe200078e0238 */
[----:B------:R4:W-:Y:S03]  /*a600*/  STL.64 [R1+0x2a0], R106 ;  /* 0x0002a06a01007387 */ /* 0x0009e60000100a00 */
[----:B------:R-:W-:Y:S01]  /*a610*/  VIADD R10, R25, 0xffffff17 ;  /* 0xffffff17190a7836 */ /* 0x000fe20000000000 */
[----:B------:R4:W-:Y:S01]  /*a620*/  LDGSTS.E [R245+0x14004], desc[UR60][R106.64], !P6 ;  /* 0x140040006af57fae */ /* 0x0009e2000f12187c */
[----:B------:R-:W-:Y:S01]  /*a630*/  ISETP.GE.U32.AND P6, PT, R11, 0x7ffffeb5, PT ;  /* 0x7ffffeb50b00780c */ /* 0x000fe20003fc6070 */
[----:B------:R-:W3:Y:S02]  /*a640*/  LDC R25, c[0x0][0x230] ;  /* 0x00008c00ff197b82 */ /* 0x000ee40000000800 */
[----:B------:R4:W-:Y:S04]  /*a650*/  STL.64 [R1+0x2a8], R88 ;  /* 0x0002a85801007387 */ /* 0x0009e80000100a00 */
[----:B------:R1:W-:Y:S01]  /*a660*/  LDGSTS.E [R245+0x14008], desc[UR60][R88.64], !P4 ;  /* 0x1400800058f57fae */ /* 0x0003e2000e12187c */
[----:B----4-:R-:W-:Y:S01]  /*a670*/  IMAD.WIDE R106, R152, 0x4, R236 ;  /* 0x00000004986a7825 */ /* 0x010fe200078e02ec */
[----:B------:R-:W-:-:S02]  /*a680*/  ISETP.GE.U32.AND P4, PT, R10, 0x7ffffe98, PT ;  /* 0x7ffffe980a00780c */ /* 0x000fc40003f86070 */
[----:B------:R4:W-:Y:S04]  /*a690*/  STL.64 [R1+0x2b0], R110 ;  /* 0x0002b06e01007387 */ /* 0x0009e80000100a00 */
[----:B------:R4:W-:Y:S01]  /*a6a0*/  LDGSTS.E [R245+0x1400c], desc[UR60][R110.64], !P3 ;  /* 0x1400c0006ef57fae */ /* 0x0009e2000d92187c */
[----:B-1----:R-:W-:-:S03]  /*a6b0*/  IMAD.WIDE R88, R152, 0x4, R60 ;  /* 0x0000000498587825 */ /* 0x002fc600078e023c */
[----:B------:R1:W-:Y:S04]  /*a6c0*/  STL.64 [R1+0x390], R106 ;  /* 0x0003906a01007387 */ /* 0x0003e80000100a00 */
[----:B------:R1:W-:Y:S04]  /*a6d0*/  LDGSTS.E [R245+0x18000], desc[UR60][R106.64], !P1 ;  /* 0x180000006af57fae */ /* 0x0003e8000c92187c */
[----:B------:R2:W-:Y:S01]  /*a6e0*/  STL.64 [R1+0x398], R88 ;  /* 0x0003985801007387 */ /* 0x0005e20000100a00 */
[----:B----4-:R-:W-:-:S03]  /*a6f0*/  IMAD.WIDE R110, R152, 0x4, R66 ;  /* 0x00000004986e7825 */ /* 0x010fc600078e0242 */
[----:B------:R2:W-:Y:S01]  /*a700*/  LDGSTS.E [R245+0x18004], desc[UR60][R88.64], !P2 ;  /* 0x1800400058f57fae */ /* 0x0005e2000d12187c */
[----:B-1----:R-:W-:-:S04]  /*a710*/  IMAD.WIDE R106, R152, 0x4, R92 ;  /* 0x00000004986a7825 */ /* 0x002fc800078e025c */
[----:B------:R-:W-:-:S04]  /*a720*/  IMAD.WIDE R92, R152, 0x4, R68 ;  /* 0x00000004985c7825 */ /* 0x000fc800078e0244 */
[C---:B--2---:R-:W-:Y:S01]  /*a730*/  IMAD.WIDE R88, R152.reuse, 0x4, R64 ;  /* 0x0000000498587825 */ /* 0x044fe200078e0240 */
[----:B------:R1:W-:Y:S03]  /*a740*/  STL.64 [R1+0x3a0], R106 ;  /* 0x0003a06a01007387 */ /* 0x0003e60000100a00 */
[----:B------:R-:W-:Y:S01]  /*a750*/  IMAD.WIDE R236, R152, 0x4, R70 ;  /* 0x0000000498ec7825 */ /* 0x000fe200078e0246 */
[----:B------:R2:W-:Y:S04]  /*a760*/  STL.64 [R1+0x3a8], R88 ;  /* 0x0003a85801007387 */ /* 0x0005e80000100a00 */
[----:B------:R4:W-:Y:S04]  /*a770*/  STL.64 [R1+0x500], R110 ;  /* 0x0005006e01007387 */ /* 0x0009e80000100a00 */
[----:B------:R-:W-:Y:S04]  /*a780*/  LDGSTS.E [R245+0x18008], desc[UR60][R106.64], !P5 ;  /* 0x180080006af57fae */ /* 0x000fe8000e92187c */
[----:B------:R-:W-:Y:S04]  /*a790*/  LDGSTS.E [R245+0x1800c], desc[UR60][R88.64], !P6 ;  /* 0x1800c00058f57fae */ /* 0x000fe8000f12187c */
[----:B------:R-:W-:Y:S04]  /*a7a0*/  LDGSTS.E [R245+0x1c000], desc[UR60][R110.64], !P4 ;  /* 0x1c0000006ef57fae */ /* 0x000fe8000e12187c */
[----:B-1----:R-:W3:Y:S04]  /*a7b0*/  LDL.LU.64 R106, [R1+0x780] ;  /* 0x00078000016a7983 */ /* 0x002ee80000300a00 */
[----:B------:R1:W-:Y:S04]  /*a7c0*/  STL.64 [R1+0x508], R92 ;  /* 0x0005085c01007387 */ /* 0x0003e80000100a00 */
[----:B--2---:R-:W2:Y:S04]  /*a7d0*/  LDL.LU.64 R88, [R1+0x778] ;  /* 0x0007780001587983 */ /* 0x004ea80000300a00 */
[----:B------:R-:W-:Y:S04]  /*a7e0*/  STL.64 [R1+0x518], R236 ;  /* 0x000518ec01007387 */ /* 0x000fe80000100a00 */
[----:B----4-:R-:W4:Y:S01]  /*a7f0*/  LDL.LU.64 R110, [R1+0x770] ;  /* 0x00077000016e7983 */ /* 0x010f220000300a00 */
[----:B------:R-:W-:Y:S01]  /*a800*/  IADD3 R10, R24, -0xea, RZ ;  /* 0xffffff16180a7810 */ /* 0x000fe20007ffe0ff */
[----:B------:R-:W-:Y:S01]  /*a810*/  VIADD R11, R27, 0xffffff15 ;  /* 0xffffff151b0b7836 */ /* 0x000fe20000000000 */
[----:B------:R-:W1:Y:S02]  /*a820*/  LDC R24, c[0x0][0x230] ;  /* 0x00008c00ff187b82 */ /* 0x000e640000000800 */
[----:B------:R-:W-:Y:S01]  /*a830*/  ISETP.GE.U32.AND P3, PT, R10, 0x7ffffe97, PT ;  /* 0x7ffffe970a00780c */ /* 0x000fe20003f66070 */
[----:B------:R-:W-:Y:S01]  /*a840*/  VIADD R10, R26, 0xffffff14 ;  /* 0xffffff141a0a7836 */ /* 0x000fe20000000000 */
[----:B------:R-:W-:-:S04]  /*a850*/  ISETP.GE.U32.AND P1, PT, R11, 0x7ffffe96, PT ;  /* 0x7ffffe960b00780c */ /* 0x000fc80003f26070 */
[----:B------:R-:W1:Y:S01]  /*a860*/  LDC R26, c[0x0][0x230] ;  /* 0x00008c00ff1a7b82 */ /* 0x000e620000000800 */
[----:B------:R-:W-:-:S07]  /*a870*/  ISETP.GE.U32.AND P2, PT, R10, 0x7ffffe95, PT ;  /* 0x7ffffe950a00780c */ /* 0x000fce0003f46070 */
[----:B------:R-:W1:Y:S01]  /*a880*/  LDC R27, c[0x0][0x230] ;  /* 0x00008c00ff1b7b82 */ /* 0x000e620000000800 */
[----:B------:R-:W-:Y:S01]  /*a890*/  IMAD.WIDE R220, R152, 0x4, R72 ;  /* 0x0000000498dc7825 */ /* 0x000fe200078e0248 */
[----:B------:R1:W-:Y:S03]  /*a8a0*/  LDGSTS.E [R245+0x1c004], desc[UR60][R92.64], !P3 ;  /* 0x1c0040005cf57fae */ /* 0x0003e6000d92187c */
[----:B------:R-:W-:Y:S01]  /*a8b0*/  VIADD R22, R28, 0xffffff73 ;  /* 0xffffff731c167836 */ /* 0x000fe20000000000 */
[----:B------:R-:W-:Y:S01]  /*a8c0*/  LDGSTS.E [R245+0x1c008], desc[UR60][R236.64], !P1 ;  /* 0x1c008000ecf57fae */ /* 0x000fe2000c92187c */
[----:B---3--:R-:W-:Y:S01]  /*a8d0*/  VIADD R10, R23, 0xffffff71 ;  /* 0xffffff71170a7836 */ /* 0x008fe20000000000 */
[----:B------:R-:W3:Y:S02]  /*a8e0*/  LDC R28, c[0x0][0x230] ;  /* 0x00008c00ff1c7b82 */ /* 0x000ee40000000800 */
[----:B------:R1:W-:Y:S01]  /*a8f0*/  LDGSTS.E [R245+0x1c00c], desc[UR60][R220.64], !P2 ;  /* 0x1c00c000dcf57fae */ /* 0x0003e2000d12187c */
[----:B------:R-:W-:Y:S01]  /*a900*/  ISETP.GE.U32.AND P2, PT, R22, 0x7ffffef4, PT ;  /* 0x7ffffef41600780c */ /* 0x000fe20003f46070 */
[----:B------:R-:W-:Y:S01]  /*a910*/  VIADD R11, R29, 0xffffff72 ;  /* 0xffffff721d0b7836 */ /* 0x000fe20000000000 */
[----:B------:R-:W-:Y:S01]  /*a920*/  ISETP.GE.U32.AND P4, PT, R10, 0x7ffffef2, PT ;  /* 0x7ffffef20a00780c */ /* 0x000fe20003f86070 */
[----:B------:R-:W-:-:S02]  /*a930*/  VIADD R10, R25, 0xffffff53 ;  /* 0xffffff53190a7836 */ /* 0x000fc40000000000 */
[----:B-1----:R-:W-:Y:S01]  /*a940*/  VIADD R22, R26, 0xffffff52 ;  /* 0xffffff521a167836 */ /* 0x002fe20000000000 */
[----:B------:R-:W-:Y:S01]  /*a950*/  ISETP.GE.U32.AND P3, PT, R11, 0x7ffffef3, PT ;  /* 0x7ffffef30b00780c */ /* 0x000fe20003f66070 */
[----:B------:R-:W-:Y:S01]  /*a960*/  IMAD.WIDE R92, R152, 0x4, R74 ;  /* 0x00000004985c7825 */ /* 0x000fe200078e024a */
[----:B------:R-:W-:Y:S01]  /*a970*/  ISETP.GE.U32.AND P6, PT, R10, 0x7ffffed4, PT ;  /* 0x7ffffed40a00780c */ /* 0x000fe20003fc6070 */
[----:B------:R-:W1:Y:S02]  /*a980*/  LDC R23, c[0x0][0x230] ;  /* 0x00008c00ff177b82 */ /* 0x000e640000000800 */
[----:B------:R-:W-:Y:S01]  /*a990*/  VIADD R10, R27, 0xffffff51 ;  /* 0xffffff511b0a7836 */ /* 0x000fe20000000000 */
[----:B------:R1:W-:Y:S05]  /*a9a0*/  STL.64 [R1+0x528], R220 ;  /* 0x000528dc01007387 */ /* 0x0003ea0000100a00 */
[----:B------:R-:W3:Y:S01]  /*a9b0*/  LDC R26, c[0x0][0x230] ;  /* 0x00008c00ff1a7b82 */ /* 0x000ee20000000800 */
[----:B------:R-:W-:Y:S01]  /*a9c0*/  VIADD R11, R24, 0xffffff70 ;  /* 0xffffff70180b7836 */ /* 0x000fe20000000000 */
[----:B------:R-:W-:Y:S01]  /*a9d0*/  LDGSTS.E [R246+0x10000], desc[UR60][R92.64], !P2 ;  /* 0x100000005cf67fae */ /* 0x000fe2000d12187c */
[----:B------:R-:W-:-:S02]  /*a9e0*/  ISETP.GE.U32.AND P1, PT, R22, 0x7ffffed3, PT ;  /* 0x7ffffed31600780c */ /* 0x000fc40003f26070 */
[----:B------:R-:W-:Y:S01]  /*a9f0*/  ISETP.GE.U32.AND P2, PT, R10, 0x7ffffed2, PT ;  /* 0x7ffffed20a00780c */ /* 0x000fe20003f46070 */
[----:B------:R-:W-:Y:S02]  /*aa00*/  VIADD R10, R30, 0xffffff50 ;  /* 0xffffff501e0a7836 */ /* 0x000fe40000000000 */
[----:B------:R-:W3:Y:S01]  /*aa10*/  LDC R22, c[0x0][0x230] ;  /* 0x00008c00ff167b82 */ /* 0x000ee20000000800 */
[----:B-1----:R-:W-:Y:S01]  /*aa20*/  IMAD.WIDE R220, R152, 0x4, R84 ;  /* 0x0000000498dc7825 */ /* 0x002fe200078e0254 */
[----:B------:R-:W-:-:S04]  /*aa30*/  ISETP.GE.U32.AND P5, PT, R11, 0x7ffffef1, PT ;  /* 0x7ffffef10b00780c */ /* 0x000fc80003fa6070 */
[----:B------:R-:W-:Y:S02]  /*aa40*/  LDGSTS.E [R246+0x10004], desc[UR60][R220.64], !P3 ;  /* 0x10004000dcf67fae */ /* 0x000fe4000d92187c */
[----:B------:R-:W1:Y:S01]  /*aa50*/  LDC R25, c[0x0][0x230] ;  /* 0x00008c00ff197b82 */ /* 0x000e620000000800 */
[----:B------:R-:W-:Y:S01]  /*aa60*/  ISETP.GE.U32.AND P3, PT, R10, 0x7ffffed1, PT ;  /* 0x7ffffed10a00780c */ /* 0x000fe20003f66070 */
[----:B------:R-:W-:-:S06]  /*aa70*/  VIADD R10, R31, 0xffffff33 ;  /* 0xffffff331f0a7836 */ /* 0x000fcc0000000000 */
[----:B------:R-:W1:Y:S01]  /*aa80*/  LDC R27, c[0x0][0x230] ;  /* 0x00008c00ff1b7b82 */ /* 0x000e620000000800 */
[----:B------:R-:W-:-:S07]  /*aa90*/  IMAD.WIDE R244, R152, 0x4, R82 ;  /* 0x0000000498f47825 */ /* 0x000fce00078e0252 */
[----:B------:R-:W1:Y:S01]  /*aaa0*/  LDC R24, c[0x0][0x230] ;  /* 0x00008c00ff187b82 */ /* 0x000e620000000800 */
[----:B------:R-:W-:-:S07]  /*aab0*/  VIADD R11, R23, 0xffffff32 ;  /* 0xffffff32170b7836 */ /* 0x000fce0000000000 */
[----:B------:R-:W1:Y:S01]  /*aac0*/  LDC R23, c[0x0][0x230] ;  /* 0x00008c00ff177b82 */ /* 0x000e620000000800 */
[----:B------:R-:W-:Y:S01]  /*aad0*/  STL.64 [R1+0x278], R244 ;  /* 0x000278f401007387 */ /* 0x000fe20000100a00 */
[----:B------:R-:W-:-:S06]  /*aae0*/  IMAD.WIDE R108, R152, 0x4, R108 ;  /* 0x00000004986c7825 */ /* 0x000fcc00078e026c */
[----:B------:R-:W1:Y:S01]  /*aaf0*/  LDC R29, c[0x0][0x230] ;  /* 0x00008c00ff1d7b82 */ /* 0x000e620000000800 */
[----:B------:R-:W-:-:S04]  /*ab00*/  IMAD.WIDE R94, R152, 0x4, R94 ;  /* 0x00000004985e7825 */ /* 0x000fc800078e025e */
[----:B------:R-:W-:-:S03]  /*ab10*/  IMAD.WIDE R96, R152, 0x4, R96 ;  /* 0x0000000498607825 */ /* 0x000fc600078e0260 */
[----:B------:R-:W1:Y:S01]  /*ab20*/  LDC R30, c[0x0][0x230] ;  /* 0x00008c00ff1e7b82 */ /* 0x000e620000000800 */
[----:B------:R-:W-:-:S07]  /*ab30*/  IMAD.WIDE R98, R152, 0x4, R98 ;  /* 0x0000000498627825 */ /* 0x000fce00078e0262 */
[----:B------:R-:W1:Y:S01]  /*ab40*/  LDC R31, c[0x0][0x230] ;  /* 0x00008c00ff1f7b82 */ /* 0x000e620000000800 */
[----:B------:R-:W-:-:S04]  /*ab50*/  IMAD.WIDE R104, R152, 0x4, R104 ;  /* 0x0000000498687825 */ /* 0x000fc800078e0268 */
[----:B------:R-:W-:-:S04]  /*ab60*/  IMAD.WIDE R114, R152, 0x4, R114 ;  /* 0x0000000498727825 */ /* 0x000fc800078e0272 */
[----:B------:R-:W-:-:S04]  /*ab70*/  IMAD.WIDE R140, R152, 0x4, R140 ;  /* 0x00000004988c7825 */ /* 0x000fc800078e028c */
[----:B------:R-:W-:-:S04]  /*ab80*/  IMAD.WIDE R118, R152, 0x4, R118 ;  /* 0x0000000498767825 */ /* 0x000fc800078e0276 */
[----:B------:R-:W-:-:S04]  /*ab90*/  IMAD.WIDE R134, R152, 0x4, R134 ;  /* 0x0000000498867825 */ /* 0x000fc800078e0286 */
[----:B------:R-:W-:-:S04]  /*aba0*/  IMAD.WIDE R180, R152, 0x4, R180 ;  /* 0x0000000498b47825 */ /* 0x000fc800078e02b4 */
[----:B------:R-:W-:-:S04]  /*abb0*/  IMAD.WIDE R148, R152, 0x4, R148 ;  /* 0x0000000498947825 */ /* 0x000fc800078e0294 */
[----:B------:R-:W-:-:S04]  /*abc0*/  IMAD.WIDE R106, R152, 0x4, R106 ;  /* 0x00000004986a7825 */ /* 0x000fc800078e026a */
[----:B--2---:R-:W-:-:S04]  /*abd0*/  IMAD.WIDE R236, R152, 0x4, R88 ;  /* 0x0000000498ec7825 */ /* 0x004fc800078e0258 */
[----:B----4-:R-:W-:-:S05]  /*abe0*/  IMAD.WIDE R110, R152, 0x4, R110 ;  /* 0x00000004986e7825 */ /* 0x010fca00078e026e */
[----:B------:R-:W-:Y:S01]  /*abf0*/  LDGSTS.E [R246+0x10008], desc[UR60][R110.64], !P4 ;  /* 0x100080006ef67fae */ /* 0x000fe2000e12187c */
[----:B------:R-:W-:Y:S01]  /*ac00*/  ISETP.GE.U32.AND P4, PT, R10, 0x7ffffeb4, PT ;  /* 0x7ffffeb40a00780c */ /* 0x000fe20003f86070 */
[----:B---3--:R-:W-:Y:S02]  /*ac10*/  VIADD R10, R28, 0xffffff31 ;  /* 0xffffff311c0a7836 */ /* 0x008fe40000000000 */
[----:B------:R-:W-:Y:S01]  /*ac20*/  LDGSTS.E [R246+0x1000c], desc[UR60][R236.64], !P5 ;  /* 0x1000c000ecf67fae */ /* 0x000fe2000e92187c */
[----:B------:R-:W2:Y:S01]  /*ac30*/  LDC R28, c[0x0][0x230] ;  /* 0x00008c00ff1c7b82 */ /* 0x000ea20000000800 */
[----:B------:R-:W-:Y:S02]  /*ac40*/  IMAD.WIDE R88, R152, 0x4, R86 ;  /* 0x0000000498587825 */ /* 0x000fe400078e0256 */
[----:B------:R-:W-:Y:S01]  /*ac50*/  LDGSTS.E [R246+0x14000], desc[UR60][R244.64], !P6 ;  /* 0x14000000f4f67fae */ /* 0x000fe2000f12187c */
[----:B------:R-:W-:Y:S01]  /*ac60*/  ISETP.GE.U32.AND P6, PT, R10, 0x7ffffeb2, PT ;  /* 0x7ffffeb20a00780c */ /* 0x000fe20003fc6070 */
[----:B------:R-:W-:-:S02]  /*ac70*/  VIADD R10, R26, 0xffffff13 ;  /* 0xffffff131a0a7836 */ /* 0x000fc40000000000 */
[----:B------:R3:W-:Y:S01]  /*ac80*/  LDGSTS.E [R246+0x14004], desc[UR60][R106.64], !P1 ;  /* 0x140040006af67fae */ /* 0x0007e2000c92187c */
[----:B------:R-:W-:Y:S01]  /*ac90*/  ISETP.GE.U32.AND P5, PT, R11, 0x7ffffeb3, PT ;  /* 0x7ffffeb30b00780c */ /* 0x000fe20003fa6070 */
[----:B------:R-:W-:Y:S01]  /*aca0*/  VIADD R11, R22, 0xffffff30 ;  /* 0xffffff30160b7836 */ /* 0x000fe20000000000 */
[----:B------:R-:W4:Y:S01]  /*acb0*/  LDC R26, c[0x0][0x230] ;  /* 0x00008c00ff1a7b82 */ /* 0x000f220000000800 */
[----:B------:R3:W-:Y:S01]  /*acc0*/  LDGSTS.E [R246+0x14008], desc[UR60][R88.64], !P2 ;  /* 0x1400800058f67fae */ /* 0x0007e2000d12187c */
[----:B------:R-:W-:Y:S01]  /*acd0*/  ISETP.GE.U32.AND P2, PT, R10, 0x7ffffe94, PT ;  /* 0x7ffffe940a00780c */ /* 0x000fe20003f46070 */
[----:B-1----:R-:W-:Y:S02]  /*ace0*/  VIADD R10, R25, 0xffffff12 ;  /* 0xffffff12190a7836 */ /* 0x002fe40000000000 */
[----:B------:R3:W-:Y:S03]  /*acf0*/  STL.64 [R1+0x280], R106 ;  /* 0x0002806a01007387 */ /* 0x0007e60000100a00 */
[----:B------:R-:W1:Y:S01]  /*ad00*/  LDC R25, c[0x0][0x230] ;  /* 0x00008c00ff197b82 */ /* 0x000e620000000800 */
[----:B------:R-:W-:Y:S01]  /*ad10*/  ISETP.GE.U32.AND P1, PT, R11, 0x7ffffeb1, PT ;  /* 0x7ffffeb10b00780c */ /* 0x000fe20003f26070 */
[----:B------:R-:W-:Y:S01]  /*ad20*/  LDGSTS.E [R246+0x1400c], desc[UR60][R108.64], !P3 ;  /* 0x1400c0006cf67fae */ /* 0x000fe2000d92187c */
[----:B------:R-:W-:-:S02]  /*ad30*/  IADD3 R11, R27, -0xef, RZ ;  /* 0xffffff111b0b7810 */ /* 0x000fc40007ffe0ff */
[----:B------:R-:W-:Y:S01]  /*ad40*/  ISETP.GE.U32.AND P3, PT, R10, 0x7ffffe93, PT ;  /* 0x7ffffe930a00780c */ /* 0x000fe20003f66070 */
[----:B---3--:R-:W-:Y:S02]  /*ad50*/  IMAD.WIDE R106, R152, 0x4, R234 ;  /* 0x00000004986a7825 */ /* 0x008fe400078e02ea */
[----:B------:R-:W3:Y:S01]  /*ad60*/  LDC R27, c[0x0][0x230] ;  /* 0x00008c00ff1b7b82 */ /* 0x000ee20000000800 */
[----:B------:R2:W-:Y:S01]  /*ad70*/  STL.64 [R1+0x288], R88 ;  /* 0x0002885801007387 */ /* 0x0005e20000100a00 */
[----:B------:R-:W-:-:S03]  /*ad80*/  VIADD R10, R24, 0xffffff10 ;  /* 0xffffff10180a7836 */ /* 0x000fc60000000000 */
[----:B------:R4:W-:Y:S01]  /*ad90*/  LDGSTS.E [R246+0x18000], desc[UR60][R106.64], !P4 ;  /* 0x180000006af67fae */ /* 0x0009e2000e12187c */
[----:B------:R-:W-:Y:S02]  /*ada0*/  ISETP.GE.U32.AND P4, PT, R11, 0x7ffffe92, PT ;  /* 0x7ffffe920b00780c */ /* 0x000fe40003f86070 */
[----:B------:R-:W3:Y:S01]  /*adb0*/  LDC R24, c[0x0][0x230] ;  /* 0x00008c00ff187b82 */ /* 0x000ee20000000800 */
[----:B------:R-:W-:Y:S01]  /*adc0*/  STL.64 [R1+0x290], R108 ;  /* 0x0002906c01007387 */ /* 0x000fe20000100a00 */
[----:B--2---:R-:W-:-:S03]  /*add0*/  IMAD.WIDE R88, R152, 0x4, R90 ;  /* 0x0000000498587825 */ /* 0x004fc600078e025a */
[----:B------:R4:W-:Y:S01]  /*ade0*/  STL.64 [R1+0x370], R106 ;  /* 0x0003706a01007387 */ /* 0x0009e20000100a00 */
[----:B------:R-:W-:-:S03]  /*adf0*/  VIADD R22, R28, 0xffffff6f ;  /* 0xffffff6f1c167836 */ /* 0x000fc60000000000 */
[----:B------:R2:W-:Y:S01]  /*ae00*/  LDGSTS.E [R246+0x18004], desc[UR60][R88.64], !P5 ;  /* 0x1800400058f67fae */ /* 0x0005e2000e92187c */
[----:B------:R-:W-:Y:S01]  /*ae10*/  ISETP.GE.U32.AND P5, PT, R10, 0x7ffffe91, PT ;  /* 0x7ffffe910a00780c */ /* 0x000fe20003fa6070 */
[C---:B------:R-:W-:Y:S01]  /*ae20*/  IMAD.WIDE R90, R152.reuse, 0x4, R100 ;  /* 0x00000004985a7825 */ /* 0x040fe200078e0264 */
[----:B------:R-:W2:Y:S03]  /*ae30*/  LDC R28, c[0x0][0x230] ;  /* 0x00008c00ff1c7b82 */ /* 0x000ea60000000800 */
[----:B----4-:R-:W-:-:S04]  /*ae40*/  IMAD.WIDE R106, R152, 0x4, R122 ;  /* 0x00000004986a7825 */ /* 0x010fc800078e027a */
[----:B------:R-:W-:Y:S01]  /*ae50*/  VIADD R10, R23, 0xffffff6d ;  /* 0xffffff6d170a7836 */ /* 0x000fe20000000000 */
[----:B------:R-:W-:Y:S01]  /*ae60*/  LDGSTS.E [R246+0x18008], desc[UR60][R106.64], !P6 ;  /* 0x180080006af67fae */ /* 0x000fe2000f12187c */
[----:B------:R-:W-:Y:S01]  /*ae70*/  VIADD R11, R29, 0xffffff6e ;  /* 0xffffff6e1d0b7836 */ /* 0x000fe20000000000 */
[----:B------:R-:W4:Y:S02]  /*ae80*/  LDC R23, c[0x0][0x230] ;  /* 0x00008c00ff177b82 */ /* 0x000f240000000800 */
[----:B------:R-:W-:Y:S04]  /*ae90*/  LDGSTS.E [R246+0x1800c], desc[UR60][R94.64], !P1 ;  /* 0x1800c0005ef67fae */ /* 0x000fe8000c92187c */
[----:B------:R-:W-:Y:S01]  /*aea0*/  LDGSTS.E [R246+0x1c000], desc[UR60][R96.64], !P2 ;  /* 0x1c00000060f67fae */ /* 0x000fe2000d12187c */
[----:B------:R-:W-:Y:S01]  /*aeb0*/  ISETP.GE.U32.AND P2, PT, R22, 0x7ffffef0, PT ;  /* 0x7ffffef01600780c */ /* 0x000fe20003f46070 */
[----:B------:R-:W4:Y:S02]  /*aec0*/  LDC R29, c[0x0][0x230] ;  /* 0x00008c00ff1d7b82 */ /* 0x000f240000000800 */
[----:B------:R-:W-:Y:S04]  /*aed0*/  LDGSTS.E [R246+0x1c004], desc[UR60][R98.64], !P3 ;  /* 0x1c00400062f67fae */ /* 0x000fe8000d92187c */
[----:B------:R4:W-:Y:S01]  /*aee0*/  LDGSTS.E [R246+0x1c008], desc[UR60][R90.64], !P4 ;  /* 0x1c0080005af67fae */ /* 0x0009e2000e12187c */
[----:B------:R-:W-:Y:S01]  /*aef0*/  ISETP.GE.U32.AND P4, PT, R10, 0x7ffffeee, PT ;  /* 0x7ffffeee0a00780c */ /* 0x000fe20003f86070 */
[----:B-1----:R-:W-:Y:S01]  /*af00*/  VIADD R10, R25, 0xffffff4f ;  /* 0xffffff4f190a7836 */ /* 0x002fe20000000000 */
[----:B------:R-:W-:Y:S01]  /*af10*/  ISETP.GE.U32.AND P3, PT, R11, 0x7ffffeef, PT ;  /* 0x7ffffeef0b00780c */ /* 0x000fe20003f66070 */
[----:B------:R2:W-:Y:S01]  /*af20*/  STL.64 [R1+0x378], R88 ;  /* 0x0003785801007387 */ /* 0x0005e20000100a00 */
[----:B------:R-:W-:Y:S01]  /*af30*/  VIADD R22, R26, 0xffffff4e ;  /* 0xffffff4e1a167836 */ /* 0x000fe20000000000 */
[----:B------:R-:W1:Y:S01]  /*af40*/  LDC R25, c[0x0][0x230] ;  /* 0x00008c00ff197b82 */ /* 0x000e620000000800 */
[----:B------:R-:W-:Y:S01]  /*af50*/  ISETP.GE.U32.AND P6, PT, R10, 0x7ffffed0, PT ;  /* 0x7ffffed00a00780c */ /* 0x000fe20003fc6070 */
[----:B---3--:R-:W-:-:S02]  /*af60*/  VIADD R10, R27, 0xffffff4d ;  /* 0xffffff4d1b0a7836 */ /* 0x008fc40000000000 */
[----:B------:R-:W-:-:S04]  /*af70*/  VIADD R11, R24, 0xffffff6c ;  /* 0xffffff6c180b7836 */ /* 0x000fc80000000000 */
[----:B------:R-:W3:Y:S01]  /*af80*/  LDC R26, c[0x0][0x230] ;  /* 0x00008c00ff1a7b82 */ /* 0x000ee20000000800 */
[----:B--2---:R-:W-:Y:S01]  /*af90*/  IMAD.WIDE R88, R152, 0x4, R102 ;  /* 0x0000000498587825 */ /* 0x004fe200078e0266 */
[----:B------:R-:W-:-:S04]  /*afa0*/  ISETP.GE.U32.AND P1, PT, R22, 0x7ffffecf, PT ;  /* 0x7ffffecf1600780c */ /* 0x000fc80003f26070 */
[----:B------:R2:W-:Y:S02]  /*afb0*/  LDGSTS.E [R246+0x1c00c], desc[UR60][R88.64], !P5 ;  /* 0x1c00c00058f67fae */ /* 0x0005e4000e92187c */
[----:B------:R-:W1:Y:S02]  /*afc0*/  LDC R22, c[0x0][0x230] ;  /* 0x00008c00ff167b82 */ /* 0x000e640000000800 */
[----:B------:R-:W-:Y:S01]  /*afd0*/  LDGSTS.E [R247+0x10000], desc[UR60][R104.64], !P2 ;  /* 0x1000000068f77fae */ /* 0x000fe2000d12187c */
[----:B------:R-:W-:Y:S01]  /*afe0*/  ISETP.GE.U32.AND P2, PT, R10, 0x7ffffece, PT ;  /* 0x7ffffece0a00780c */ /* 0x000fe20003f46070 */
[----:B------:R-:W-:Y:S01]  /*aff0*/  VIADD R10, R30, 0xffffff4c ;  /* 0xffffff4c1e0a7836 */ /* 0x000fe20000000000 */
[----:B------:R-:W-:Y:S01]  /*b000*/  ISETP.GE.U32.AND P5, PT, R11, 0x7ffffeed, PT ;  /* 0x7ffffeed0b00780c */ /* 0x000fe20003fa6070 */
[----:B------:R-:W-:Y:S02]  /*b010*/  LDGSTS.E [R247+0x10004], desc[UR60][R114.64], !P3 ;  /* 0x1000400072f77fae */ /* 0x000fe4000d92187c */
[----:B------:R-:W1:Y:S01]  /*b020*/  LDC R27, c[0x0][0x230] ;  /* 0x00008c00ff1b7b82 */ /* 0x000e620000000800 */
[----:B------:R-:W-:Y:S01]  /*b030*/  ISETP.GE.U32.AND P3, PT, R10, 0x7ffffecd, PT ;  /* 0x7ffffecd0a00780c */ /* 0x000fe20003f66070 */
[----:B------:R-:W-:Y:S01]  /*b040*/  STL.64 [R1+0x380], R106 ;  /* 0x0003806a01007387 */ /* 0x000fe20000100a00 */
[----:B------:R-:W-:-:S03]  /*b050*/  VIADD R10, R31, 0xffffff2f ;  /* 0xffffff2f1f0a7836 */ /* 0x000fc60000000000 */
[----:B------:R-:W-:Y:S02]  /*b060*/  STL.64 [R1+0x388], R94 ;  /* 0x0003885e01007387 */ /* 0x000fe40000100a00 */
[----:B------:R-:W1:Y:S02]  /*b070*/  LDC R24, c[0x0][0x230] ;  /* 0x00008c00ff187b82 */ /* 0x000e640000000800 */
[----:B------:R-:W-:Y:S04]  /*b080*/  STL.64 [R1+0x4c0], R96 ;  /* 0x0004c06001007387 */ /* 0x000fe80000100a00 */
[----:B------:R-:W-:Y:S01]  /*b090*/  STL.64 [R1+0x4c8], R98 ;  /* 0x0004c86201007387 */ /* 0x000fe20000100a00 */
[----:B----4-:R-:W-:Y:S01]  /*b0a0*/  VIADD R11, R23, 0xffffff2e ;  /* 0xffffff2e170b7836 */ /* 0x010fe20000000000 */
[----:B------:R-:W4:Y:S02]  /*b0b0*/  LDC R30, c[0x0][0x230] ;  /* 0x00008c00ff1e7b82 */ /* 0x000f240000000800 */
[----:B------:R2:W-:Y:S04]  /*b0c0*/  STL.64 [R1+0x4d0], R90 ;  /* 0x0004d05a01007387 */ /* 0x0005e80000100a00 */
[----:B------:R3:W-:Y:S02]  /*b0d0*/  STL.64 [R1+0x4d8], R88 ;  /* 0x0004d85801007387 */ /* 0x0007e40000100a00 */
[----:B------:R-:W4:Y:S02]  /*b0e0*/  LDC R23, c[0x0][0x230] ;  /* 0x00008c00ff177b82 */ /* 0x000f240000000800 */
[----:B------:R-:W-:Y:S01]  /*b0f0*/  LDGSTS.E [R247+0x10008], desc[UR60][R140.64], !P4 ;  /* 0x100080008cf77fae */ /* 0x000fe2000e12187c */
[----:B------:R-:W-:Y:S01]  /*b100*/  ISETP.GE.U32.AND P4, PT, R10, 0x7ffffeb0, PT ;  /* 0x7ffffeb00a00780c */ /* 0x000fe20003f86070 */
[----:B------:R-:W-:-:S02]  /*b110*/  VIADD R10, R28, 0xffffff2d ;  /* 0xffffff2d1c0a7836 */ /* 0x000fc40000000000 */
[----:B------:R-:W-:Y:S01]  /*b120*/  LDGSTS.E [R247+0x1000c], desc[UR60][R118.64], !P5 ;  /* 0x1000c00076f77fae */ /* 0x000fe2000e92187c */
[C---:B--2---:R-:W-:Y:S01]  /*b130*/  IMAD.WIDE R90, R152.reuse, 0x4, R136 ;  /* 0x00000004985a7825 */ /* 0x044fe200078e0288 */
[----:B------:R-:W2:Y:S03]  /*b140*/  LDC R28, c[0x0][0x230] ;  /* 0x00008c00ff1c7b82 */ /* 0x000ea60000000800 */
[----:B---3--:R-:W-:-:S05]  /*b150*/  IMAD.WIDE R88, R152, 0x4, R112 ;  /* 0x0000000498587825 */ /* 0x008fca00078e0270 */
[----:B------:R3:W-:Y:S01]  /*b160*/  STL.64 [R1+0x8], R88 ;  /* 0x0000085801007387 */ /* 0x0007e20000100a00 */
[----:B------:R-:W-:Y:S01]  /*b170*/  IMAD.WIDE R100, R152, 0x4, R154 ;  /* 0x0000000498647825 */ /* 0x000fe200078e029a */
[----:B------:R-:W4:Y:S02]  /*b180*/  LDC R31, c[0x0][0x230] ;  /* 0x00008c00ff1f7b82 */ /* 0x000f240000000800 */
[----:B------:R3:W-:Y:S01]  /*b190*/  LDGSTS.E [R247+0x14000], desc[UR60][R88.64], !P6 ;  /* 0x1400000058f77fae */ /* 0x0007e2000f12187c */
[----:B------:R-:W-:Y:S01]  /*b1a0*/  ISETP.GE.U32.AND P6, PT, R10, 0x7ffffeae, PT ;  /* 0x7ffffeae0a00780c */ /* 0x000fe20003fc6070 */
[----:B------:R-:W-:Y:S01]  /*b1b0*/  VIADD R10, R26, 0xffffff0f ;  /* 0xffffff0f1a0a7836 */ /* 0x000fe20000000000 */
[----:B------:R-:W-:Y:S01]  /*b1c0*/  ISETP.GE.U32.AND P5, PT, R11, 0x7ffffeaf, PT ;  /* 0x7ffffeaf0b00780c */ /* 0x000fe20003fa6070 */
[----:B------:R2:W-:Y:S01]  /*b1d0*/  LDGSTS.E [R247+0x14004], desc[UR60][R90.64], !P1 ;  /* 0x140040005af77fae */ /* 0x0005e2000c92187c */
[----:B-1----:R-:W-:Y:S01]  /*b1e0*/  VIADD R11, R22, 0xffffff2c ;  /* 0xffffff2c160b7836 */ /* 0x002fe20000000000 */
[----:B------:R-:W1:Y:S01]  /*b1f0*/  LDC R26, c[0x0][0x230] ;  /* 0x00008c00ff1a7b82 */ /* 0x000e620000000800 */
[----:B---3--:R-:W-:-:S05]  /*b200*/  IMAD.WIDE R88, R152, 0x4, R116 ;  /* 0x0000000498587825 */ /* 0x008fca00078e0274 */
[----:B------:R3:W-:Y:S01]  /*b210*/  LDGSTS.E [R247+0x14008], desc[UR60][R88.64], !P2 ;  /* 0x1400800058f77fae */ /* 0x0007e2000d12187c */
[----:B------:R-:W-:Y:S01]  /*b220*/  ISETP.GE.U32.AND P2, PT, R10, 0x7ffffe90, PT ;  /* 0x7ffffe900a00780c */ /* 0x000fe20003f46070 */
[----:B------:R-:W-:Y:S02]  /*b230*/  VIADD R10, R25, 0xffffff0e ;  /* 0xffffff0e190a7836 */ /* 0x000fe40000000000 */
[----:B------:R-:W1:Y:S01]  /*b240*/  LDC R25, c[0x0][0x230] ;  /* 0x00008c00ff197b82 */ /* 0x000e620000000800 */
[----:B------:R-:W-:Y:S01]  /*b250*/  IMAD.WIDE R94, R152, 0x4, R138 ;  /* 0x00000004985e7825 */ /* 0x000fe200078e028a */
[----:B------:R2:W-:Y:S01]  /*b260*/  STL.64 [R1+0x10], R90 ;  /* 0x0000105a01007387 */ /* 0x0005e20000100a00 */
[----:B------:R-:W-:Y:S02]  /*b270*/  ISETP.GE.U32.AND P1, PT, R11, 0x7ffffead, PT ;  /* 0x7ffffead0b00780c */ /* 0x000fe40003f26070 */
[----:B------:R-:W-:Y:S01]  /*b280*/  VIADD R11, R27, 0xffffff0d ;  /* 0xffffff0d1b0b7836 */ /* 0x000fe20000000000 */
[----:B------:R4:W-:Y:S01]  /*b290*/  LDGSTS.E [R247+0x1400c], desc[UR60][R94.64], !P3 ;  /* 0x1400c0005ef77fae */ /* 0x0009e2000d92187c */
[----:B------:R-:W-:Y:S01]  /*b2a0*/  ISETP.GE.U32.AND P3, PT, R10, 0x7ffffe8f, PT ;  /* 0x7ffffe8f0a00780c */ /* 0x000fe20003f66070 */
[----:B------:R-:W1:Y:S01]  /*b2b0*/  LDC R27, c[0x0][0x230] ;  /* 0x00008c00ff1b7b82 */ /* 0x000e620000000800 */
[----:B------:R-:W-:Y:S01]  /*b2c0*/  IADD3 R10, R24, -0xf4, RZ ;  /* 0xffffff0c180a7810 */ /* 0x000fe20007ffe0ff */
[C---:B--2---:R-:W-:Y:S01]  /*b2d0*/  IMAD.WIDE R90, R152.reuse, 0x4, R232 ;  /* 0x00000004985a7825 */ /* 0x044fe200078e02e8 */
[----:B------:R3:W-:Y:S05]  /*b2e0*/  STL.64 [R1+0x18], R88 ;  /* 0x0000185801007387 */ /* 0x0007ea0000100a00 */
[----:B------:R-:W2:Y:S01]  /*b2f0*/  LDC R24, c[0x0][0x230] ;  /* 0x00008c00ff187b82 */ /* 0x000ea20000000800 */
[----:B------:R4:W-:Y:S01]  /*b300*/  LDGSTS.E [R247+0x18000], desc[UR60][R90.64], !P4 ;  /* 0x180000005af77fae */ /* 0x0009e2000e12187c */
[----:B------:R-:W-:Y:S01]  /*b310*/  ISETP.GE.U32.AND P4, PT, R11, 0x7ffffe8e, PT ;  /* 0x7ffffe8e0b00780c */ /* 0x000fe20003f86070 */
[----:B------:R-:W-:-:S02]  /*b320*/  IMAD.WIDE R98, R152, 0x4, R124 ;  /* 0x0000000498627825 */ /* 0x000fc400078e027c */
[----:B------:R4:W-:Y:S02]  /*b330*/  STL.64 [R1+0x20], R94 ;  /* 0x0000205e01007387 */ /* 0x0009e40000100a00 */
[C---:B---3--:R-:W-:Y:S02]  /*b340*/  IMAD.WIDE R88, R152.reuse, 0x4, R120 ;  /* 0x0000000498587825 */ /* 0x048fe400078e0278 */
[----:B------:R3:W-:Y:S02]  /*b350*/  STL.64 [R1+0x348], R90 ;  /* 0x0003485a01007387 */ /* 0x0007e40000100a00 */
[----:B------:R-:W-:Y:S02]  /*b360*/  IMAD.WIDE R96, R152, 0x4, R126 ;  /* 0x0000000498607825 */ /* 0x000fe400078e027e */
[----:B------:R2:W-:Y:S01]  /*b370*/  LDGSTS.E [R247+0x18004], desc[UR60][R88.64], !P5 ;  /* 0x1800400058f77fae */ /* 0x0005e2000e92187c */
[----:B------:R-:W-:Y:S01]  /*b380*/  ISETP.GE.U32.AND P5, PT, R10, 0x7ffffe8d, PT ;  /* 0x7ffffe8d0a00780c */ /* 0x000fe20003fa6070 */
[----:B------:R-:W-:-:S02]  /*b390*/  VIADD R22, R28, 0xffffff6b ;  /* 0xffffff6b1c167836 */ /* 0x000fc40000000000 */
[----:B------:R-:W-:Y:S01]  /*b3a0*/  LDGSTS.E [R247+0x18008], desc[UR60][R100.64], !P6 ;  /* 0x1800800064f77fae */ /* 0x000fe2000f12187c */
[C---:B----4-:R-:W-:Y:S01]  /*b3b0*/  IMAD.WIDE R94, R152.reuse, 0x4, R128 ;  /* 0x00000004985e7825 */ /* 0x050fe200078e0280 */
[----:B------:R-:W4:Y:S02]  /*b3c0*/  LDC R28, c[0x0][0x230] ;  /* 0x00008c00ff1c7b82 */ /* 0x000f240000000800 */
[----:B------:R-:W-:Y:S01]  /*b3d0*/  LDGSTS.E [R247+0x1800c], desc[UR60][R98.64], !P1 ;  /* 0x1800c00062f77fae */ /* 0x000fe2000c92187c */
[----:B---3--:R-:W-:-:S03]  /*b3e0*/  IMAD.WIDE R90, R152, 0x4, R130 ;  /* 0x00000004985a7825 */ /* 0x008fc600078e0282 */
[----:B------:R-:W-:Y:S01]  /*b3f0*/  LDGSTS.E [R247+0x1c000], desc[UR60][R96.64], !P2 ;  /* 0x1c00000060f77fae */ /* 0x000fe2000d12187c */
[----:B------:R-:W-:Y:S01]  /*b400*/  VIADD R10, R23, 0xffffff69 ;  /* 0xffffff69170a7836 */ /* 0x000fe20000000000 */
[----:B------:R-:W-:Y:S01]  /*b410*/  ISETP.GE.U32.AND P2, PT, R22, 0x7ffffeec, PT ;  /* 0x7ffffeec1600780c */ /* 0x000fe20003f46070 */
[----:B------:R-:W-:Y:S01]  /*b420*/  VIADD R11, R29, 0xffffff6a ;  /* 0xffffff6a1d0b7836 */ /* 0x000fe20000000000 */
[----:B------:R-:W-:Y:S01]  /*b430*/  LDGSTS.E [R247+0x1c004], desc[UR60][R94.64], !P3 ;  /* 0x1c0040005ef77fae */ /* 0x000fe2000d92187c */
[----:B-1----:R-:W-:Y:S01]  /*b440*/  VIADD R22, R26, 0xffffff4a ;  /* 0xffffff4a1a167836 */ /* 0x002fe20000000000 */
[----:B------:R-:W1:Y:S02]  /*b450*/  LDC R23, c[0x0][0x230] ;  /* 0x00008c00ff177b82 */ /* 0x000e640000000800 */
[----:B------:R-:W-:Y:S01]  /*b460*/  LDGSTS.E [R247+0x1c008], desc[UR60][R90.64], !P4 ;  /* 0x1c0080005af77fae */ /* 0x000fe2000e12187c */
[----:B------:R-:W-:Y:S01]  /*b470*/  ISETP.GE.U32.AND P4, PT, R10, 0x7ffffeea, PT ;  /* 0x7ffffeea0a00780c */ /* 0x000fe20003f86070 */
[----:B------:R-:W-:Y:S01]  /*b480*/  VIADD R10, R25, 0xffffff4b ;  /* 0xffffff4b190a7836 */ /* 0x000fe20000000000 */
[----:B------:R-:W-:Y:S01]  /*b490*/  ISETP.GE.U32.AND P3, PT, R11, 0x7ffffeeb, PT ;  /* 0x7ffffeeb0b00780c */ /* 0x000fe20003f66070 */
[----:B------:R3:W-:Y:S02]  /*b4a0*/  STL.64 [R1+0x358], R88 ;  /* 0x0003585801007387 */ /* 0x0007e40000100a00 */
[----:B------:R-:W1:Y:S01]  /*b4b0*/  LDC R26, c[0x0][0x230] ;  /* 0x00008c00ff1a7b82 */ /* 0x000e620000000800 */
[----:B------:R-:W-:Y:S01]  /*b4c0*/  ISETP.GE.U32.AND P6, PT, R10, 0x7ffffecc, PT ;  /* 0x7ffffecc0a00780c */ /* 0x000fe20003fc6070 */
[----:B------:R-:W-:-:S02]  /*b4d0*/  VIADD R10, R27, 0xffffff49 ;  /* 0xffffff491b0a7836 */ /* 0x000fc40000000000 */
[----:B--2---:R-:W-:Y:S02]  /*b4e0*/  VIADD R11, R24, 0xffffff68 ;  /* 0xffffff68180b7836 */ /* 0x004fe40000000000 */
[C---:B------:R-:W-:Y:S02]  /*b4f0*/  IMAD.WIDE R106, R152.reuse, 0x4, R144 ;  /* 0x00000004986a7825 */ /* 0x040fe400078e0290 */
[----:B------:R-:W2:Y:S02]  /*b500*/  LDC R25, c[0x0][0x230] ;  /* 0x00008c00ff197b82 */ /* 0x000ea40000000800 */
[----:B---3--:R-:W-:-:S05]  /*b510*/  IMAD.WIDE R88, R152, 0x4, R132 ;  /* 0x0000000498587825 */ /* 0x008fca00078e0284 */
[----:B------:R3:W-:Y:S01]  /*b520*/  LDGSTS.E [R247+0x1c00c], desc[UR60][R88.64], !P5 ;  /* 0x1c00c00058f77fae */ /* 0x0007e2000e92187c */
[----:B------:R-:W-:Y:S01]  /*b530*/  ISETP.GE.U32.AND P1, PT, R22, 0x7ffffecb, PT ;  /* 0x7ffffecb1600780c */ /* 0x000fe20003f26070 */
[----:B------:R-:W2:Y:S02]  /*b540*/  LDC R24, c[0x0][0x230] ;  /* 0x00008c00ff187b82 */ /* 0x000ea40000000800 */
[----:B------:R-:W-:Y:S01]  /*b550*/  LDGSTS.E [R248+0x10000], desc[UR60][R134.64], !P2 ;  /* 0x1000000086f87fae */ /* 0x000fe2000d12187c */
[----:B------:R-:W-:Y:S01]  /*b560*/  ISETP.GE.U32.AND P2, PT, R10, 0x7ffffeca, PT ;  /* 0x7ffffeca0a00780c */ /* 0x000fe20003f46070 */
[----:B------:R-:W-:Y:S01]  /*b570*/  VIADD R10, R30, 0xffffff48 ;  /* 0xffffff481e0a7836 */ /* 0x000fe20000000000 */
[----:B------:R-:W-:Y:S01]  /*b580*/  ISETP.GE.U32.AND P5, PT, R11, 0x7ffffee9, PT ;  /* 0x7ffffee90b00780c */ /* 0x000fe20003fa6070 */
[----:B------:R-:W-:Y:S02]  /*b590*/  LDGSTS.E [R248+0x10004], desc[UR60][R106.64], !P3 ;  /* 0x100040006af87fae */ /* 0x000fe4000d92187c */
[----:B------:R-:W2:Y:S01]  /*b5a0*/  LDC R22, c[0x0][0x230] ;  /* 0x00008c00ff167b82 */ /* 0x000ea20000000800 */
[----:B------:R-:W-:Y:S01]  /*b5b0*/  ISETP.GE.U32.AND P3, PT, R10, 0x7ffffec9, PT ;  /* 0x7ffffec90a00780c */ /* 0x000fe20003f66070 */
[----:B------:R-:W-:Y:S01]  /*b5c0*/  VIADD R10, R31, 0xffffff2b ;  /* 0xffffff2b1f0a7836 */ /* 0x000fe20000000000 */
[----:B------:R-:W-:Y:S01]  /*b5d0*/  LDGSTS.E [R248+0x10008], desc[UR60][R180.64], !P4 ;  /* 0x10008000b4f87fae */ /* 0x000fe2000e12187c */
[----:B------:R-:W-:-:S03]  /*b5e0*/  IMAD.WIDE R232, R152, 0x4, R142 ;  /* 0x0000000498e87825 */ /* 0x000fc600078e028e */
[----:B------:R-:W-:Y:S01]  /*b5f0*/  ISETP.GE.U32.AND P4, PT, R10, 0x7ffffeac, PT ;  /* 0x7ffffeac0a00780c */ /* 0x000fe20003f86070 */
[----:B------:R-:W2:Y:S01]  /*b600*/  LDC R27, c[0x0][0x230] ;  /* 0x00008c00ff1b7b82 */ /* 0x000ea20000000800 */
[----:B----4-:R-:W-:Y:S01]  /*b610*/  VIADD R10, R28, 0xffffff29 ;  /* 0xffffff291c0a7836 */ /* 0x010fe20000000000 */
[----:B------:R-:W-:Y:S01]  /*b620*/  LDGSTS.E [R248+0x1000c], desc[UR60][R148.64], !P5 ;  /* 0x1000c00094f87fae */ /* 0x000fe2000e92187c */
[----:B------:R-:W-:-:S03]  /*b630*/  IMAD.WIDE R234, R152, 0x4, R170 ;  /* 0x0000000498ea7825 */ /* 0x000fc600078e02aa */
[----:B------:R-:W-:Y:S01]  /*b640*/  LDGSTS.E [R248+0x14000], desc[UR60][R232.64], !P6 ;  /* 0x14000000e8f87fae */ /* 0x000fe2000f12187c */
[----:B------:R-:W-:Y:S01]  /*b650*/  ISETP.GE.U32.AND P6, PT, R10, 0x7ffffeaa, PT ;  /* 0x7ffffeaa0a00780c */ /* 0x000fe20003fc6070 */
[----:B------:R-:W-:Y:S01]  /*b660*/  IMAD.WIDE R244, R152, 0x4, R146 ;  /* 0x0000000498f47825 */ /* 0x000fe200078e0292 */
[----:B------:R-:W4:Y:S01]  /*b670*/  LDC R28, c[0x0][0x230] ;  /* 0x00008c00ff1c7b82 */ /* 0x000f220000000800 */
[----:B------:R-:W-:Y:S02]  /*b680*/  LDGSTS.E [R248+0x14004], desc[UR60][R234.64], !P1 ;  /* 0x14004000eaf87fae */ /* 0x000fe4000c92187c */
[----:B-1----:R-:W-:Y:S02]  /*b690*/  VIADD R10, R26, 0xffffff0b ;  /* 0xffffff0b1a0a7836 */ /* 0x002fe40000000000 */
[----:B------:R-:W-:Y:S01]  /*b6a0*/  VIADD R11, R23, 0xffffff2a ;  /* 0xffffff2a170b7836 */ /* 0x000fe20000000000 */
[----:B------:R-:W-:Y:S02]  /*b6b0*/  LDGSTS.E [R248+0x14008], desc[UR60][R244.64], !P2 ;  /* 0x14008000f4f87fae */ /* 0x000fe4000d12187c */
[----:B------:R-:W1:Y:S01]  /*b6c0*/  LDC R23, c[0x0][0x230] ;  /* 0x00008c00ff177b82 */ /* 0x000e620000000800 */
[----:B------:R-:W-:Y:S01]  /*b6d0*/  ISETP.GE.U32.AND P2, PT, R10, 0x7ffffe8c, PT ;  /* 0x7ffffe8c0a00780c */ /* 0x000fe20003f46070 */
[----:B---3--:R-:W-:-:S04]  /*b6e0*/  IMAD.WIDE R246, R152, 0x4, R174 ;  /* 0x0000000498f67825 */ /* 0x008fc800078e02ae */
[----:B--2---:R-:W-:Y:S01]  /*b6f0*/  VIADD R10, R25, 0xffffff0a ;  /* 0xffffff0a190a7836 */ /* 0x004fe20000000000 */
[----:B------:R-:W-:Y:S01]  /*b700*/  LDGSTS.E [R248+0x1400c], desc[UR60][R246.64], !P3 ;  /* 0x1400c000f6f87fae */ /* 0x000fe2000d92187c */
[----:B------:R-:W2:Y:S01]  /*b710*/  LDC R29, c[0x0][0x230] ;  /* 0x00008c00ff1d7b82 */ /* 0x000ea20000000800 */
[----:B------:R-:W-:Y:S01]  /*b720*/  ISETP.GE.U32.AND P5, PT, R11, 0x7ffffeab, PT ;  /* 0x7ffffeab0b00780c */ /* 0x000fe20003fa6070 */
[----:B------:R-:W-:Y:S01]  /*b730*/  VIADD R11, R22, 0xffffff28 ;  /* 0xffffff28160b7836 */ /* 0x000fe20000000000 */
[----:B------:R-:W-:Y:S01]  /*b740*/  ISETP.GE.U32.AND P3, PT, R10, 0x7ffffe8b, PT ;  /* 0x7ffffe8b0a00780c */ /* 0x000fe20003f66070 */
[----:B------:R-:W-:Y:S01]  /*b750*/  STL.64 [R1+0x360], R100 ;  /* 0x0003606401007387 */ /* 0x000fe20000100a00 */
[----:B------:R-:W-:-:S03]  /*b760*/  VIADD R10, R24, 0xffffff08 ;  /* 0xffffff08180a7836 */ /* 0x000fc60000000000 */
[----:B------:R-:W-:Y:S01]  /*b770*/  STL.64 [R1+0x368], R98 ;  /* 0x0003686201007387 */ /* 0x000fe20000100a00 */
[----:B------:R-:W3:Y:S03]  /*b780*/  LDC R24, c[0x0][0x230] ;  /* 0x00008c00ff187b82 */ /* 0x000ee60000000800 */
[----:B------:R-:W-:Y:S01]  /*b790*/  STL.64 [R1+0x478], R96 ;  /* 0x0004786001007387 */ /* 0x000fe20000100a00 */
[----:B------:R-:W-:-:S03]  /*b7a0*/  ISETP.GE.U32.AND P1, PT, R11, 0x7ffffea9, PT ;  /* 0x7ffffea90b00780c */ /* 0x000fc60003f26070 */
[----:B------:R-:W-:Y:S01]  /*b7b0*/  STL.64 [R1+0x488], R94 ;  /* 0x0004885e01007387 */ /* 0x000fe20000100a00 */
[----:B------:R-:W3:Y:S01]  /*b7c0*/  LDC R26, c[0x0][0x230] ;  /* 0x00008c00ff1a7b82 */ /* 0x000ee20000000800 */
[----:B------:R-:W-:Y:S02]  /*b7d0*/  VIADD R11, R27, 0xffffff09 ;  /* 0xffffff091b0b7836 */ /* 0x000fe40000000000 */
[----:B------:R4:W-:Y:S05]  /*b7e0*/  STL.64 [R1+0x490], R90 ;  /* 0x0004905a01007387 */ /* 0x0009ea0000100a00 */
[----:B------:R-:W3:Y:S01]  /*b7f0*/  LDC R25, c[0x0][0x230] ;  /* 0x00008c00ff197b82 */ /* 0x000ee20000000800 */
[----:B------:R1:W-:Y:S01]  /*b800*/  STL.64 [R1+0x498], R88 ;  /* 0x0004985801007387 */ /* 0x0003e20000100a00 */
[----:B----4-:R-:W-:-:S06]  /*b810*/  IMAD.WIDE R90, R152, 0x4, R230 ;  /* 0x00000004985a7825 */ /* 0x010fcc00078e02e6 */
[----:B------:R-:W4:Y:S01]  /*b820*/  LDC R31, c[0x0][0x230] ;  /* 0x00008c00ff1f7b82 */ /* 0x000f220000000800 */
[----:B------:R2:W-:Y:S01]  /*b830*/  LDGSTS.E [R248+0x18000], desc[UR60][R90.64], !P4 ;  /* 0x180000005af87fae */ /* 0x0005e2000e12187c */
[----:B-1----:R-:W-:Y:S01]  /*b840*/  IMAD.WIDE R88, R152, 0x4, R150 ;  /* 0x0000000498587825 */ /* 0x002fe200078e0296 */
[----:B------:R-:W-:-:S05]  /*b850*/  ISETP.GE.U32.AND P4, PT, R11, 0x7ffffe8a, PT ;  /* 0x7ffffe8a0b00780c */ /* 0x000fca0003f86070 */
[----:B------:R-:W1:Y:S01]  /*b860*/  LDC R30, c[0x0][0x230] ;  /* 0x00008c00ff1e7b82 */ /* 0x000e620000000800 */
[----:B------:R3:W-:Y:S01]  /*b870*/  LDGSTS.E [R248+0x18004], desc[UR60][R88.64], !P5 ;  /* 0x1800400058f87fae */ /* 0x0007e2000e92187c */
[----:B------:R-:W-:Y:S01]  /*b880*/  ISETP.GE.U32.AND P5, PT, R10, 0x7ffffe89, PT ;  /* 0x7ffffe890a00780c */ /* 0x000fe20003fa6070 */
[----:B------:R-:W-:Y:S02]  /*b890*/  VIADD R10, R23, 0xffffff65 ;  /* 0xffffff65170a7836 */ /* 0x000fe40000000000 */
[----:B------:R-:W-:-:S03]  /*b8a0*/  IMAD.WIDE R100, R152, 0x4, R226 ;  /* 0x0000000498647825 */ /* 0x000fc600078e02e2 */
[----:B------:R-:W1:Y:S01]  /*b8b0*/  LDC R23, c[0x0][0x230] ;  /* 0x00008c00ff177b82 */ /* 0x000e620000000800 */
[----:B------:R-:W-:Y:S01]  /*b8c0*/  IMAD.WIDE R98, R152, 0x4, R158 ;  /* 0x0000000498627825 */ /* 0x000fe200078e029e */
[----:B------:R2:W-:Y:S01]  /*b8d0*/  STL.64 [R1+0x328], R90 ;  /* 0x0003285a01007387 */ /* 0x0005e20000100a00 */
[----:B------:R-:W-:Y:S02]  /*b8e0*/  IADD3 R22, R28, -0x99, RZ ;  /* 0xffffff671c167810 */ /* 0x000fe40007ffe0ff */
[C---:B------:R-:W-:Y:S01]  /*b8f0*/  IMAD.WIDE R96, R152.reuse, 0x4, R160 ;  /* 0x0000000498607825 */ /* 0x040fe200078e02a0 */
[----:B------:R1:W-:Y:S02]  /*b900*/  LDGSTS.E [R248+0x18008], desc[UR60][R100.64], !P6 ;  /* 0x1800800064f87fae */ /* 0x0003e4000f12187c */
[----:B------:R-:W1:Y:S01]  /*b910*/  LDC R27, c[0x0][0x230] ;  /* 0x00008c00ff1b7b82 */ /* 0x000e620000000800 */
[C---:B------:R-:W-:Y:S01]  /*b920*/  IMAD.WIDE R94, R152.reuse, 0x4, R162 ;  /* 0x00000004985e7825 */ /* 0x040fe200078e02a2 */
[----:B------:R1:W-:Y:S03]  /*b930*/  LDGSTS.E [R248+0x1800c], desc[UR60][R98.64], !P1 ;  /* 0x1800c00062f87fae */ /* 0x0003e6000c92187c */
[----:B--2---:R-:W-:Y:S01]  /*b940*/  VIADD R11, R29, 0xffffff66 ;  /* 0xffffff661d0b7836 */ /* 0x004fe20000000000 */
[----:B------:R2:W-:Y:S01]  /*b950*/  LDGSTS.E [R248+0x1c000], desc[UR60][R96.64], !P2 ;  /* 0x1c00000060f87fae */ /* 0x0005e2000d12187c */
[----:B------:R-:W-:Y:S01]  /*b960*/  IMAD.WIDE R90, R152, 0x4, R164 ;  /* 0x00000004985a7825 */ /* 0x000fe200078e02a4 */
[----:B------:R-:W-:Y:S01]  /*b970*/  ISETP.GE.U32.AND P2, PT, R22, 0x7ffffee8, PT ;  /* 0x7ffffee81600780c */ /* 0x000fe20003f46070 */
[----:B------:R-:W2:Y:S01]  /*b980*/  LDC R29, c[0x0][0x230] ;  /* 0x00008c00ff1d7b82 */ /* 0x000ea20000000800 */
[----:B------:R-:W-:Y:S01]  /*b990*/  LDGSTS.E [R248+0x1c004], desc[UR60][R94.64], !P3 ;  /* 0x1c0040005ef87fae */ /* 0x000fe2000d92187c */
[----:B------:R-:W-:Y:S01]  /*b9a0*/  ISETP.GE.U32.AND P3, PT, R11, 0x7ffffee7, PT ;  /* 0x7ffffee70b00780c */ /* 0x000fe20003f66070 */
[----:B---3--:R-:W-:-:S02]  /*b9b0*/  VIADD R22, R24, 0xffffff64 ;  /* 0xffffff6418167836 */ /* 0x008fc40000000000 */
[----:B------:R3:W-:Y:S01]  /*b9c0*/  STL.64 [R1+0x330], R88 ;  /* 0x0003305801007387 */ /* 0x0007e20000100a00 */
[----:B------:R-:W-:Y:S02]  /*b9d0*/  VIADD R11, R25, 0xffffff47 ;  /* 0xffffff47190b7836 */ /* 0x000fe40000000000 */
[----:B------:R-:W-:Y:S01]  /*b9e0*/  IMAD.WIDE R198, R152, 0x4, R198 ;  /* 0x0000000498c67825 */ /* 0x000fe200078e02c6 */
[----:B------:R2:W-:Y:S01]  /*b9f0*/  LDGSTS.E [R248+0x1c008], desc[UR60][R90.64], !P4 ;  /* 0x1c0080005af87fae */ /* 0x0005e2000e12187c */
[----:B------:R-:W-:Y:S01]  /*ba00*/  ISETP.GE.U32.AND P4, PT, R10, 0x7ffffee6, PT ;  /* 0x7ffffee60a00780c */ /* 0x000fe20003f86070 */
[----:B------:R-:W2:Y:S01]  /*ba10*/  LDC R25, c[0x0][0x230] ;  /* 0x00008c00ff197b82 */ /* 0x000ea20000000800 */
[----:B------:R-:W-:Y:S02]  /*ba20*/  VIADD R10, R26, 0xffffff46 ;  /* 0xffffff461a0a7836 */ /* 0x000fe40000000000 */
[----:B---3--:R-:W-:-:S03]  /*ba30*/  IMAD.WIDE R88, R152, 0x4, R166 ;  /* 0x0000000498587825 */ /* 0x008fc600078e02a6 */
[----:B------:R-:W-:Y:S01]  /*ba40*/  ISETP.GE.U32.AND P1, PT, R10, 0x7ffffec7, PT ;  /* 0x7ffffec70a00780c */ /* 0x000fe20003f26070 */
[----:B------:R-:W-:Y:S01]  /*ba50*/  IMAD.WIDE R172, R152, 0x4, R172 ;  /* 0x0000000498ac7825 */ /* 0x000fe200078e02ac */
[----:B------:R3:W-:Y:S01]  /*ba60*/  LDGSTS.E [R248+0x1c00c], desc[UR60][R88.64], !P5 ;  /* 0x1c00c00058f87fae */ /* 0x0007e2000e92187c */
[----:B------:R-:W-:Y:S01]  /*ba70*/  ISETP.GE.U32.AND P5, PT, R22, 0x7ffffee5, PT ;  /* 0x7ffffee51600780c */ /* 0x000fe20003fa6070 */
[----:B------:R-:W3:Y:S01]  /*ba80*/  LDC R24, c[0x0][0x230] ;  /* 0x00008c00ff187b82 */ /* 0x000ee20000000800 */
[----:B------:R-:W-:Y:S01]  /*ba90*/  ISETP.GE.U32.AND P6, PT, R11, 0x7ffffec8, PT ;  /* 0x7ffffec80b00780c */ /* 0x000fe20003fc6070 */
[----:B----4-:R-:W-:Y:S01]  /*baa0*/  VIADD R10, R31, 0xffffff44 ;  /* 0xffffff441f0a7836 */ /* 0x010fe20000000000 */
[----:B------:R-:W-:Y:S01]  /*bab0*/  LDGSTS.E [R249+0x10000], desc[UR60][R198.64], !P2 ;  /* 0x10000000c6f97fae */ /* 0x000fe2000d12187c */
[----:B-1----:R-:W-:Y:S02]  /*bac0*/  VIADD R11, R30, 0xffffff45 ;  /* 0xffffff451e0b7836 */ /* 0x002fe40000000000 */
[----:B------:R-:W-:Y:S01]  /*bad0*/  IMAD.WIDE R168, R152, 0x4, R168 ;  /* 0x0000000498a87825 */ /* 0x000fe200078e02a8 */
[----:B------:R-:W-:Y:S01]  /*bae0*/  LDGSTS.E [R249+0x10004], desc[UR60][R172.64], !P3 ;  /* 0x10004000acf97fae */ /* 0x000fe2000d92187c */
[----:B------:R-:W-:Y:S01]  /*baf0*/  ISETP.GE.U32.AND P3, PT, R10, 0x7ffffec5, PT ;  /* 0x7ffffec50a00780c */ /* 0x000fe20003f66070 */
[----:B------:R-:W1:Y:S01]  /*bb00*/  LDC R28, c[0x0][0x230] ;  /* 0x00008c00ff1c7b82 */ /* 0x000e620000000800 */
[----:B------:R-:W-:Y:S01]  /*bb10*/  ISETP.GE.U32.AND P2, PT, R11, 0x7ffffec6, PT ;  /* 0x7ffffec60b00780c */ /* 0x000fe20003f46070 */
[----:B------:R-:W-:Y:S01]  /*bb20*/  VIADD R10, R32, 0xffffff27 ;  /* 0xffffff27200a7836 */ /* 0x000fe20000000000 */
[----:B------:R-:W-:Y:S01]  /*bb30*/  LDGSTS.E [R249+0x10008], desc[UR60][R168.64], !P4 ;  /* 0x10008000a8f97fae */ /* 0x000fe2000e12187c */
[----:B------:R-:W-:-:S04]  /*bb40*/  IMAD.WIDE R184, R152, 0x4, R184 ;  /* 0x0000000498b87825 */ /* 0x000fc800078e02b8 */
[----:B------:R-:W-:Y:S01]  /*bb50*/  VIADD R11, R23, 0xffffff26 ;  /* 0xffffff26170b7836 */ /* 0x000fe20000000000 */
[----:B------:R-:W-:Y:S01]  /*bb60*/  ISETP.GE.U32.AND P4, PT, R10, 0x7ffffea8, PT ;  /* 0x7ffffea80a00780c */ /* 0x000fe20003f86070 */
[----:B------:R-:W-:Y:S01]  /*bb70*/  LDGSTS.E [R249+0x1000c], desc[UR60][R184.64], !P5 ;  /* 0x1000c000b8f97fae */ /* 0x000fe2000e92187c */
[C---:B------:R-:W-:Y:S01]  /*bb80*/  IMAD.WIDE R150, R152.reuse, 0x4, R176 ;  /* 0x0000000498967825 */ /* 0x040fe200078e02b0 */
[----:B------:R-:W4:Y:S01]  /*bb90*/  LDC R23, c[0x0][0x230] ;  /* 0x00008c00ff177b82 */ /* 0x000f220000000800 */
[----:B------:R-:W-:Y:S01]  /*bba0*/  ISETP.GE.U32.AND P5, PT, R11, 0x7ffffea7, PT ;  /* 0x7ffffea70b00780c */ /* 0x000fe20003fa6070 */
[----:B------:R2:W-:Y:S01]  /*bbb0*/  STL.64 [R1+0x338], R100 ;  /* 0x0003386401007387 */ /* 0x0005e20000100a00 */
[----:B------:R-:W-:-:S03]  /*bbc0*/  IMAD.WIDE R202, R152, 0x4, R202 ;  /* 0x0000000498ca7825 */ /* 0x000fc600078e02ca */
[----:B------:R2:W-:Y:S01]  /*bbd0*/  STL.64 [R1+0x340], R98 ;  /* 0x0003406201007387 */ /* 0x0005e20000100a00 */
[C---:B------:R-:W-:Y:S01]  /*bbe0*/  IMAD.WIDE R158, R152.reuse, 0x4, R182 ;  /* 0x00000004989e7825 */ /* 0x040fe200078e02b6 */
[----:B------:R-:W4:Y:S02]  /*bbf0*/  LDC R26, c[0x0][0x230] ;  /* 0x00008c00ff1a7b82 */ /* 0x000f240000000800 */
[----:B------:R3:W-:Y:S01]  /*bc00*/  STL.64 [R1+0x438], R96 ;  /* 0x0004386001007387 */ /* 0x0007e20000100a00 */
[----:B------:R-:W-:-:S03]  /*bc10*/  IMAD.WIDE R226, R152, 0x4, R178 ;  /* 0x0000000498e27825 */ /* 0x000fc600078e02b2 */
[----:B------:R-:W-:Y:S01]  /*bc20*/  STL.64 [R1+0x440], R94 ;  /* 0x0004405e01007387 */ /* 0x000fe20000100a00 */
[C---:B--2---:R-:W-:Y:S01]  /*bc30*/  IMAD.WIDE R100, R152.reuse, 0x4, R222 ;  /* 0x0000000498647825 */ /* 0x044fe200078e02de */
[----:B------:R-:W2:Y:S02]  /*bc40*/  LDC R22, c[0x0][0x230] ;  /* 0x00008c00ff167b82 */ /* 0x000ea40000000800 */
[----:B------:R1:W-:Y:S01]  /*bc50*/  STL.64 [R1+0x450], R90 ;  /* 0x0004505a01007387 */ /* 0x0003e20000100a00 */
[----:B------:R-:W-:-:S03]  /*bc60*/  IMAD.WIDE R98, R152, 0x4, R188 ;  /* 0x0000000498627825 */ /* 0x000fc600078e02bc */
[----:B------:R1:W-:Y:S01]  /*bc70*/  STL.64 [R1+0x458], R88 ;  /* 0x0004585801007387 */ /* 0x0003e20000100a00 */
[C---:B---3--:R-:W-:Y:S01]  /*bc80*/  IMAD.WIDE R96, R152.reuse, 0x4, R190 ;  /* 0x0000000498607825 */ /* 0x048fe200078e02be */
[----:B------:R-:W3:Y:S02]  /*bc90*/  LDC R30, c[0x0][0x230] ;  /* 0x00008c00ff1e7b82 */ /* 0x000ee40000000800 */
[----:B------:R-:W-:Y:S01]  /*bca0*/  LDGSTS.E [R249+0x14000], desc[UR60][R150.64], !P6 ;  /* 0x1400000096f97fae */ /* 0x000fe2000f12187c */
[----:B-1----:R-:W-:-:S03]  /*bcb0*/  IMAD.WIDE R90, R152, 0x4, R186 ;  /* 0x00000004985a7825 */ /* 0x002fc600078e02ba */
[----:B------:R-:W-:Y:S01]  /*bcc0*/  LDGSTS.E [R249+0x14004], desc[UR60][R202.64], !P1 ;  /* 0x14004000caf97fae */ /* 0x000fe2000c92187c */
[----:B------:R-:W-:-:S03]  /*bcd0*/  IMAD.WIDE R88, R152, 0x4, R228 ;  /* 0x0000000498587825 */ /* 0x000fc600078e02e4 */
[----:B------:R-:W-:Y:S01]  /*bce0*/  LDGSTS.E [R249+0x14008], desc[UR60][R158.64], !P2 ;  /* 0x140080009ef97fae */ /* 0x000fe2000d12187c */
[----:B------:R-:W-:-:S03]  /*bcf0*/  IMAD.WIDE R94, R152, 0x4, R192 ;  /* 0x00000004985e7825 */ /* 0x000fc600078e02c0 */
[----:B------:R-:W-:Y:S04]  /*bd00*/  LDGSTS.E [R249+0x1400c], desc[UR60][R226.64], !P3 ;  /* 0x1400c000e2f97fae */ /* 0x000fe8000d92187c */
[----:B------:R1:W-:Y:S04]  /*bd10*/  STL.64 [R1+0x308], R90 ;  /* 0x0003085a01007387 */ /* 0x0003e80000100a00 */
[----:B------:R1:W-:Y:S04]  /*bd20*/  LDGSTS.E [R249+0x18000], desc[UR60][R90.64], !P4 ;  /* 0x180000005af97fae */ /* 0x0003e8000e12187c */
[----:B------:R4:W-:Y:S04]  /*bd30*/  STL.64 [R1+0x310], R88 ;  /* 0x0003105801007387 */ /* 0x0009e80000100a00 */
[----:B------:R4:W-:Y:S01]  /*bd40*/  LDGSTS.E [R249+0x18004], desc[UR60][R88.64], !P5 ;  /* 0x1800400058f97fae */ /* 0x0009e2000e92187c */
[----:B-1----:R-:W-:-:S03]  /*bd50*/  IMAD.WIDE R90, R152, 0x4, R194 ;  /* 0x00000004985a7825 */ /* 0x002fc600078e02c2 */
[----:B------:R1:W-:Y:S04]  /*bd60*/  STL.64 [R1+0x318], R100 ;  /* 0x0003186401007387 */ /* 0x0003e80000100a00 */
[----:B------:R-:W-:Y:S01]  /*bd70*/  STL.64 [R1+0x320], R98 ;  /* 0x0003206201007387 */ /* 0x000fe20000100a00 */
[----:B----4-:R-:W-:-:S03]  /*bd80*/  IMAD.WIDE R88, R152, 0x4, R196 ;  /* 0x0000000498587825 */ /* 0x010fc600078e02c4 */
[----:B------:R-:W-:Y:S04]  /*bd90*/  STL.64 [R1+0x410], R96 ;  /* 0x0004106001007387 */ /* 0x000fe80000100a00 */
[----:B------:R4:W-:Y:S04]  /*bda0*/  STL.64 [R1+0x418], R94 ;  /* 0x0004185e01007387 */ /* 0x0009e80000100a00 */
[----:B------:R4:W-:Y:S04]  /*bdb0*/  STL.64 [R1+0x420], R90 ;  /* 0x0004205a01007387 */ /* 0x0009e80000100a00 */
[----:B------:R4:W-:Y:S04]  /*bdc0*/  STL.64 [R1+0x428], R88 ;  /* 0x0004285801007387 */ /* 0x0009e80000100a00 */
[----:B------:R-:W4:Y:S01]  /*bdd0*/  LDL.LU.64 R136, [R1+0x68] ;  /* 0x0000680001887983 */ /* 0x000f220000300a00 */
[----:B------:R-:W-:-:S02]  /*bde0*/  VIADD R11, R27, 0xffffff24 ;  /* 0xffffff241b0b7836 */ /* 0x000fc40000000000 */
[----:B------:R-:W-:Y:S01]  /*bdf0*/  VIADD R10, R25, 0xffffff25 ;  /* 0xffffff25190a7836 */ /* 0x000fe20000000000 */
[----:B------:R-:W3:Y:S01]  /*be00*/  LDC R27, c[0x0][0x230] ;  /* 0x00008c00ff1b7b82 */ /* 0x000ee20000000800 */
[----:B------:R-:W-:Y:S01]  /*be10*/  IMAD.WIDE R206, R152, 0x4, R206 ;  /* 0x0000000498ce7825 */ /* 0x000fe200078e02ce */
[----:B------:R-:W-:Y:S01]  /*be20*/  ISETP.GE.U32.AND P1, PT, R11, 0x7ffffea5, PT ;  /* 0x7ffffea50b00780c */ /* 0x000fe20003f26070 */
[----:B------:R-:W4:Y:S02]  /*be30*/  LDL.LU.64 R108, [R1+0x60] ;  /* 0x00006000016c7983 */ /* 0x000f240000300a00 */
[----:B------:R-:W-:Y:S01]  /*be40*/  VIADD R11, R24, 0xffffff06 ;  /* 0xffffff06180b7836 */ /* 0x000fe20000000000 */
[----:B------:R-:W-:Y:S01]  /*be50*/  ISETP.GE.U32.AND P6, PT, R10, 0x7ffffea6, PT ;  /* 0x7ffffea60a00780c */ /* 0x000fe20003fc6070 */
[----:B------:R-:W-:Y:S01]  /*be60*/  IMAD.WIDE R200, R152, 0x4, R200 ;  /* 0x0000000498c87825 */ /* 0x000fe200078e02c8 */
[----:B------:R-:W2:Y:S01]  /*be70*/  LDC R24, c[0x0][0x230] ;  /* 0x00008c00ff187b82 */ /* 0x000ea20000000800 */
[----:B------:R-:W4:Y:S02]  /*be80*/  LDL.LU.64 R102, [R1+0x58] ;  /* 0x0000580001667983 */ /* 0x000f240000300a00 */
[----:B------:R-:W-:-:S05]  /*be90*/  VIADD R10, R29, 0xffffff07 ;  /* 0xffffff071d0a7836 */ /* 0x000fca0000000000 */
[----:B------:R-:W-:Y:S01]  /*bea0*/  ISETP.GE.U32.AND P2, PT, R10, 0x7ffffe88, PT ;  /* 0x7ffffe880a00780c */ /* 0x000fe20003f46070 */
[----:B------:R-:W3:Y:S01]  /*beb0*/  LDC R25, c[0x0][0x230] ;  /* 0x00008c00ff197b82 */ /* 0x000ee20000000800 */
[----:B------:R-:W-:Y:S01]  /*bec0*/  VIADD R10, R28, 0xffffff05 ;  /* 0xffffff051c0a7836 */ /* 0x000fe20000000000 */
[----:B------:R-:W-:Y:S01]  /*bed0*/  ISETP.GE.U32.AND P3, PT, R11, 0x7ffffe87, PT ;  /* 0x7ffffe870b00780c */ /* 0x000fe20003f66070 */
[----:B------:R-:W-:Y:S05]  /*bee0*/  LDGSTS.E [R249+0x18008], desc[UR60][R100.64], !P6 ;  /* 0x1800800064f97fae */ /* 0x000fea000f12187c */
[----:B------:R-:W3:Y:S01]  /*bef0*/  LDC R29, c[0x0][0x230] ;  /* 0x00008c00ff1d7b82 */ /* 0x000ee20000000800 */
[----:B------:R-:W-:Y:S01]  /*bf00*/  ISETP.GE.U32.AND P4, PT, R10, 0x7ffffe86, PT ;  /* 0x7ffffe860a00780c */ /* 0x000fe20003f86070 */
[----:B------:R-:W-:Y:S01]  /*bf10*/  VIADD R10, R23, 0xffffff04 ;  /* 0xffffff04170a7836 */ /* 0x000fe20000000000 */
[----:B------:R-:W-:Y:S05]  /*bf20*/  LDGSTS.E [R249+0x1800c], desc[UR60][R98.64], !P1 ;  /* 0x1800c00062f97fae */ /* 0x000fea000c92187c */
[----:B------:R-:W3:Y:S01]  /*bf30*/  LDC R28, c[0x0][0x230] ;  /* 0x00008c00ff1c7b82 */ /* 0x000ee20000000800 */
[----:B------:R-:W-:Y:S01]  /*bf40*/  VIADD R11, R26, 0xffffff63 ;  /* 0xffffff631a0b7836 */ /* 0x000fe20000000000 */
[----:B-1----:R-:W4:Y:S06]  /*bf50*/  LDL.LU.64 R100, [R1+0x50] ;  /* 0x0000500001647983 */ /* 0x002f2c0000300a00 */
[----:B------:R-:W1:Y:S01]  /*bf60*/  LDC R23, c[0x0][0x230] ;  /* 0x00008c00ff177b82 */ /* 0x000e620000000800 */
[----:B------:R-:W-:Y:S01]  /*bf70*/  ISETP.GE.U32.AND P5, PT, R10, 0x7ffffe85, PT ;  /* 0x7ffffe850a00780c */ /* 0x000fe20003fa6070 */
[----:B------:R-:W-:Y:S01]  /*bf80*/  LDGSTS.E [R249+0x1c000], desc[UR60][R96.64], !P2 ;  /* 0x1c00000060f97fae */ /* 0x000fe2000d12187c */
[----:B------:R-:W-:Y:S01]  /*bf90*/  ISETP.GE.U32.AND P2, PT, R11, 0x7ffffee4, PT ;  /* 0x7ffffee40b00780c */ /* 0x000fe20003f46070 */
[----:B--2---:R-:W-:Y:S01]  /*bfa0*/  VIADD R11, R24, 0xffffff61 ;  /* 0xffffff61180b7836 */ /* 0x004fe20000000000 */
[----:B------:R-:W-:Y:S01]  /*bfb0*/  IADD3 R10, R22, -0x9e, RZ ;  /* 0xffffff62160a7810 */ /* 0x000fe20007ffe0ff */
[----:B------:R4:W-:Y:S02]  /*bfc0*/  LDGSTS.E [R249+0x1c004], desc[UR60][R94.64], !P3 ;  /* 0x1c0040005ef97fae */ /* 0x0009e4000d92187c */
[----:B------:R-:W2:Y:S01]  /*bfd0*/  LDC R24, c[0x0][0x230] ;  /* 0x00008c00ff187b82 */ /* 0x000ea20000000800 */
[----:B------:R-:W-:Y:S01]  /*bfe0*/  ISETP.GE.U32.AND P3, PT, R10, 0x7ffffee3, PT ;  /* 0x7ffffee30a00780c */ /* 0x000fe20003f66070 */
[----:B------:R4:W-:Y:S01]  /*bff0*/  LDGSTS.E [R249+0x1c008], desc[UR60][R90.64], !P4 ;  /* 0x1c0080005af97fae */ /* 0x0009e2000e12187c */
[----:B---3--:R-:W-:Y:S01]  /*c000*/  VIADD R10, R25, 0xffffff60 ;  /* 0xffffff60190a7836 */ /* 0x008fe20000000000 */
[----:B------:R-:W-:Y:S01]  /*c010*/  ISETP.GE.U32.AND P4, PT, R11, 0x7ffffee2, PT ;  /* 0x7ffffee20b00780c */ /* 0x000fe20003f86070 */
[----:B------:R-:W-:Y:S01]  /*c020*/  VIADD R11, R29, 0xffffff41 ;  /* 0xffffff411d0b7836 */ /* 0x000fe20000000000 */
[----:B------:R3:W-:Y:S02]  /*c030*/  LDGSTS.E [R249+0x1c00c], desc[UR60][R88.64], !P5 ;  /* 0x1c00c00058f97fae */ /* 0x0007e4000e92187c */
[----:B------:R-:W-:Y:S01]  /*c040*/  ISETP.GE.U32.AND P5, PT, R10, 0x7ffffee1, PT ;  /* 0x7ffffee10a00780c */ /* 0x000fe20003fa6070 */
[----:B------:R-:W-:Y:S01]  /*c050*/  VIADD R10, R28, 0xffffff42 ;  /* 0xffffff421c0a7836 */ /* 0x000fe20000000000 */
[----:B------:R-:W-:Y:S01]  /*c060*/  LDGSTS.E [R242+0x10000], desc[UR60][R206.64], !P2 ;  /* 0x10000000cef27fae */ /* 0x000fe2000d12187c */
[----:B------:R-:W-:Y:S01]  /*c070*/  ISETP.GE.U32.AND P2, PT, R11, 0x7ffffec2, PT ;  /* 0x7ffffec20b00780c */ /* 0x000fe20003f46070 */
[----:B------:R-:W-:Y:S01]  /*c080*/  VIADD R22, R27, 0xffffff43 ;  /* 0xffffff431b167836 */ /* 0x000fe20000000000 */
[----:B------:R-:W3:Y:S01]  /*c090*/  LDC R25, c[0x0][0x230] ;  /* 0x00008c00ff197b82 */ /* 0x000ee20000000800 */
[----:B------:R-:W-:Y:S01]  /*c0a0*/  ISETP.GE.U32.AND P1, PT, R10, 0x7ffffec3, PT ;  /* 0x7ffffec30a00780c */ /* 0x000fe20003f26070 */
[----:B------:R-:W-:Y:S01]  /*c0b0*/  LDGSTS.E [R242+0x10004], desc[UR60][R200.64], !P3 ;  /* 0x10004000c8f27fae */ /* 0x000fe2000d92187c */
[----:B-1----:R-:W-:-:S02]  /*c0c0*/  VIADD R11, R23, 0xffffff23 ;  /* 0xffffff23170b7836 */ /* 0x002fc40000000000 */
[----:B------:R-:W-:Y:S01]  /*c0d0*/  VIADD R10, R30, 0xffffff40 ;  /* 0xffffff401e0a7836 */ /* 0x000fe20000000000 */
[----:B------:R-:W3:Y:S02]  /*c0e0*/  LDL.LU.64 R120, [R1+0x48] ;  /* 0x0000480001787983 */ /* 0x000ee40000300a00 */
[----:B------:R-:W3:Y:S01]  /*c0f0*/  LDC R23, c[0x0][0x230] ;  /* 0x00008c00ff177b82 */ /* 0x000ee20000000800 */
[----:B------:R-:W-:Y:S01]  /*c100*/  IMAD.WIDE R216, R152, 0x4, R216 ;  /* 0x0000000498d87825 */ /* 0x000fe200078e02d8 */
[----:B------:R-:W-:Y:S01]  /*c110*/  ISETP.GE.U32.AND P3, PT, R10, 0x7ffffec1, PT ;  /* 0x7ffffec10a00780c */ /* 0x000fe20003f66070 */
[----:B------:R-:W3:Y:S01]  /*c120*/  LDL.LU.64 R122, [R1+0x40] ;  /* 0x00004000017a7983 */ /* 0x000ee20000300a00 */
[----:B------:R-:W-:Y:S01]  /*c130*/  ISETP.GE.U32.AND P6, PT, R22, 0x7ffffec4, PT ;  /* 0x7ffffec41600780c */ /* 0x000fe20003fc6070 */
[----:B------:R-:W-:Y:S02]  /*c140*/  IMAD.WIDE R204, R152, 0x4, R204 ;  /* 0x0000000498cc7825 */ /* 0x000fe400078e02cc */
[----:B------:R-:W-:Y:S01]  /*c150*/  LDGSTS.E [R242+0x10008], desc[UR60][R216.64], !P4 ;  /* 0x10008000d8f27fae */ /* 0x000fe2000e12187c */
[----:B------:R-:W1:Y:S01]  /*c160*/  LDC R26, c[0x0][0x230] ;  /* 0x00008c00ff1a7b82 */ /* 0x000e620000000800 */
[----:B--2---:R-:W-:Y:S01]  /*c170*/  VIADD R10, R24, 0xffffff22 ;  /* 0xffffff22180a7836 */ /* 0x004fe20000000000 */
[----:B------:R-:W-:Y:S01]  /*c180*/  ISETP.GE.U32.AND P4, PT, R11, 0x7ffffea4, PT ;  /* 0x7ffffea40b00780c */ /* 0x000fe20003f86070 */
[----:B------:R-:W-:Y:S03]  /*c190*/  LDGSTS.E [R242+0x1000c], desc[UR60][R204.64], !P5 ;  /* 0x1000c000ccf27fae */ /* 0x000fe6000e92187c */
[----:B------:R-:W-:Y:S01]  /*c1a0*/  ISETP.GE.U32.AND P5, PT, R10, 0x7ffffea3, PT ;  /* 0x7ffffea30a00780c */ /* 0x000fe20003fa6070 */
[C---:B------:R-:W-:Y:S01]  /*c1b0*/  IMAD.WIDE R212, R152.reuse, 0x4, R212 ;  /* 0x0000000498d47825 */ /* 0x040fe200078e02d4 */
[----:B------:R-:W2:Y:S03]  /*c1c0*/  LDC R22, c[0x0][0x230] ;  /* 0x00008c00ff167b82 */ /* 0x000ea60000000800 */
[C---:B----4-:R-:W-:Y:S01]  /*c1d0*/  IMAD.WIDE R94, R152.reuse, 0x4, R218 ;  /* 0x00000004985e7825 */ /* 0x050fe200078e02da */
[----:B------:R-:W-:Y:S03]  /*c1e0*/  LDGSTS.E [R242+0x14000], desc[UR60][R212.64], !P6 ;  /* 0x14000000d4f27fae */ /* 0x000fe6000f12187c */
[----:B------:R-:W-:-:S04]  /*c1f0*/  IMAD.WIDE R210, R152, 0x4, R210 ;  /* 0x0000000498d27825 */ /* 0x000fc800078e02d2 */
[C---:B------:R-:W-:Y:S01]  /*c200*/  IMAD.WIDE R90, R152.reuse, 0x4, R214 ;  /* 0x00000004985a7825 */ /* 0x040fe200078e02d6 */
[----:B------:R4:W-:Y:S01]  /*c210*/  STL.64 [R1+0x2d8], R94 ;  /* 0x0002d85e01007387 */ /* 0x0009e20000100a00 */
[----:B------:R-:W1:Y:S02]  /*c220*/  LDC R27, c[0x0][0x230] ;  /* 0x00008c00ff1b7b82 */ /* 0x000e640000000800 */
[C---:B------:R-:W-:Y:S01]  /*c230*/  IMAD.WIDE R208, R152.reuse, 0x4, R208 ;  /* 0x0000000498d07825 */ /* 0x040fe200078e02d0 */
[----:B------:R-:W-:Y:S03]  /*c240*/  LDGSTS.E [R242+0x14004], desc[UR60][R210.64], !P1 ;  /* 0x14004000d2f27fae */ /* 0x000fe6000c92187c */
[----:B------:R-:W-:Y:S01]  /*c250*/  IMAD.WIDE R224, R152, 0x4, R224 ;  /* 0x0000000498e07825 */ /* 0x000fe200078e02e0 */
[----:B------:R4:W-:Y:S01]  /*c260*/  STL.64 [R1+0x2e0], R90 ;  /* 0x0002e05a01007387 */ /* 0x0009e20000100a00 */
[----:B------:R-:W1:Y:S02]  /*c270*/  LDC R28, c[0x0][0x230] ;  /* 0x00008c00ff1c7b82 */ /* 0x000e640000000800 */
[----:B---3--:R-:W-:Y:S01]  /*c280*/  VIADD R88, R23, 0xffffff00 ;  /* 0xffffff0017587836 */ /* 0x008fe20000000000 */
[----:B------:R-:W-:Y:S04]  /*c290*/  LDGSTS.E [R242+0x14008], desc[UR60][R208.64], !P2 ;  /* 0x14008000d0f27fae */ /* 0x000fe8000d12187c */
[----:B------:R-:W3:Y:S04]  /*c2a0*/  LDL.LU.64 R112, [R1+0x268] ;  /* 0x0002680001707983 */ /* 0x000ee80000300a00 */
[----:B------:R-:W-:Y:S04]  /*c2b0*/  LDGSTS.E [R242+0x1400c], desc[UR60][R224.64], !P3 ;  /* 0x1400c000e0f27fae */ /* 0x000fe8000d92187c */
[----:B------:R-:W3:Y:S04]  /*c2c0*/  LDL.LU.64 R98, [R1+0x228] ;  /* 0x0002280001627983 */ /* 0x000ee80000300a00 */
[----:B------:R3:W-:Y:S04]  /*c2d0*/  LDGSTS.E [R242+0x18000], desc[UR60][R94.64], !P4 ;  /* 0x180000005ef27fae */ /* 0x0007e8000e12187c */
[----:B------:R-:W3:Y:S04]  /*c2e0*/  LDL.LU.64 R96, [R1+0x1e8] ;  /* 0x0001e80001607983 */ /* 0x000ee80000300a00 */
[----:B------:R3:W-:Y:S01]  /*c2f0*/  LDGSTS.E [R242+0x18004], desc[UR60][R90.64], !P5 ;  /* 0x180040005af27fae */ /* 0x0007e2000e92187c */
[----:B------:R-:W-:-:S03]  /*c300*/  ISETP.GE.U32.AND P5, PT, R88, 0x7ffffe81, PT ;  /* 0x7ffffe815800780c */ /* 0x000fc60003fa6070 */
[----:B----4-:R-:W4:Y:S04]  /*c310*/  LDL.LU.64 R94, [R1+0x1a8] ;  /* 0x0001a800015e7983 */ /* 0x010f280000300a00 */
[----:B------:R-:W4:Y:S04]  /*c320*/  LDL.LU.64 R90, [R1+0x168] ;  /* 0x00016800015a7983 */ /* 0x000f280000300a00 */
[----:B------:R-:W4:Y:S04]  /*c330*/  LDL.LU.64 R88, [R1+0x128] ;  /* 0x0001280001587983 */ /* 0x000f280000300a00 */
[----:B------:R-:W4:Y:S01]  /*c340*/  LDL.LU.64 R138, [R1+0xe8] ;  /* 0x0000e800018a7983 */ /* 0x000f220000300a00 */
[----:B------:R-:W-:-:S03]  /*c350*/  IMAD.WIDE R116, R152, 0x4, R136 ;  /* 0x0000000498747825 */ /* 0x000fc600078e0288 */
[----:B------:R-:W4:Y:S01]  /*c360*/  LDL.LU.64 R136, [R1+0xa8] ;  /* 0x0000a80001887983 */ /* 0x000f220000300a00 */
[----:B--2---:R-:W-:Y:S02]  /*c370*/  VIADD R10, R22, 0xffffff21 ;  /* 0xffffff21160a7836 */ /* 0x004fe40000000000 */
[----:B-1----:R-:W-:-:S03]  /*c380*/  VIADD R11, R26, 0xffffff20 ;  /* 0xffffff201a0b7836 */ /* 0x002fc60000000000 */
[----:B------:R-:W-:Y:S01]  /*c390*/  ISETP.GE.U32.AND P6, PT, R10, 0x7ffffea2, PT ;  /* 0x7ffffea20a00780c */ /* 0x000fe20003fc6070 */
[----:B------:R-:W-:Y:S01]  /*c3a0*/  VIADD R10, R25, 0xffffff03 ;  /* 0xffffff03190a7836 */ /* 0x000fe20000000000 */
[----:B------:R-:W-:Y:S01]  /*c3b0*/  ISETP.GE.U32.AND P1, PT, R11, 0x7ffffea1, PT ;  /* 0x7ffffea10b00780c */ /* 0x000fe20003f26070 */
[----:B------:R-:W-:-:S03]  /*c3c0*/  VIADD R11, R28, 0xffffff01 ;  /* 0xffffff011c0b7836 */ /* 0x000fc60000000000 */
[----:B------:R-:W-:Y:S01]  /*c3d0*/  ISETP.GE.U32.AND P2, PT, R10, 0x7ffffe84, PT ;  /* 0x7ffffe840a00780c */ /* 0x000fe20003f46070 */
[----:B------:R-:W-:Y:S02]  /*c3e0*/  VIADD R10, R27, 0xffffff02 ;  /* 0xffffff021b0a7836 */ /* 0x000fe40000000000 */
[----:B------:R-:W-:Y:S01]  /*c3f0*/  IMAD.WIDE R108, R152, 0x4, R108 ;  /* 0x00000004986c7825 */ /* 0x000fe200078e026c */
[----:B------:R-:W-:Y:S02]  /*c400*/  ISETP.GE.U32.AND P4, PT, R11, 0x7ffffe82, PT ;  /* 0x7ffffe820b00780c */ /* 0x000fe40003f86070 */
[----:B------:R-:W-:Y:S01]  /*c410*/  ISETP.GE.U32.AND P3, PT, R10, 0x7ffffe83, PT ;  /* 0x7ffffe830a00780c */ /* 0x000fe20003f66070 */
[----:B------:R-:W-:Y:S01]  /*c420*/  IMAD.WIDE R102, R152, 0x4, R102 ;  /* 0x0000000498667825 */ /* 0x000fe200078e0266 */
[----:B------:R1:W-:Y:S04]  /*c430*/  STL.64 [R1+0x68], R116 ;  /* 0x0000687401007387 */ /* 0x0003e80000100a00 */
[----:B------:R2:W-:Y:S01]  /*c440*/  STL.64 [R1+0x60], R108 ;  /* 0x0000606c01007387 */ /* 0x0005e20000100a00 */
[----:B------:R-:W-:-:S03]  /*c450*/  IMAD.SHL.U32 R154, R153, 0x80, RZ ;  /* 0x00000080999a7824 */ /* 0x000fc600078e00ff */
[----:B------:R2:W-:Y:S04]  /*c460*/  STL.64 [R1+0x3d0], R102 ;  /* 0x0003d06601007387 */ /* 0x0005e80000100a00 */
[----:B------:R-:W-:Y:S01]  /*c470*/  LDGSTS.E [R242+0x18008], desc[UR60][R116.64], !P6 ;  /* 0x1800800074f27fae */ /* 0x000fe2000f12187c */
[----:B------:R-:W-:-:S03]  /*c480*/  IMAD.WIDE R100, R152, 0x4, R100 ;  /* 0x0000000498647825 */ /* 0x000fc600078e0264 */
[----:B------:R-:W-:Y:S04]  /*c490*/  LDGSTS.E [R242+0x1800c], desc[UR60][R108.64], !P1 ;  /* 0x1800c0006cf27fae */ /* 0x000fe8000c92187c */
[----:B------:R2:W-:Y:S04]  /*c4a0*/  STL.64 [R1+0x3d8], R100 ;  /* 0x0003d86401007387 */ /* 0x0005e80000100a00 */
[----:B------:R-:W-:Y:S04]  /*c4b0*/  LDGSTS.E [R242+0x1c000], desc[UR60][R102.64], !P2 ;  /* 0x1c00000066f27fae */ /* 0x000fe8000d12187c */
[----:B------:R-:W-:Y:S01]  /*c4c0*/  LDGSTS.E [R242+0x1c004], desc[UR60][R100.64], !P3 ;  /* 0x1c00400064f27fae */ /* 0x000fe2000d92187c */
[----:B------:R-:W-:-:S04]  /*c4d0*/  IMAD.WIDE R22, R152, 0x4, R120 ;  /* 0x0000000498167825 */ /* 0x000fc800078e0278 */
[----:B------:R-:W-:Y:S01]  /*c4e0*/  IMAD.WIDE R10, R152, 0x4, R122 ;  /* 0x00000004980a7825 */ /* 0x000fe200078e027a */
[----:B------:R4:W-:Y:S04]  /*c4f0*/  STL.64 [R1+0x3e0], R22 ;  /* 0x0003e01601007387 */ /* 0x0009e80000100a00 */
[----:B------:R4:W-:Y:S04]  /*c500*/  STL.64 [R1+0x3e8], R10 ;  /* 0x0003e80a01007387 */ /* 0x0009e80000100a00 */
[----:B------:R-:W4:Y:S04]  /*c510*/  LDL.LU.64 R122, [R1+0x260] ;  /* 0x00026000017a7983 */ /* 0x000f280000300a00 */
[----:B-1----:R-:W4:Y:S04]  /*c520*/  LDL.LU.64 R116, [R1+0x220] ;  /* 0x0002200001747983 */ /* 0x002f280000300a00 */
[----:B--2---:R-:W2:Y:S04]  /*c530*/  LDL.LU.64 R108, [R1+0x1e0] ;  /* 0x0001e000016c7983 */ /* 0x004ea80000300a00 */
[----:B------:R-:W2:Y:S04]  /*c540*/  LDL.LU.64 R102, [R1+0x1a0] ;  /* 0x0001a00001667983 */ /* 0x000ea80000300a00 */
[----:B------:R-:W2:Y:S04]  /*c550*/  LDL.LU.64 R100, [R1+0x160] ;  /* 0x0001600001647983 */ /* 0x000ea80000300a00 */
[----:B------:R1:W-:Y:S04]  /*c560*/  LDGSTS.E [R242+0x1c008], desc[UR60][R22.64], !P4 ;  /* 0x1c00800016f27fae */ /* 0x0003e8000e12187c */
[----:B------:R1:W-:Y:S04]  /*c570*/  LDGSTS.E [R242+0x1c00c], desc[UR60][R10.64], !P5 ;  /* 0x1c00c0000af27fae */ /* 0x0003e8000e92187c */
[----:B------:R-:W0:Y:S01]  /*c580*/  LDGDEPBAR ;  /* 0x00000000000079af */ /* 0x000e220000000000 */
[----:B---3--:R-:W-:-:S03]  /*c590*/  IMAD.WIDE R120, R154, 0x4, R112 ;  /* 0x000000049a787825 */ /* 0x008fc600078e0270 */
[----:B------:R-:W3:Y:S01]  /*c5a0*/  LDL.LU.64 R112, [R1+0x120] ;  /* 0x0001200001707983 */ /* 0x000ee20000300a00 */
[----:B------:R-:W-:-:S03]  /*c5b0*/  IMAD.WIDE R98, R154, 0x4, R98 ;  /* 0x000000049a627825 */ /* 0x000fc600078e0262 */
[----:B------:R-:W-:Y:S01]  /*c5c0*/  STL.64 [R1+0x268], R120 ;  /* 0x0002687801007387 */ /* 0x000fe20000100a00 */
[----:B------:R-:W-:-:S03]  /*c5d0*/  IMAD.WIDE R96, R154, 0x4, R96 ;  /* 0x000000049a607825 */ /* 0x000fc600078e0260 */
[----:B------:R1:W-:Y:S01]  /*c5e0*/  STL.64 [R1+0x228], R98 ;  /* 0x0002286201007387 */ /* 0x0003e20000100a00 */
[----:B----4-:R-:W-:-:S03]  /*c5f0*/  IMAD.WIDE R94, R154, 0x4, R94 ;  /* 0x000000049a5e7825 */ /* 0x010fc600078e025e */
[----:B------:R4:W-:Y:S01]  /*c600*/  STL.64 [R1+0x4a0], R96 ;  /* 0x0004a06001007387 */ /* 0x0009e20000100a00 */
[----:B------:R-:W-:-:S03]  /*c610*/  IMAD.WIDE R90, R154, 0x4, R90 ;  /* 0x000000049a5a7825 */ /* 0x000fc600078e025a */
[----:B------:R4:W-:Y:S01]  /*c620*/  STL.64 [R1+0x510], R94 ;  /* 0x0005105e01007387 */ /* 0x0009e20000100a00 */
[----:B------:R-:W-:-:S03]  /*c630*/  IMAD.WIDE R88, R154, 0x4, R88 ;  /* 0x000000049a587825 */ /* 0x000fc600078e0258 */
[----:B------:R4:W-:Y:S04]  /*c640*/  STL.64 [R1+0x580], R90 ;  /* 0x0005805a01007387 */ /* 0x0009e80000100a00 */
[----:B------:R-:W3:Y:S04]  /*c650*/  LDL.LU.64 R126, [R1+0xe0] ;  /* 0x0000e000017e7983 */ /* 0x000ee80000300a00 */
[----:B------:R4:W-:Y:S01]  /*c660*/  STL.64 [R1+0x5d8], R88 ;  /* 0x0005d85801007387 */ /* 0x0009e20000100a00 */
[----:B-1----:R-:W-:-:S03]  /*c670*/  IMAD.WIDE R22, R154, 0x4, R138 ;  /* 0x000000049a167825 */ /* 0x002fc600078e028a */
[----:B------:R-:W-:Y:S04]  /*c680*/  LDGSTS.E [R4+0x38000], desc[UR60][R120.64], P0 ;  /* 0x3800000078047fae */ /* 0x000fe8000812187c */
[----:B------:R-:W-:Y:S04]  /*c690*/  LDGSTS.E [R4+0x38400], desc[UR60][R98.64], P0 ;  /* 0x3840000062047fae */ /* 0x000fe8000812187c */
[----:B------:R-:W-:Y:S04]  /*c6a0*/  LDGSTS.E [R4+0x38800], desc[UR60][R96.64], P0 ;  /* 0x3880000060047fae */ /* 0x000fe8000812187c */
[----:B------:R-:W-:Y:S04]  /*c6b0*/  LDGSTS.E [R4+0x38c00], desc[UR60][R94.64], P0 ;  /* 0x38c000005e047fae */ /* 0x000fe8000812187c */
[----:B------:R-:W-:Y:S04]  /*c6c0*/  LDGSTS.E [R4+0x39000], desc[UR60][R90.64], P0 ;  /* 0x390000005a047fae */ /* 0x000fe8000812187c */
[----:B------:R-:W-:Y:S04]  /*c6d0*/  LDGSTS.E [R4+0x39400], desc[UR60][R88.64], P0 ;  /* 0x3940000058047fae */ /* 0x000fe8000812187c */
[----:B------:R1:W-:Y:S01]  /*c6e0*/  LDGSTS.E [R4+0x39800], desc[UR60][R22.64], P0 ;  /* 0x3980000016047fae */ /* 0x0003e2000812187c */
[----:B------:R-:W-:-:S03]  /*c6f0*/  IMAD.WIDE R10, R154, 0x4, R136 ;  /* 0x000000049a0a7825 */ /* 0x000fc600078e0288 */
[----:B------:R-:W3:Y:S04]  /*c700*/  LDL.LU.64 R136, [R1+0xa0] ;  /* 0x0000a00001887983 */ /* 0x000ee80000300a00 */
[----:B------:R1:W-:Y:S04]  /*c710*/  STL.64 [R1+0x600], R22 ;  /* 0x0006001601007387 */ /* 0x0003e80000100a00 */
[----:B------:R1:W-:Y:S04]  /*c720*/  STL.64 [R1+0x618], R10 ;  /* 0x0006180a01007387 */ /* 0x0003e80000100a00 */
[----:B------:R-:W3:Y:S04]  /*c730*/  LDL.LU.64 R98, [R1+0x258] ;  /* 0x0002580001627983 */ /* 0x000ee80000300a00 */
[----:B----4-:R-:W4:Y:S04]  /*c740*/  LDL.LU.64 R96, [R1+0x218] ;  /* 0x0002180001607983 */ /* 0x010f280000300a00 */
[----:B------:R-:W4:Y:S04]  /*c750*/  LDL.LU.64 R94, [R1+0x1d8] ;  /* 0x0001d800015e7983 */ /* 0x000f280000300a00 */
[----:B------:R-:W4:Y:S04]  /*c760*/  LDL.LU.64 R90, [R1+0x198] ;  /* 0x00019800015a7983 */ /* 0x000f280000300a00 */
[----:B------:R-:W4:Y:S04]  /*c770*/  LDL.LU.64 R88, [R1+0x158] ;  /* 0x0001580001587983 */ /* 0x000f280000300a00 */
[----:B------:R1:W-:Y:S01]  /*c780*/  LDGSTS.E [R4+0x39c00], desc[UR60][R10.64], P0 ;  /* 0x39c000000a047fae */ /* 0x0003e2000812187c */
[----:B------:R-:W-:-:S04]  /*c790*/  IMAD.WIDE R122, R154, 0x4, R122 ;  /* 0x000000049a7a7825 */ /* 0x000fc800078e027a */
[C---:B------:R-:W-:Y:S01]  /*c7a0*/  IMAD.WIDE R116, R154.reuse, 0x4, R116 ;  /* 0x000000049a747825 */ /* 0x040fe200078e0274 */
[----:B------:R-:W-:Y:S03]  /*c7b0*/  STL.64 [R1+0x1a8], R122 ;  /* 0x0001a87a01007387 */ /* 0x000fe60000100a00 */
[C---:B--2---:R-:W-:Y:S01]  /*c7c0*/  IMAD.WIDE R108, R154.reuse, 0x4, R108 ;  /* 0x000000049a6c7825 */ /* 0x044fe200078e026c */
[----:B------:R-:W-:Y:S03]  /*c7d0*/  STL.64 [R1+0x1e8], R116 ;  /* 0x0001e87401007387 */ /* 0x000fe60000100a00 */
[C---:B------:R-:W-:Y:S01]  /*c7e0*/  IMAD.WIDE R102, R154.reuse, 0x4, R102 ;  /* 0x000000049a667825 */ /* 0x040fe200078e0266 */
[----:B------:R-:W-:Y:S03]  /*c7f0*/  STL.64 [R1+0x460], R108 ;  /* 0x0004606c01007387 */ /* 0x000fe60000100a00 */
[C---:B------:R-:W-:Y:S01]  /*c800*/  IMAD.WIDE R100, R154.reuse, 0x4, R100 ;  /* 0x000000049a647825 */ /* 0x040fe200078e0264 */
[----:B------:R-:W2:Y:S04]  /*c810*/  LDL.LU.64 R124, [R1+0x118] ;  /* 0x00011800017c7983 */ /* 0x000ea80000300a00 */
[----:B------:R1:W-:Y:S04]  /*c820*/  STL.64 [R1+0x4e0], R102 ;  /* 0x0004e06601007387 */ /* 0x0003e80000100a00 */
[----:B------:R-:W2:Y:S04]  /*c830*/  LDL.LU.64 R120, [R1+0xd8] ;  /* 0x0000d80001787983 */ /* 0x000ea80000300a00 */
[----:B------:R1:W-:Y:S04]  /*c840*/  STL.64 [R1+0x548], R100 ;  /* 0x0005486401007387 */ /* 0x0003e80000100a00 */
[----:B------:R-:W2:Y:S01]  /*c850*/  LDL.LU.64 R138, [R1+0x98] ;  /* 0x00009800018a7983 */ /* 0x000ea20000300a00 */
[----:B---3--:R-:W-:-:S03]  /*c860*/  IMAD.WIDE R112, R154, 0x4, R112 ;  /* 0x000000049a707825 */ /* 0x008fc600078e0270 */
[----:B------:R-:W-:Y:S04]  /*c870*/  LDGSTS.E [R5+0x38080], desc[UR60][R122.64], P0 ;  /* 0x380800007a057fae */ /* 0x000fe8000812187c */
[----:B------:R3:W-:Y:S04]  /*c880*/  STL.64 [R1+0x5c0], R112 ;  /* 0x0005c07001007387 */ /* 0x0007e80000100a00 */
[----:B------:R-:W-:Y:S04]  /*c890*/  LDGSTS.E [R5+0x38480], desc[UR60][R116.64], P0 ;  /* 0x3848000074057fae */ /* 0x000fe8000812187c */
[----:B------:R-:W-:Y:S04]  /*c8a0*/  LDGSTS.E [R5+0x38880], desc[UR60][R108.64], P0 ;  /* 0x388800006c057fae */ /* 0x000fe8000812187c */
[----:B------:R-:W-:Y:S04]  /*c8b0*/  LDGSTS.E [R5+0x38c80], desc[UR60][R102.64], P0 ;  /* 0x38c8000066057fae */ /* 0x000fe8000812187c */
[----:B------:R-:W-:Y:S04]  /*c8c0*/  LDGSTS.E [R5+0x39080], desc[UR60][R100.64], P0 ;  /* 0x3908000064057fae */ /* 0x000fe8000812187c */
[----:B------:R3:W-:Y:S01]  /*c8d0*/  LDGSTS.E [R5+0x39480], desc[UR60][R112.64], P0 ;  /* 0x3948000070057fae */ /* 0x0007e2000812187c */
[----:B-1----:R-:W-:-:S05]  /*c8e0*/  IMAD.WIDE R22, R154, 0x4, R126 ;  /* 0x000000049a167825 */ /* 0x002fca00078e027e */
[----:B------:R2:W-:Y:S04]  /*c8f0*/  STL.64 [R1+0x5f0], R22 ;  /* 0x0005f01601007387 */ /* 0x0005e80000100a00 */
[----:B------:R2:W-:Y:S01]  /*c900*/  LDGSTS.E [R5+0x39880], desc[UR60][R22.64], P0 ;  /* 0x3988000016057fae */ /* 0x0005e2000812187c */
[----:B------:R-:W-:-:S05]  /*c910*/  IMAD.WIDE R10, R154, 0x4, R136 ;  /* 0x000000049a0a7825 */ /* 0x000fca00078e0288 */
[----:B------:R1:W-:Y:S04]  /*c920*/  STL.64 [R1+0x610], R10 ;  /* 0x0006100a01007387 */ /* 0x0003e80000100a00 */
[----:B------:R-:W2:Y:S04]  /*c930*/  LDL.LU.64 R102, [R1+0x250] ;  /* 0x0002500001667983 */ /* 0x000ea80000300a00 */
[----:B------:R-:W2:Y:S04]  /*c940*/  LDL.LU.64 R108, [R1+0x210] ;  /* 0x00021000016c7983 */ /* 0x000ea80000300a00 */
[----:B------:R-:W2:Y:S04]  /*c950*/  LDL.LU.64 R100, [R1+0x1d0] ;  /* 0x0001d00001647983 */ /* 0x000ea80000300a00 */
[----:B------:R-:W2:Y:S01]  /*c960*/  LDL.LU.64 R122, [R1+0x190] ;  /* 0x00019000017a7983 */ /* 0x000ea20000300a00 */
[----:B---3--:R-:W-:-:S03]  /*c970*/  IMAD.WIDE R112, R154, 0x4, R98 ;  /* 0x000000049a707825 */ /* 0x008fc600078e0262 */
[----:B------:R1:W-:Y:S01]  /*c980*/  LDGSTS.E [R5+0x39c80], desc[UR60][R10.64], P0 ;  /* 0x39c800000a057fae */ /* 0x0003e2000812187c */
[----:B----4-:R-:W-:-:S04]  /*c990*/  IMAD.WIDE R96, R154, 0x4, R96 ;  /* 0x000000049a607825 */ /* 0x010fc800078e0260 */
[C---:B------:R-:W-:Y:S01]  /*c9a0*/  IMAD.WIDE R94, R154.reuse, 0x4, R94 ;  /* 0x000000049a5e7825 */ /* 0x040fe200078e025e */
[----:B------:R-:W-:Y:S03]  /*c9b0*/  STL.64 [R1+0x160], R112 ;  /* 0x0001607001007387 */ /* 0x000fe60000100a00 */
[C---:B------:R-:W-:Y:S01]  /*c9c0*/  IMAD.WIDE R90, R154.reuse, 0x4, R90 ;  /* 0x000000049a5a7825 */ /* 0x040fe200078e025a */
[----:B------:R3:W-:Y:S03]  /*c9d0*/  STL.64 [R1+0x1a0], R96 ;  /* 0x0001a06001007387 */ /* 0x0007e60000100a00 */
[C---:B------:R-:W-:Y:S01]  /*c9e0*/  IMAD.WIDE R88, R154.reuse, 0x4, R88 ;  /* 0x000000049a587825 */ /* 0x040fe200078e0258 */
[----:B------:R-:W4:Y:S04]  /*c9f0*/  LDL.LU.64 R98, [R1+0x150] ;  /* 0x0001500001627983 */ /* 0x000f280000300a00 */
[----:B------:R3:W-:Y:S04]  /*ca00*/  STL.64 [R1+0x258], R94 ;  /* 0x0002585e01007387 */ /* 0x0007e80000100a00 */
[----:B------:R-:W4:Y:S04]  /*ca10*/  LDL.LU.64 R126, [R1+0x110] ;  /* 0x00011000017e7983 */ /* 0x000f280000300a00 */
[----:B------:R3:W-:Y:S04]  /*ca20*/  STL.64 [R1+0x4a8], R90 ;  /* 0x0004a85a01007387 */ /* 0x0007e80000100a00 */
[----:B------:R-:W4:Y:S04]  /*ca30*/  LDL.LU.64 R116, [R1+0xd0] ;  /* 0x0000d00001747983 */ /* 0x000f280000300a00 */
[----:B------:R3:W-:Y:S04]  /*ca40*/  STL.64 [R1+0x520], R88 ;  /* 0x0005205801007387 */ /* 0x0007e80000100a00 */
[----:B------:R-:W4:Y:S04]  /*ca50*/  LDL.LU.64 R136, [R1+0x90] ;  /* 0x0000900001887983 */ /* 0x000f280000300a00 */
[----:B------:R3:W-:Y:S04]  /*ca60*/  LDGSTS.E [R6+0x38100], desc[UR60][R112.64], P0 ;  /* 0x3810000070067fae */ /* 0x0007e8000812187c */
[----:B------:R-:W-:Y:S04]  /*ca70*/  LDGSTS.E [R6+0x38500], desc[UR60][R96.64], P0 ;  /* 0x3850000060067fae */ /* 0x000fe8000812187c */
[----:B------:R-:W-:Y:S04]  /*ca80*/  LDGSTS.E [R6+0x38900], desc[UR60][R94.64], P0 ;  /* 0x389000005e067fae */ /* 0x000fe8000812187c */
[----:B------:R-:W-:Y:S04]  /*ca90*/  LDGSTS.E [R6+0x38d00], desc[UR60][R90.64], P0 ;  /* 0x38d000005a067fae */ /* 0x000fe8000812187c */
[----:B------:R-:W-:Y:S01]  /*caa0*/  LDGSTS.E [R6+0x39100], desc[UR60][R88.64], P0 ;  /* 0x3910000058067fae */ /* 0x000fe2000812187c */
[----:B--2---:R-:W-:-:S04]  /*cab0*/  IMAD.WIDE R22, R154, 0x4, R124 ;  /* 0x000000049a167825 */ /* 0x004fc800078e027c */
[C---:B-1----:R-:W-:Y:S01]  /*cac0*/  IMAD.WIDE R10, R154.reuse, 0x4, R120 ;  /* 0x000000049a0a7825 */ /* 0x042fe200078e0278 */
[----:B------:R1:W-:Y:S03]  /*cad0*/  STL.64 [R1+0x588], R22 ;  /* 0x0005881601007387 */ /* 0x0003e60000100a00 */
[C---:B------:R-:W-:Y:S01]  /*cae0*/  IMAD.WIDE R4, R154.reuse, 0x4, R138 ;  /* 0x000000049a047825 */ /* 0x040fe200078e028a */
[----:B------:R2:W-:Y:S04]  /*caf0*/  STL.64 [R1+0x5e0], R10 ;  /* 0x0005e00a01007387 */ /* 0x0005e80000100a00 */
[----:B------:R2:W-:Y:S04]  /*cb00*/  STL.64 [R1+0x608], R4 ;  /* 0x0006080401007387 */ /* 0x0005e80000100a00 */
[----:B---3--:R-:W3:Y:S04]  /*cb10*/  LDL.LU.64 R96, [R1+0x248] ;  /* 0x0002480001607983 */ /* 0x008ee80000300a00 */
[----:B------:R-:W3:Y:S04]  /*cb20*/  LDL.LU.64 R94, [R1+0x208] ;  /* 0x00020800015e7983 */ /* 0x000ee80000300a00 */
[----:B------:R-:W3:Y:S04]  /*cb30*/  LDL.LU.64 R90, [R1+0x1c8] ;  /* 0x0001c800015a7983 */ /* 0x000ee80000300a00 */
[----:B------:R-:W3:Y:S04]  /*cb40*/  LDL.LU.64 R88, [R1+0x188] ;  /* 0x0001880001587983 */ /* 0x000ee80000300a00 */
[----:B------:R-:W3:Y:S04]  /*cb50*/  LDL.LU.64 R124, [R1+0x148] ;  /* 0x00014800017c7983 */ /* 0x000ee80000300a00 */
[----:B------:R1:W-:Y:S04]  /*cb60*/  LDGSTS.E [R6+0x39500], desc[UR60][R22.64], P0 ;  /* 0x3950000016067fae */ /* 0x0003e8000812187c */
[----:B------:R2:W-:Y:S04]  /*cb70*/  LDGSTS.E [R6+0x39900], desc[UR60][R10.64], P0 ;  /* 0x399000000a067fae */ /* 0x0005e8000812187c */
[----:B------:R2:W-:Y:S01]  /*cb80*/  LDGSTS.E [R6+0x39d00], desc[UR60][R4.64], P0 ;  /* 0x39d0000004067fae */ /* 0x0005e2000812187c */
[----:B------:R-:W-:-:S04]  /*cb90*/  IMAD.WIDE R112, R154, 0x4, R102 ;  /* 0x000000049a707825 */ /* 0x000fc800078e0266 */
[C---:B------:R-:W-:Y:S01]  /*cba0*/  IMAD.WIDE R108, R154.reuse, 0x4, R108 ;  /* 0x000000049a6c7825 */ /* 0x040fe200078e026c */
[----:B------:R-:W-:Y:S03]  /*cbb0*/  STL.64 [R1+0x168], R112 ;  /* 0x0001687001007387 */ /* 0x000fe60000100a00 */
[C---:B------:R-:W-:Y:S01]  /*cbc0*/  IMAD.WIDE R102, R154.reuse, 0x4, R100 ;  /* 0x000000049a667825 */ /* 0x040fe200078e0264 */
[----:B------:R2:W-:Y:S04]  /*cbd0*/  STL.64 [R1+0x1e0], R108 ;  /* 0x0001e06c01007387 */ /* 0x0005e80000100a00 */
[----:B------:R-:W3:Y:S01]  /*cbe0*/  LDL.LU.64 R120, [R1+0x108] ;  /* 0x0001080001787983 */ /* 0x000ee20000300a00 */
[----:B------:R-:W-:-:S03]  /*cbf0*/  IMAD.WIDE R100, R154, 0x4, R122 ;  /* 0x000000049a647825 */ /* 0x000fc600078e027a */
[----:B------:R3:W-:Y:S04]  /*cc00*/  STL.64 [R1+0x220], R102 ;  /* 0x0002206601007387 */ /* 0x0007e80000100a00 */
[----:B------:R-:W3:Y:S04]  /*cc10*/  LDL.LU.64 R138, [R1+0xc8] ;  /* 0x0000c800018a7983 */ /* 0x000ee80000300a00 */
[----:B------:R-:W3:Y:S01]  /*cc20*/  LDL.LU.64 R122, [R1+0x88] ;  /* 0x00008800017a7983 */ /* 0x000ee20000300a00 */
[----:B----4-:R-:W-:-:S03]  /*cc30*/  IMAD.WIDE R98, R154, 0x4, R98 ;  /* 0x000000049a627825 */ /* 0x010fc600078e0262 */
[----:B------:R4:W-:Y:S01]  /*cc40*/  STL.64 [R1+0x468], R100 ;  /* 0x0004686401007387 */ /* 0x0009e20000100a00 */
[----:B-1----:R-:W-:-:S03]  /*cc50*/  IMAD.WIDE R22, R154, 0x4, R126 ;  /* 0x000000049a167825 */ /* 0x002fc600078e027e */
[----:B------:R1:W-:Y:S01]  /*cc60*/  STL.64 [R1+0x4e8], R98 ;  /* 0x0004e86201007387 */ /* 0x0003e20000100a00 */
[----:B--2---:R-:W-:-:S03]  /*cc70*/  IMAD.WIDE R10, R154, 0x4, R116 ;  /* 0x000000049a0a7825 */ /* 0x004fc600078e0274 */
[----:B------:R2:W-:Y:S04]  /*cc80*/  STL.64 [R1+0x558], R22 ;  /* 0x0005581601007387 */ /* 0x0005e80000100a00 */
[----:B------:R-:W-:Y:S01]  /*cc90*/  LDGSTS.E [R7+0x38180], desc[UR60][R112.64], P0 ;  /* 0x3818000070077fae */ /* 0x000fe2000812187c */
[----:B------:R-:W-:-:S03]  /*cca0*/  IMAD.WIDE R4, R154, 0x4, R136 ;  /* 0x000000049a047825 */ /* 0x000fc600078e0288 */
[----:B------:R2:W-:Y:S04]  /*ccb0*/  STL.64 [R1+0x5c8], R10 ;  /* 0x0005c80a01007387 */ /* 0x0005e80000100a00 */
[----:B------:R-:W-:Y:S04]  /*ccc0*/  LDGSTS.E [R7+0x38580], desc[UR60][R108.64], P0 ;  /* 0x385800006c077fae */ /* 0x000fe8000812187c */
[----:B------:R2:W-:Y:S04]  /*ccd0*/  STL.64 [R1+0x5f8], R4 ;  /* 0x0005f80401007387 */ /* 0x0005e80000100a00 */
[----:B------:R1:W-:Y:S04]  /*cce0*/  LDGSTS.E [R7+0x38980], desc[UR60][R102.64], P0 ;  /* 0x3898000066077fae */ /* 0x0003e8000812187c */
[----:B------:R-:W2:Y:S04]  /*ccf0*/  LDL.LU.64 R108, [R1+0x240] ;  /* 0x00024000016c7983 */ /* 0x000ea80000300a00 */
[----:B------:R4:W-:Y:S04]  /*cd00*/  LDGSTS.E [R7+0x38d80], desc[UR60][R100.64], P0 ;  /* 0x38d8000064077fae */ /* 0x0009e8000812187c */
[----:B------:R-:W2:Y:S04]  /*cd10*/  LDL.LU.64 R136, [R1+0x200] ;  /* 0x0002000001887983 */ /* 0x000ea80000300a00 */
[----:B------:R-:W2:Y:S04]  /*cd20*/  LDL.LU.64 R112, [R1+0x1c0] ;  /* 0x0001c00001707983 */ /* 0x000ea80000300a00 */
[----:B------:R4:W-:Y:S04]  /*cd30*/  LDGSTS.E [R7+0x39180], desc[UR60][R98.64], P0 ;  /* 0x3918000062077fae */ /* 0x0009e8000812187c */
[----:B------:R2:W-:Y:S04]  /*cd40*/  LDGSTS.E [R7+0x39580], desc[UR60][R22.64], P0 ;  /* 0x3958000016077fae */ /* 0x0005e8000812187c */
[----:B------:R2:W-:Y:S04]  /*cd50*/  LDGSTS.E [R7+0x39980], desc[UR60][R10.64], P0 ;  /* 0x399800000a077fae */ /* 0x0005e8000812187c */
[----:B------:R2:W-:Y:S01]  /*cd60*/  LDGSTS.E [R7+0x39d80], desc[UR60][R4.64], P0 ;  /* 0x39d8000004077fae */ /* 0x0005e2000812187c */
[----:B---3--:R-:W-:-:S04]  /*cd70*/  IMAD.WIDE R116, R154, 0x4, R96 ;  /* 0x000000049a747825 */ /* 0x008fc800078e0260 */
[C---:B-1----:R-:W-:Y:S01]  /*cd80*/  IMAD.WIDE R102, R154.reuse, 0x4, R94 ;  /* 0x000000049a667825 */ /* 0x042fe200078e025e */
[----:B------:R-:W-:Y:S03]  /*cd90*/  STL.64 [R1+0x198], R116 ;  /* 0x0001987401007387 */ /* 0x000fe60000100a00 */
[C---:B----4-:R-:W-:Y:S01]  /*cda0*/  IMAD.WIDE R100, R154.reuse, 0x4, R90 ;  /* 0x000000049a647825 */ /* 0x050fe200078e025a */
[----:B------:R-:W3:Y:S04]  /*cdb0*/  LDL.LU.64 R96, [R1+0x180] ;  /* 0x0001800001607983 */ /* 0x000ee80000300a00 */
[----:B------:R-:W4:Y:S01]  /*cdc0*/  LDL.LU.64 R94, [R1+0x140] ;  /* 0x00014000015e7983 */ /* 0x000f220000300a00 */
[----:B------:R-:W-:-:S03]  /*cdd0*/  IMAD.WIDE R98, R154, 0x4, R88 ;  /* 0x000000049a627825 */ /* 0x000fc600078e0258 */
[----:B------:R1:W-:Y:S01]  /*cde0*/  STL.64 [R1+0x1d8], R102 ;  /* 0x0001d86601007387 */ /* 0x0003e20000100a00 */
[----:B--2---:R-:W-:-:S03]  /*cdf0*/  IMAD.WIDE R22, R154, 0x4, R124 ;  /* 0x000000049a167825 */ /* 0x004fc600078e027c */
[----:B------:R2:W-:Y:S04]  /*ce00*/  STL.64 [R1+0x218], R100 ;  /* 0x0002186401007387 */ /* 0x0005e80000100a00 */
[----:B------:R-:W4:Y:S04]  /*ce10*/  LDL.LU.64 R90, [R1+0x100] ;  /* 0x00010000015a7983 */ /* 0x000f280000300a00 */
[----:B------:R-:W4:Y:S04]  /*ce20*/  LDL.LU.64 R88, [R1+0xc0] ;  /* 0x0000c00001587983 */ /* 0x000f280000300a00 */
[----:B------:R2:W-:Y:S04]  /*ce30*/  STL.64 [R1+0x260], R98 ;  /* 0x0002606201007387 */ /* 0x0005e80000100a00 */
[----:B------:R4:W-:Y:S04]  /*ce40*/  STL.64 [R1+0x4b0], R22 ;  /* 0x0004b01601007387 */ /* 0x0009e80000100a00 */
[----:B------:R-:W-:Y:S04]  /*ce50*/  LDGSTS.E [R8+0x38200], desc[UR60][R116.64], P0 ;  /* 0x3820000074087fae */ /* 0x000fe8000812187c */
[----:B------:R-:W-:Y:S04]  /*ce60*/  LDGSTS.E [R8+0x38600], desc[UR60][R102.64], P0 ;  /* 0x3860000066087fae */ /* 0x000fe8000812187c */
[----:B------:R-:W-:Y:S04]  /*ce70*/  LDGSTS.E [R8+0x38a00], desc[UR60][R100.64], P0 ;  /* 0x38a0000064087fae */ /* 0x000fe8000812187c */
[----:B------:R-:W-:Y:S04]  /*ce80*/  LDGSTS.E [R8+0x38e00], desc[UR60][R98.64], P0 ;  /* 0x38e0000062087fae */ /* 0x000fe8000812187c */
[----:B------:R4:W-:Y:S01]  /*ce90*/  LDGSTS.E [R8+0x39200], desc[UR60][R22.64], P0 ;  /* 0x3920000016087fae */ /* 0x0009e2000812187c */
[----:B------:R-:W-:-:S04]  /*cea0*/  IMAD.WIDE R10, R154, 0x4, R120 ;  /* 0x000000049a0a7825 */ /* 0x000fc800078e0278 */
[C---:B------:R-:W-:Y:S01]  /*ceb0*/  IMAD.WIDE R6, R154.reuse, 0x4, R138 ;  /* 0x000000049a067825 */ /* 0x040fe200078e028a */
[----:B------:R4:W-:Y:S03]  /*cec0*/  STL.64 [R1+0x530], R10 ;  /* 0x0005300a01007387 */ /* 0x0009e60000100a00 */
[C---:B------:R-:W-:Y:S01]  /*ced0*/  IMAD.WIDE R4, R154.reuse, 0x4, R122 ;  /* 0x000000049a047825 */ /* 0x040fe200078e027a */
[----:B------:R4:W-:Y:S04]  /*cee0*/  STL.64 [R1+0x598], R6 ;  /* 0x0005980601007387 */ /* 0x0009e80000100a00 */
[----:B------:R4:W-:Y:S04]  /*cef0*/  STL.64 [R1+0x5e8], R4 ;  /* 0x0005e80401007387 */ /* 0x0009e80000100a00 */
[----:B------:R-:W4:Y:S04]  /*cf00*/  LDL.LU.64 R122, [R1+0x80] ;  /* 0x00008000017a7983 */ /* 0x000f280000300a00 */
[----:B-1----:R-:W4:Y:S04]  /*cf10*/  LDL.LU.64 R102, [R1+0x238] ;  /* 0x0002380001667983 */ /* 0x002f280000300a00 */
[----:B--2---:R-:W2:Y:S04]  /*cf20*/  LDL.LU.64 R100, [R1+0x1f8] ;  /* 0x0001f80001647983 */ /* 0x004ea80000300a00 */
[----:B------:R-:W2:Y:S04]  /*cf30*/  LDL.LU.64 R98, [R1+0x1b8] ;  /* 0x0001b80001627983 */ /* 0x000ea80000300a00 */
[----:B------:R-:W2:Y:S04]  /*cf40*/  LDL.LU.64 R120, [R1+0x178] ;  /* 0x0001780001787983 */ /* 0x000ea80000300a00 */
[----:B------:R-:W2:Y:S04]  /*cf50*/  LDL.LU.64 R138, [R1+0x138] ;  /* 0x00013800018a7983 */ /* 0x000ea80000300a00 */
[----:B------:R-:W2:Y:S04]  /*cf60*/  LDL.LU.64 R116, [R1+0xf8] ;  /* 0x0000f80001747983 */ /* 0x000ea80000300a00 */
[----:B------:R1:W-:Y:S04]  /*cf70*/  LDGSTS.E [R8+0x39600], desc[UR60][R10.64], P0 ;  /* 0x396000000a087fae */ /* 0x0003e8000812187c */
[----:B------:R1:W-:Y:S04]  /*cf80*/  LDGSTS.E [R8+0x39a00], desc[UR60][R6.64], P0 ;  /* 0x39a0000006087fae */ /* 0x0003e8000812187c */
[----:B------:R1:W-:Y:S01]  /*cf90*/  LDGSTS.E [R8+0x39e00], desc[UR60][R4.64], P0 ;  /* 0x39e0000004087fae */ /* 0x0003e2000812187c */
[----:B------:R-:W-:-:S05]  /*cfa0*/  IMAD.WIDE R108, R154, 0x4, R108 ;  /* 0x000000049a6c7825 */ /* 0x000fca00078e026c */
[----:B------:R-:W-:Y:S01]  /*cfb0*/  LDGSTS.E [R9+0x38280], desc[UR60][R108.64], P0 ;  /* 0x382800006c097fae */ /* 0x000fe2000812187c */
[----:B------:R-:W-:-:S03]  /*cfc0*/  IMAD.WIDE R128, R154, 0x4, R136 ;  /* 0x000000049a807825 */ /* 0x000fc600078e0288 */
[----:B------:R-:W2:Y:S01]  /*cfd0*/  LDL.LU.64 R136, [R1+0xb8] ;  /* 0x0000b80001887983 */ /* 0x000ea20000300a00 */
[----:B------:R-:W-:-:S03]  /*cfe0*/  IMAD.WIDE R126, R154, 0x4, R112 ;  /* 0x000000049a7e7825 */ /* 0x000fc600078e0270 */
[----:B------:R1:W-:Y:S04]  /*cff0*/  STL.64 [R1+0x190], R108 ;  /* 0x0001906c01007387 */ /* 0x0003e80000100a00 */
[----:B------:R-:W2:Y:S04]  /*d000*/  LDL.LU.64 R112, [R1+0x78] ;  /* 0x0000780001707983 */ /* 0x000ea80000300a00 */
[----:B------:R-:W-:Y:S04]  /*d010*/  STL.64 [R1+0x1d0], R128 ;  /* 0x0001d08001007387 */ /* 0x000fe80000100a00 */
[----:B------:R-:W-:Y:S04]  /*d020*/  STL.64 [R1+0x210], R126 ;  /* 0x0002107e01007387 */ /* 0x000fe80000100a00 */
[----:B------:R-:W-:Y:S04]  /*d030*/  LDGSTS.E [R9+0x38680], desc[UR60][R128.64], P0 ;  /* 0x3868000080097fae */ /* 0x000fe8000812187c */
[----:B------:R-:W-:Y:S01]  /*d040*/  LDGSTS.E [R9+0x38a80], desc[UR60][R126.64], P0 ;  /* 0x38a800007e097fae */ /* 0x000fe2000812187c */
[----:B---3--:R-:W-:-:S04]  /*d050*/  IMAD.WIDE R124, R154, 0x4, R96 ;  /* 0x000000049a7c7825 */ /* 0x008fc800078e0260 */
[C---:B----4-:R-:W-:Y:S01]  /*d060*/  IMAD.WIDE R22, R154.reuse, 0x4, R94 ;  /* 0x000000049a167825 */ /* 0x050fe200078e025e */
[----:B------:R-:W-:Y:S04]  /*d070*/  STL.64 [R1+0x250], R124 ;  /* 0x0002507c01007387 */ /* 0x000fe80000100a00 */
[----:B------:R-:W3:Y:S04]  /*d080*/  LDL.LU.64 R94, [R1+0x230] ;  /* 0x00023000015e7983 */ /* 0x000ee80000300a00 */
[----:B------:R4:W-:Y:S01]  /*d090*/  STL.64 [R1+0x470], R22 ;  /* 0x0004701601007387 */ /* 0x0009e20000100a00 */
[----:B-1----:R-:W-:-:S03]  /*d0a0*/  IMAD.WIDE R10, R154, 0x4, R90 ;  /* 0x000000049a0a7825 */ /* 0x002fc600078e025a */
[----:B------:R-:W-:Y:S01]  /*d0b0*/  LDGSTS.E [R9+0x38e80], desc[UR60][R124.64], P0 ;  /* 0x38e800007c097fae */ /* 0x000fe2000812187c */
[----:B------:R-:W-:-:S03]  /*d0c0*/  IMAD.WIDE R6, R154, 0x4, R88 ;  /* 0x000000049a067825 */ /* 0x000fc600078e0258 */
[----:B------:R-:W3:Y:S04]  /*d0d0*/  LDL.LU.64 R90, [R1+0x1f0] ;  /* 0x0001f000015a7983 */ /* 0x000ee80000300a00 */
[----:B------:R1:W-:Y:S04]  /*d0e0*/  STL.64 [R1+0x4f0], R10 ;  /* 0x0004f00a01007387 */ /* 0x0003e80000100a00 */
[----:B------:R-:W3:Y:S04]  /*d0f0*/  LDL.LU.64 R88, [R1+0x1b0] ;  /* 0x0001b00001587983 */ /* 0x000ee80000300a00 */
[----:B------:R1:W-:Y:S04]  /*d100*/  STL.64 [R1+0x568], R6 ;  /* 0x0005680601007387 */ /* 0x0003e80000100a00 */
[----:B------:R-:W3:Y:S04]  /*d110*/  LDL.LU.64 R96, [R1+0x170] ;  /* 0x0001700001607983 */ /* 0x000ee80000300a00 */
[----:B------:R4:W-:Y:S04]  /*d120*/  LDGSTS.E [R9+0x39280], desc[UR60][R22.64], P0 ;  /* 0x3928000016097fae */ /* 0x0009e8000812187c */
[----:B------:R1:W-:Y:S04]  /*d130*/  LDGSTS.E [R9+0x39680], desc[UR60][R10.64], P0 ;  /* 0x396800000a097fae */ /* 0x0003e8000812187c */
[----:B------:R-:W-:Y:S01]  /*d140*/  LDGSTS.E [R9+0x39a80], desc[UR60][R6.64], P0 ;  /* 0x39a8000006097fae */ /* 0x000fe2000812187c */
[----:B------:R-:W-:-:S03]  /*d150*/  IMAD.WIDE R4, R154, 0x4, R122 ;  /* 0x000000049a047825 */ /* 0x000fc600078e027a */
[----:B------:R-:W3:Y:S01]  /*d160*/  LDL.LU.64 R122, [R1+0x130] ;  /* 0x00013000017a7983 */ /* 0x000ee20000300a00 */
[----:B------:R-:W-:-:S03]  /*d170*/  IMAD.WIDE R102, R154, 0x4, R102 ;  /* 0x000000049a667825 */ /* 0x000fc600078e0266 */
[----:B------:R-:W3:Y:S01]  /*d180*/  LDL.LU.64 R108, [R1+0xf0] ;  /* 0x0000f000016c7983 */ /* 0x000ee20000300a00 */
[----:B--2---:R-:W-:-:S03]  /*d190*/  IMAD.WIDE R100, R154, 0x4, R100 ;  /* 0x000000049a647825 */ /* 0x004fc600078e0264 */
[----:B------:R2:W-:Y:S01]  /*d1a0*/  STL.64 [R1+0x5d0], R4 ;  /* 0x0005d00401007387 */ /* 0x0005e20000100a00 */
[----:B------:R-:W-:-:S03]  /*d1b0*/  IMAD.WIDE R98, R154, 0x4, R98 ;  /* 0x000000049a627825 */ /* 0x000fc600078e0262 */
[----:B------:R1:W-:Y:S01]  /*d1c0*/  LDGSTS.E [R9+0x39e80], desc[UR60][R4.64], P0 ;  /* 0x39e8000004097fae */ /* 0x0003e2000812187c */
[----:B----4-:R-:W-:-:S03]  /*d1d0*/  IMAD.WIDE R22, R154, 0x4, R120 ;  /* 0x000000049a167825 */ /* 0x010fc600078e0278 */
[----:B------:R-:W-:Y:S01]  /*d1e0*/  STL.64 [R1+0x180], R102 ;  /* 0x0001806601007387 */ /* 0x000fe20000100a00 */
[----:B-1----:R-:W-:-:S03]  /*d1f0*/  IMAD.WIDE R10, R154, 0x4, R138 ;  /* 0x000000049a0a7825 */ /* 0x002fc600078e028a */
[----:B------:R-:W-:Y:S01]  /*d200*/  STL.64 [R1+0x1c0], R100 ;  /* 0x0001c06401007387 */ /* 0x000fe20000100a00 */
[----:B------:R-:W-:-:S03]  /*d210*/  IMAD.WIDE R8, R154, 0x4, R116 ;  /* 0x000000049a087825 */ /* 0x000fc600078e0274 */
[----:B------:R-:W-:Y:S04]  /*d220*/  STL.64 [R1+0x200], R98 ;  /* 0x0002006201007387 */ /* 0x000fe80000100a00 */
[----:B------:R-:W-:Y:S04]  /*d230*/  STL.64 [R1+0x240], R22 ;  /* 0x0002401601007387 */ /* 0x000fe80000100a00 */
[----:B------:R-:W-:Y:S04]  /*d240*/  LDGSTS.E [R240+0x38300], desc[UR60][R102.64], P0 ;  /* 0x3830000066f07fae */ /* 0x000fe8000812187c */
[----:B------:R-:W-:Y:S04]  /*d250*/  STL.64 [R1+0x448], R10 ;  /* 0x0004480a01007387 */ /* 0x000fe80000100a00 */
[----:B------:R-:W-:Y:S01]  /*d260*/  LDGSTS.E [R240+0x38700], desc[UR60][R100.64], P0 ;  /* 0x3870000064f07fae */ /* 0x000fe2000812187c */
[----:B------:R-:W-:-:S03]  /*d270*/  IMAD.WIDE R6, R154, 0x4, R136 ;  /* 0x000000049a067825 */ /* 0x000fc600078e0288 */
[----:B------:R-:W-:Y:S04]  /*d280*/  STL.64 [R1+0x4b8], R8 ;  /* 0x0004b80801007387 */ /* 0x000fe80000100a00 */
[----:B------:R-:W-:Y:S01]  /*d290*/  LDGSTS.E [R240+0x38b00], desc[UR60][R98.64], P0 ;  /* 0x38b0000062f07fae */ /* 0x000fe2000812187c */
[----:B--2---:R-:W-:-:S03]  /*d2a0*/  IMAD.WIDE R4, R154, 0x4, R112 ;  /* 0x000000049a047825 */ /* 0x004fc600078e0270 */
[----:B------:R1:W-:Y:S04]  /*d2b0*/  STL.64 [R1+0x538], R6 ;  /* 0x0005380601007387 */ /* 0x0003e80000100a00 */
[----:B------:R-:W-:Y:S04]  /*d2c0*/  LDGSTS.E [R240+0x38f00], desc[UR60][R22.64], P0 ;  /* 0x38f0000016f07fae */ /* 0x000fe8000812187c */
[----:B------:R2:W-:Y:S04]  /*d2d0*/  STL.64 [R1+0x5a8], R4 ;  /* 0x0005a80401007387 */ /* 0x0005e80000100a00 */
[----:B------:R-:W-:Y:S04]  /*d2e0*/  LDGSTS.E [R240+0x39300], desc[UR60][R10.64], P0 ;  /* 0x393000000af07fae */ /* 0x000fe8000812187c */
[----:B------:R-:W-:Y:S04]  /*d2f0*/  LDGSTS.E [R240+0x39700], desc[UR60][R8.64], P0 ;  /* 0x3970000008f07fae */ /* 0x000fe8000812187c */
[----:B------:R1:W-:Y:S04]  /*d300*/  LDGSTS.E [R240+0x39b00], desc[UR60][R6.64], P0 ;  /* 0x39b0000006f07fae */ /* 0x0003e8000812187c */
[----:B------:R2:W-:Y:S01]  /*d310*/  LDGSTS.E [R240+0x39f00], desc[UR60][R4.64], P0 ;  /* 0x39f0000004f07fae */ /* 0x0005e2000812187c */
[----:B-1----:R-:W-:-:S04]  /*d320*/  IMAD.WIDE R6, R154, 0x4, R2 ;  /* 0x000000049a067825 */ /* 0x002fc800078e0202 */
[----:B---3--:R-:W-:-:S05]  /*d330*/  IMAD.WIDE R94, R154, 0x4, R94 ;  /* 0x000000049a5e7825 */ /* 0x008fca00078e025e */
[----:B------:R1:W-:Y:S01]  /*d340*/  STL.64 [R1+0x188], R94 ;  /* 0x0001885e01007387 */ /* 0x0003e20000100a00 */
[----:B------:R-:W-:-:S03]  /*d350*/  IMAD.WIDE R90, R154, 0x4, R90 ;  /* 0x000000049a5a7825 */ /* 0x000fc600078e025a */
[----:B------:R1:W-:Y:S01]  /*d360*/  LDGSTS.E [R241+0x38380], desc[UR60][R94.64], P0 ;  /* 0x383800005ef17fae */ /* 0x0003e2000812187c */
[----:B------:R-:W-:-:S03]  /*d370*/  IMAD.WIDE R88, R154, 0x4, R88 ;  /* 0x000000049a587825 */ /* 0x000fc600078e0258 */
[----:B------:R1:W-:Y:S04]  /*d380*/  STL.64 [R1+0x1c8], R90 ;  /* 0x0001c85a01007387 */ /* 0x0003e80000100a00 */
[----:B------:R1:W-:Y:S01]  /*d390*/  STL.64 [R1+0x208], R88 ;  /* 0x0002085801007387 */ /* 0x0003e20000100a00 */
[----:B------:R-:W-:-:S03]  /*d3a0*/  IMAD.WIDE R22, R154, 0x4, R96 ;  /* 0x000000049a167825 */ /* 0x000fc600078e0260 */
[----:B------:R1:W5:Y:S01]  /*d3b0*/  LDL.LU.64 R2, [R1+0x768] ;  /* 0x0007680001027983 */ /* 0x0003620000300a00 */
[----:B--2---:R-:W-:-:S03]  /*d3c0*/  IMAD.WIDE R4, R154, 0x4, R156 ;  /* 0x000000049a047825 */ /* 0x004fc600078e029c */
[----:B------:R1:W-:Y:S04]  /*d3d0*/  STL.64 [R1+0x248], R22 ;  /* 0x0002481601007387 */ /* 0x0003e80000100a00 */
[----:B------:R1:W5:Y:S04]  /*d3e0*/  LDL.LU.64 R156, [R1+0x760] ;  /* 0x00076000019c7983 */ /* 0x0003680000300a00 */
[----:B------:R1:W-:Y:S04]  /*d3f0*/  LDGSTS.E [R241+0x38780], desc[UR60][R90.64], P0 ;  /* 0x387800005af17fae */ /* 0x0003e8000812187c */
[----:B------:R1:W-:Y:S04]  /*d400*/  LDGSTS.E [R241+0x38b80], desc[UR60][R88.64], P0 ;  /* 0x38b8000058f17fae */ /* 0x0003e8000812187c */
[----:B------:R1:W-:Y:S01]  /*d410*/  LDGSTS.E [R241+0x38f80], desc[UR60][R22.64], P0 ;  /* 0x38f8000016f17fae */ /* 0x0003e2000812187c */
[----:B------:R-:W-:-:S05]  /*d420*/  IMAD.WIDE R10, R154, 0x4, R122 ;  /* 0x000000049a0a7825 */ /* 0x000fca00078e027a */
[----:B------:R1:W-:Y:S04]  /*d430*/  STL.64 [R1+0x430], R10 ;  /* 0x0004300a01007387 */ /* 0x0003e80000100a00 */
[----:B------:R-:W2:Y:S01]  /*d440*/  LDL R123, [R1+0x354] ;  /* 0x00035400017b7983 */ /* 0x000ea20000100800 */
[----:B------:R-:W-:-:S03]  /*d450*/  IMAD.WIDE R8, R154, 0x4, R108 ;  /* 0x000000049a087825 */ /* 0x000fc600078e026c */
[----:B------:R1:W-:Y:S04]  /*d460*/  LDGSTS.E [R241+0x39380], desc[UR60][R10.64], P0 ;  /* 0x393800000af17fae */ /* 0x0003e8000812187c */
[----:B------:R1:W-:Y:S04]  /*d470*/  STL.64 [R1+0x480], R8 ;  /* 0x0004800801007387 */ /* 0x0003e80000100a00 */
[----:B------:R1:W-:Y:S04]  /*d480*/  STL.64 [R1+0x4f8], R6 ;  /* 0x0004f80601007387 */ /* 0x0003e80000100a00 */
[----:B------:R1:W-:Y:S04]  /*d490*/  STL.64 [R1+0x578], R4 ;  /* 0x0005780401007387 */ /* 0x0003e80000100a00 */
[----:B------:R1:W-:Y:S04]  /*d4a0*/  LDGSTS.E [R241+0x39780], desc[UR60][R8.64], P0 ;  /* 0x3978000008f17fae */ /* 0x0003e8000812187c */
[----:B------:R1:W-:Y:S04]  /*d4b0*/  LDGSTS.E [R241+0x39b80], desc[UR60][R6.64], P0 ;  /* 0x39b8000006f17fae */ /* 0x0003e8000812187c */
[----:B------:R1:W-:Y:S01]  /*d4c0*/  LDGSTS.E [R241+0x39f80], desc[UR60][R4.64], P0 ;  /* 0x39f8000004f17fae */ /* 0x0003e2000812187c */
[----:B------:R-:W-:-:S03]  /*d4d0*/  CS2R R56, SRZ ;  /* 0x0000000000387805 */ /* 0x000fc6000001ff00 */
[----:B------:R-:W0:Y:S01]  /*d4e0*/  LDGDEPBAR ;  /* 0x00000000000079af */ /* 0x000e220000000000 */
[----:B------:R-:W-:Y:S02]  /*d4f0*/  CS2R R58, SRZ ;  /* 0x00000000003a7805 */ /* 0x000fe4000001ff00 */
[----:B------:R-:W-:Y:S02]  /*d500*/  CS2R R60, SRZ ;  /* 0x00000000003c7805 */ /* 0x000fe4000001ff00 */
[----:B------:R-:W-:Y:S02]  /*d510*/  CS2R R62, SRZ ;  /* 0x00000000003e7805 */ /* 0x000fe4000001ff00 */
[----:B------:R-:W-:Y:S02]  /*d520*/  CS2R R64, SRZ ;  /* 0x0000000000407805 */ /* 0x000fe4000001ff00 */
[----:B------:R-:W-:Y:S02]  /*d530*/  CS2R R66, SRZ ;  /* 0x0000000000427805 */ /* 0x000fe4000001ff00 */
[----:B------:R-:W-:-:S02]  /*d540*/  CS2R R68, SRZ ;  /* 0x0000000000447805 */ /* 0x000fc4000001ff00 */
        /* <DEDUP_REMOVED lines=25> */
[----:B--2---:R-:W-:-:S13]  /*d6e0*/  ISETP.GE.AND P0, PT, R123, 0x80, PT ;  /* 0x000000807b00780c */ /* 0x004fda0003f06270 */
[----:B-1----:R-:W-:Y:S05]  /*d6f0*/  @!P0 BRA `(.L_x_0) ;  /* 0x000000a800fc8947 */ /* 0x002fea0003800000 */
[----:B------:R-:W2:Y:S04]  /*d700*/  LDL.LU.64 R108, [R1+0x270] ;  /* 0x00027000016c7983 */ /* 0x000ea80000300a00 */
[----:B------:R-:W3:Y:S04]  /*d710*/  LDL.LU.64 R94, [R1+0x38] ;  /* 0x00003800015e7983 */ /* 0x000ee80000300a00 */
[----:B------:R-:W4:Y:S04]  /*d720*/  LDL.LU.64 R90, [R1+0x30] ;  /* 0x00003000015a7983 */ /* 0x000f280000300a00 */
[----:B------:R-:W4:Y:S04]  /*d730*/  LDL.LU.64 R88, [R1+0x28] ;  /* 0x0000280001587983 */ /* 0x000f280000300a00 */
[----:B------:R-:W-:Y:S04]  /*d740*/  STL [R1+0x770], R152 ;  /* 0x0007709801007387 */ /* 0x000fe80000100800 */
[----:B-----5:R-:W-:Y:S04]  /*d750*/  STL.64 [R1+0x768], R156 ;  /* 0x0007689c01007387 */ /* 0x020fe80000100a00 */
[----:B------:R1:W-:Y:S01]  /*d760*/  STL.64 [R1+0x760], R2 ;  /* 0x0007600201007387 */ /* 0x0003e20000100a00 */
[----:B------:R-:W-:-:S02]  /*d770*/  IMAD.MOV.U32 R22, RZ, RZ, R250 ;  /* 0x000000ffff167224 */ /* 0x000fc400078e00fa */
[----:B------:R-:W-:Y:S02]  /*d780*/  IMAD.MOV.U32 R23, RZ, RZ, R251 ;  /* 0x000000ffff177224 */ /* 0x000fe400078e00fb */
[----:B--2---:R-:W-:Y:S01]  /*d790*/  IMAD.MOV.U32 R4, RZ, RZ, R108 ;  /* 0x000000ffff047224 */ /* 0x004fe200078e006c */
[----:B------:R-:W-:Y:S02]  /*d7a0*/  MOV R5, R109 ;  /* 0x0000006d00057202 */ /* 0x000fe40000000f00 */
[----:B------:R-:W2:Y:S01]  /*d7b0*/  LDL.LU.64 R108, [R1] ;  /* 0x00000000016c7983 */ /* 0x000ea20000300a00 */
[----:B---3--:R-:W-:Y:S02]  /*d7c0*/  IMAD.MOV.U32 R6, RZ, RZ, R94 ;  /* 0x000000ffff067224 */ /* 0x008fe400078e005e */
[----:B------:R-:W-:Y:S01]  /*d7d0*/  IMAD.MOV.U32 R7, RZ, RZ, R95 ;  /* 0x000000ffff077224 */ /* 0x000fe200078e005f */
[----:B------:R-:W-:Y:S01]  /*d7e0*/  STL.64 [R1+0x778], R4 ;  /* 0x0007780401007387 */ /* 0x000fe20000100a00 */
[----:B----4-:R-:W-:-:S02]  /*d7f0*/  IMAD.MOV.U32 R8, RZ, RZ, R90 ;  /* 0x000000ffff087224 */ /* 0x010fc400078e005a */
[----:B------:R-:W-:Y:S01]  /*d800*/  IMAD.MOV.U32 R9, RZ, RZ, R91 ;  /* 0x000000ffff097224 */ /* 0x000fe200078e005b */
[----:B------:R-:W-:Y:S01]  /*d810*/  STL.64 [R1+0x780], R6 ;  /* 0x0007800601007387 */ /* 0x000fe20000100a00 */
[----:B------:R-:W-:Y:S02]  /*d820*/  IMAD.MOV.U32 R10, RZ, RZ, R88 ;  /* 0x000000ffff0a7224 */ /* 0x000fe400078e0058 */
[----:B------:R-:W-:Y:S01]  /*d830*/  IMAD.MOV.U32 R11, RZ, RZ, R89 ;  /* 0x000000ffff0b7224 */ /* 0x000fe200078e0059 */
[----:B------:R-:W-:Y:S01]  /*d840*/  STL.64 [R1+0x788], R8 ;  /* 0x0007880801007387 */ /* 0x000fe20000100a00 */
[----:B------:R-:W-:Y:S02]  /*d850*/  IMAD.MOV.U32 R88, RZ, RZ, R238 ;  /* 0x000000ffff587224 */ /* 0x000fe400078e00ee */
[----:B------:R-:W-:Y:S01]  /*d860*/  IMAD.MOV.U32 R89, RZ, RZ, R239 ;  /* 0x000000ffff597224 */ /* 0x000fe200078e00ef */
[----:B------:R3:W-:Y:S04]  /*d870*/  STL.64 [R1+0x790], R10 ;  /* 0x0007900a01007387 */ /* 0x0007e80000100a00 */
[----:B------:R-:W-:Y:S04]  /*d880*/  STL.64 [R1+0x798], R12 ;  /* 0x0007980c01007387 */ /* 0x000fe80000100a00 */
[----:B------:R-:W-:Y:S04]  /*d890*/  STL.64 [R1+0x7a0], R14 ;  /* 0x0007a00e01007387 */ /* 0x000fe80000100a00 */
[----:B------:R4:W-:Y:S04]  /*d8a0*/  STL.64 [R1+0x7a8], R16 ;  /* 0x0007a81001007387 */ /* 0x0009e80000100a00 */
[----:B------:R4:W-:Y:S04]  /*d8b0*/  STL.64 [R1+0x7b0], R18 ;  /* 0x0007b01201007387 */ /* 0x0009e80000100a00 */
[----:B------:R4:W-:Y:S04]  /*d8c0*/  STL.64 [R1+0x7b8], R20 ;  /* 0x0007b81401007387 */ /* 0x0009e80000100a00 */
[----:B------:R-:W-:Y:S04]  /*d8d0*/  STL.64 [R1+0x7c0], R22 ;  /* 0x0007c01601007387 */ /* 0x000fe80000100a00 */
[----:B------:R-:W-:Y:S04]  /*d8e0*/  STL.64 [R1+0x7c8], R88 ;  /* 0x0007c85801007387 */ /* 0x000fe80000100a00 */
[----:B------:R-:W3:Y:S04]  /*d8f0*/  LDL.LU.64 R128, [R1+0x2e8] ;  /* 0x0002e80001807983 */ /* 0x000ee80000300a00 */
[----:B------:R-:W4:Y:S04]  /*d900*/  LDL.LU.64 R130, [R1+0x2f0] ;  /* 0x0002f00001827983 */ /* 0x000f280000300a00 */
        /* <DEDUP_REMOVED lines=11> */
[----:B------:R-:W4:Y:S01]  /*d9c0*/  LDL.LU.64 R170, [R1+0x280] ;  /* 0x0002800001aa7983 */ /* 0x000f220000300a00 */
[----:B------:R-:W-:-:S03]  /*d9d0*/  IMAD.MOV.U32 R102, RZ, RZ, R134 ;  /* 0x000000ffff667224 */ /* 0x000fc600078e0086 */
[----:B------:R-:W4:Y:S04]  /*d9e0*/  LDL.LU.64 R186, [R1+0x288] ;  /* 0x0002880001ba7983 */ /* 0x000f280000300a00 */
[----:B------:R-:W4:Y:S04]  /*d9f0*/  LDL.LU.64 R174, [R1+0x290] ;  /* 0x0002900001ae7983 */ /* 0x000f280000300a00 */
[----:B------:R-:W4:Y:S04]  /*da00*/  LDL.LU.64 R176, [R1+0x8] ;  /* 0x0000080001b07983 */ /* 0x000f280000300a00 */
[----:B------:R-:W4:Y:S04]  /*da10*/  LDL.LU.64 R178, [R1+0x10] ;  /* 0x0000100001b27983 */ /* 0x000f280000300a00 */
[----:B------:R-:W4:Y:S01]  /*da20*/  LDL.LU.64 R182, [R1+0x18] ;  /* 0x0000180001b67983 */ /* 0x000f220000300a00 */
[----:B------:R-:W-:-:S02]  /*da30*/  IMAD.MOV.U32 R101, RZ, RZ, R105 ;  /* 0x000000ffff657224 */ /* 0x000fc400078e0069 */
[----:B------:R-:W-:Y:S02]  /*da40*/  IMAD.MOV.U32 R146, RZ, RZ, R140 ;  /* 0x000000ffff927224 */ /* 0x000fe400078e008c */
[----:B------:R-:W-:Y:S02]  /*da50*/  IMAD.MOV.U32 R147, RZ, RZ, R180 ;  /* 0x000000ffff937224 */ /* 0x000fe400078e00b4 */
[----:B------:R-:W-:Y:S02]  /*da60*/  IMAD.MOV.U32 R112, RZ, RZ, R181 ;  /* 0x000000ffff707224 */ /* 0x000fe400078e00b5 */
[----:B------:R-:W-:Y:S02]  /*da70*/  IMAD.MOV.U32 R116, RZ, RZ, R206 ;  /* 0x000000ffff747224 */ /* 0x000fe400078e00ce */
[----:B------:R-:W-:Y:S02]  /*da80*/  IMAD.MOV.U32 R122, RZ, RZ, R207 ;  /* 0x000000ffff7a7224 */ /* 0x000fe400078e00cf */
[----:B--2---:R-:W-:-:S02]  /*da90*/  IMAD.MOV.U32 R90, RZ, RZ, R108 ;  /* 0x000000ffff5a7224 */ /* 0x004fc400078e006c */
[----:B------:R-:W-:Y:S01]  /*daa0*/  IMAD.MOV.U32 R91, RZ, RZ, R109 ;  /* 0x000000ffff5b7224 */ /* 0x000fe200078e006d */
[----:B---3--:R-:W-:Y:S01]  /*dab0*/  MOV R127, R128 ;  /* 0x00000080007f7202 */ /* 0x008fe20000000f00 */
[----:B------:R-:W-:Y:S02]  /*dac0*/  IMAD.MOV.U32 R128, RZ, RZ, R129 ;  /* 0x000000ffff807224 */ /* 0x000fe400078e0081 */
[----:B----4-:R-:W-:Y:S02]  /*dad0*/  IMAD.MOV.U32 R129, RZ, RZ, R130 ;  /* 0x000000ffff817224 */ /* 0x010fe400078e0082 */
[----:B------:R-:W-:Y:S02]  /*dae0*/  IMAD.MOV.U32 R130, RZ, RZ, R131 ;  /* 0x000000ffff827224 */ /* 0x000fe400078e0083 */
[----:B------:R-:W-:Y:S02]  /*daf0*/  IMAD.MOV.U32 R131, RZ, RZ, R132 ;  /* 0x000000ffff837224 */ /* 0x000fe400078e0084 */
[----:B------:R-:W-:-:S02]  /*db00*/  IMAD.MOV.U32 R132, RZ, RZ, R133 ;  /* 0x000000ffff847224 */ /* 0x000fc400078e0085 */
[----:B------:R-:W-:Y:S02]  /*db10*/  IMAD.MOV.U32 R133, RZ, RZ, R230 ;  /* 0x000000ffff857224 */ /* 0x000fe400078e00e6 */
[----:B------:R-:W-:Y:S02]  /*db20*/  IMAD.MOV.U32 R134, RZ, RZ, R231 ;  /* 0x000000ffff867224 */ /* 0x000fe400078e00e7 */
[----:B------:R-:W2:Y:S04]  /*db30*/  LDL.LU.64 R230, [R1+0x20] ;  /* 0x0000200001e67983 */ /* 0x000ea80000300a00 */
[----:B-1----:R-:W3:Y:S04]  /*db40*/  LDL.LU.64 R2, [R1+0x3f0] ;  /* 0x0003f00001027983 */ /* 0x002ee80000300a00 */
[----:B------:R-:W4:Y:S04]  /*db50*/  LDL.LU.64 R156, [R1+0x3f8] ;  /* 0x0003f800019c7983 */ /* 0x000f280000300a00 */
[----:B------:R-:W4:Y:S04]  /*db60*/  LDL.LU.64 R240, [R1+0x400] ;  /* 0x0004000001f07983 */ /* 0x000f280000300a00 */
[----:B------:R-:W4:Y:S04]  /*db70*/  LDL.LU.64 R214, [R1+0x408] ;  /* 0x0004080001d67983 */ /* 0x000f280000300a00 */
[----:B------:R-:W4:Y:S04]  /*db80*/  LDL.LU.64 R242, [R1+0x3b0] ;  /* 0x0003b00001f27983 */ /* 0x000f280000300a00 */
[----:B------:R-:W4:Y:S04]  /*db90*/  LDL.LU.64 R218, [R1+0x3b8] ;  /* 0x0003b80001da7983 */ /* 0x000f280000300a00 */
[----:B------:R-:W4:Y:S04]  /*dba0*/  LDL.LU.64 R152, [R1+0x3c0] ;  /* 0x0003c00001987983 */ /* 0x000f280000300a00 */
[----:B------:R-:W4:Y:S01]  /*dbb0*/  LDL.LU.64 R248, [R1+0x3c8] ;  /* 0x0003c80001f87983 */ /* 0x000f220000300a00 */
[----:B------:R-:W-:-:S02]  /*dbc0*/  IMAD.MOV.U32 R105, RZ, RZ, R141 ;  /* 0x000000ffff697224 */ /* 0x000fc400078e008d */
[----:B------:R-:W-:Y:S02]  /*dbd0*/  IMAD.MOV.U32 R108, RZ, RZ, R135 ;  /* 0x000000ffff6c7224 */ /* 0x000fe400078e0087 */
[----:B------:R-:W-:Y:S01]  /*dbe0*/  IMAD.MOV.U32 R141, RZ, RZ, R142 ;  /* 0x000000ffff8d7224 */ /* 0x000fe200078e008e */
[----:B------:R-:W-:Y:S01]  /*dbf0*/  MOV R144, R161 ;  /* 0x000000a100907202 */ /* 0x000fe20000000f00 */
[----:B------:R-:W-:Y:S02]  /*dc00*/  IMAD.MOV.U32 R135, RZ, RZ, R136 ;  /* 0x000000ffff877224 */ /* 0x000fe400078e0088 */
[----:B------:R-:W-:Y:S02]  /*dc10*/  IMAD.MOV.U32 R142, RZ, RZ, R143 ;  /* 0x000000ffff8e7224 */ /* 0x000fe400078e008f */
[----:B------:R-:W-:Y:S02]  /*dc20*/  IMAD.MOV.U32 R136, RZ, RZ, R137 ;  /* 0x000000ffff887224 */ /* 0x000fe400078e0089 */
[----:B------:R-:W-:-:S02]  /*dc30*/  IMAD.MOV.U32 R143, RZ, RZ, R160 ;  /* 0x000000ffff8f7224 */ /* 0x000fc400078e00a0 */
[----:B------:R-:W-:Y:S02]  /*dc40*/  IMAD.MOV.U32 R137, RZ, RZ, R138 ;  /* 0x000000ffff897224 */ /* 0x000fe400078e008a */
[----:B------:R-:W-:Y:S02]  /*dc50*/  IMAD.MOV.U32 R161, RZ, RZ, R162 ;  /* 0x000000ffffa17224 */ /* 0x000fe400078e00a2 */
[----:B------:R-:W-:Y:S02]  /*dc60*/  IMAD.MOV.U32 R160, RZ, RZ, R163 ;  /* 0x000000ffffa07224 */ /* 0x000fe400078e00a3 */
[----:B------:R-:W-:Y:S02]  /*dc70*/  IMAD.MOV.U32 R138, RZ, RZ, R139 ;  /* 0x000000ffff8a7224 */ /* 0x000fe400078e008b */
[----:B------:R-:W-:Y:S02]  /*dc80*/  IMAD.MOV.U32 R163, RZ, RZ, R164 ;  /* 0x000000ffffa37224 */ /* 0x000fe400078e00a4 */
[----:B------:R-:W-:-:S02]  /*dc90*/  IMAD.MOV.U32 R162, RZ, RZ, R165 ;  /* 0x000000ffffa27224 */ /* 0x000fc400078e00a5 */
[----:B------:R-:W-:Y:S02]  /*dca0*/  IMAD.MOV.U32 R139, RZ, RZ, R222 ;  /* 0x000000ffff8b7224 */ /* 0x000fe400078e00de */
[----:B------:R-:W-:Y:S02]  /*dcb0*/  IMAD.MOV.U32 R140, RZ, RZ, R223 ;  /* 0x000000ffff8c7224 */ /* 0x000fe400078e00df */
[----:B------:R-:W-:Y:S01]  /*dcc0*/  IMAD.MOV.U32 R165, RZ, RZ, R166 ;  /* 0x000000ffffa57224 */ /* 0x000fe200078e00a6 */
[----:B------:R-:W4:Y:S01]  /*dcd0*/  LDL.LU.64 R222, [R1+0x390] ;  /* 0x0003900001de7983 */ /* 0x000f220000300a00 */
[----:B------:R-:W-:Y:S02]  /*dce0*/  IMAD.MOV.U32 R164, RZ, RZ, R167 ;  /* 0x000000ffffa47224 */ /* 0x000fe400078e00a7 */
[----:B------:R-:W-:Y:S02]  /*dcf0*/  IMAD.MOV.U32 R167, RZ, RZ, R228 ;  /* 0x000000ffffa77224 */ /* 0x000fe400078e00e4 */
[----:B------:R-:W-:-:S02]  /*dd00*/  IMAD.MOV.U32 R166, RZ, RZ, R229 ;  /* 0x000000ffffa67224 */ /* 0x000fc400078e00e5 */
[----:B------:R-:W4:Y:S01]  /*dd10*/  LDL.LU.64 R228, [R1+0x398] ;  /* 0x0003980001e47983 */ /* 0x000f220000300a00 */
[----:B--2---:R-:W-:Y:S02]  /*dd20*/  IMAD.MOV.U32 R181, RZ, RZ, R230 ;  /* 0x000000ffffb57224 */ /* 0x004fe400078e00e6 */
[----:B------:R-:W-:Y:S02]  /*dd30*/  IMAD.MOV.U32 R180, RZ, RZ, R231 ;  /* 0x000000ffffb47224 */ /* 0x000fe400078e00e7 */
[----:B------:R-:W2:Y:S01]  /*dd40*/  LDL.LU.64 R230, [R1+0x3a0] ;  /* 0x0003a00001e67983 */ /* 0x000ea20000300a00 */
[----:B---3--:R-:W-:Y:S02]  /*dd50*/  IMAD.MOV.U32 R207, RZ, RZ, R2 ;  /* 0x000000ffffcf7224 */ /* 0x008fe400078e0002 */
[----:B------:R-:W-:Y:S02]  /*dd60*/  IMAD.MOV.U32 R206, RZ, RZ, R3 ;  /* 0x000000ffffce7224 */ /* 0x000fe400078e0003 */
[----:B------:R-:W3:Y:S04]  /*dd70*/  LDL.LU.64 R2, [R1+0x3a8] ;  /* 0x0003a80001027983 */ /* 0x000ee80000300a00 */
[----:B------:R-:W3:Y:S04]  /*dd80*/  LDL.LU.64 R10, [R1+0x370] ;  /* 0x00037000010a7983 */ /* 0x000ee80000300a00 */
[----:B------:R-:W3:Y:S04]  /*dd90*/  LDL.LU.64 R8, [R1+0x378] ;  /* 0x0003780001087983 */ /* 0x000ee80000300a00 */
[----:B------:R-:W3:Y:S01]  /*dda0*/  LDL.LU.64 R6, [R1+0x380] ;  /* 0x0003800001067983 */ /* 0x000ee20000300a00 */
        /* <DEDUP_REMOVED lines=8> */
[----:B------:R-:W-:Y:S01]  /*de30*/  IMAD.MOV.U32 R200, RZ, RZ, R211 ;  /* 0x000000ffffc87224 */ /* 0x000fe200078e00d3 */
[----:B----4-:R-:W-:Y:S01]  /*de40*/  MOV R211, R240 ;  /* 0x000000f000d37202 */ /* 0x010fe20000000f00 */
[----:B------:R-:W-:Y:S02]  /*de50*/  IMAD.MOV.U32 R210, RZ, RZ, R241 ;  /* 0x000000ffffd27224 */ /* 0x000fe400078e00f1 */
[----:B------:R-:W-:Y:S01]  /*de60*/  IMAD.MOV.U32 R213, RZ, RZ, R214 ;  /* 0x000000ffffd57224 */ /* 0x000fe200078e00d6 */
[----:B------:R-:W4:Y:S01]  /*de70*/  LDL.LU.64 R240, [R1+0x388] ;  /* 0x0003880001f07983 */ /* 0x000f220000300a00 */
[----:B------:R-:W-:Y:S02]  /*de80*/  IMAD.MOV.U32 R212, RZ, RZ, R215 ;  /* 0x000000ffffd47224 */ /* 0x000fe400078e00d7 */
[----:B------:R-:W-:-:S02]  /*de90*/  IMAD.MOV.U32 R215, RZ, RZ, R242 ;  /* 0x000000ffffd77224 */ /* 0x000fc400078e00f2 */
[----:B------:R-:W-:Y:S02]  /*dea0*/  IMAD.MOV.U32 R214, RZ, RZ, R243 ;  /* 0x000000ffffd67224 */ /* 0x000fe400078e00f3 */
[----:B------:R-:W4:Y:S04]  /*deb0*/  LDL.LU.64 R242, [R1+0x348] ;  /* 0x0003480001f27983 */ /* 0x000f280000300a00 */
[----:B------:R-:W4:Y:S04]  /*dec0*/  LDL.LU.64 R16, [R1+0x358] ;  /* 0x0003580001107983 */ /* 0x000f280000300a00 */
[----:B------:R-:W4:Y:S01]  /*ded0*/  LDL.LU.64 R4, [R1+0x360] ;  /* 0x0003600001047983 */ /* 0x000f220000300a00 */
[----:B------:R-:W-:Y:S01]  /*dee0*/  IMAD.MOV.U32 R155, RZ, RZ, R92 ;  /* 0x000000ffff9b7224 */ /* 0x000fe200078e005c */
[----:B------:R-:W-:Y:S01]  /*def0*/  MOV R192, R203 ;  /* 0x000000cb00c07202 */ /* 0x000fe20000000f00 */
        /* <DEDUP_REMOVED lines=9> */
[----:B------:R-:W4:Y:S01]  /*df90*/  LDL.LU.64 R248, [R1+0x368] ;  /* 0x0003680001f87983 */ /* 0x000f220000300a00 */
[----:B------:R-:W-:Y:S02]  /*dfa0*/  IMAD.MOV.U32 R208, RZ, RZ, R157 ;  /* 0x000000ffffd07224 */ /* 0x000fe400078e009d */
[----:B------:R-:W-:Y:S01]  /*dfb0*/  IMAD.MOV.U32 R98, RZ, RZ, R111 ;  /* 0x000000ffff627224 */ /* 0x000fe200078e006f */
[----:B------:R-:W4:Y:S01]  /*dfc0*/  LDL.LU.64 R156, [R1+0x328] ;  /* 0x00032800019c7983 */ /* 0x000f220000300a00 */
[----:B------:R-:W-:Y:S01]  /*dfd0*/  MOV R111, R149 ;  /* 0x00000095006f7202 */ /* 0x000fe20000000f00 */
[----:B------:R-:W-:Y:S02]  /*dfe0*/  IMAD.MOV.U32 R149, RZ, RZ, R216 ;  /* 0x000000ffff957224 */ /* 0x000fe400078e00d8 */
[----:B------:R-:W-:-:S02]  /*dff0*/  IMAD.MOV.U32 R126, RZ, RZ, R217 ;  /* 0x000000ffff7e7224 */ /* 0x000fc400078e00d9 */
[----:B------:R-:W-:Y:S02]  /*e000*/  IMAD.MOV.U32 R217, RZ, RZ, R218 ;  /* 0x000000ffffd97224 */ /* 0x000fe400078e00da */
[----:B------:R-:W-:Y:S02]  /*e010*/  IMAD.MOV.U32 R216, RZ, RZ, R219 ;  /* 0x000000ffffd87224 */ /* 0x000fe400078e00db */
[----:B------:R-:W-:Y:S02]  /*e020*/  IMAD.MOV.U32 R219, RZ, RZ, R152 ;  /* 0x000000ffffdb7224 */ /* 0x000fe400078e0098 */
[----:B------:R-:W-:Y:S02]  /*e030*/  IMAD.MOV.U32 R218, RZ, RZ, R153 ;  /* 0x000000ffffda7224 */ /* 0x000fe400078e0099 */
[----:B------:R-:W4:Y:S01]  /*e040*/  LDL.LU.64 R152, [R1+0x330] ;  /* 0x0003300001987983 */ /* 0x000f220000300a00 */
[----:B------:R-:W-:Y:S02]  /*e050*/  IMAD.MOV.U32 R124, RZ, RZ, R204 ;  /* 0x000000ffff7c7224 */ /* 0x000fe400078e00cc */
[----:B------:R-:W-:-:S02]  /*e060*/  IMAD.MOV.U32 R197, RZ, RZ, R226 ;  /* 0x000000ffffc57224 */ /* 0x000fc400078e00e2 */
[----:B------:R-:W-:Y:S02]  /*e070*/  IMAD.MOV.U32 R204, RZ, RZ, R225 ;  /* 0x000000ffffcc7224 */ /* 0x000fe400078e00e1 */
[----:B------:R-:W-:Y:S02]  /*e080*/  IMAD.MOV.U32 R226, RZ, RZ, R228 ;  /* 0x000000ffffe27224 */ /* 0x000fe400078e00e4 */
[----:B------:R-:W-:Y:S02]  /*e090*/  IMAD.MOV.U32 R225, RZ, RZ, R229 ;  /* 0x000000ffffe17224 */ /* 0x000fe400078e00e5 */
[----:B--2---:R-:W-:Y:S01]  /*e0a0*/  IMAD.MOV.U32 R228, RZ, RZ, R230 ;  /* 0x000000ffffe47224 */ /* 0x004fe200078e00e6 */
[----:B---3--:R-:W-:Y:S01]  /*e0b0*/  MOV R230, R2 ;  /* 0x0000000200e67202 */ /* 0x008fe20000000f00 */
[----:B------:R-:W-:Y:S02]  /*e0c0*/  IMAD.MOV.U32 R229, RZ, RZ, R3 ;  /* 0x000000ffffe57224 */ /* 0x000fe400078e0003 */
[----:B------:R-:W2:Y:S04]  /*e0d0*/  LDL.LU.64 R2, [R1+0x338] ;  /* 0x0003380001027983 */ /* 0x000ea80000300a00 */
[----:B------:R-:W3:Y:S01]  /*e0e0*/  LDL.LU.64 R14, [R1+0x340] ;  /* 0x00034000010e7983 */ /* 0x000ee20000300a00 */
[----:B------:R-:W-:-:S02]  /*e0f0*/  IMAD.MOV.U32 R99, RZ, RZ, R114 ;  /* 0x000000ffff637224 */ /* 0x000fc400078e0072 */
[----:B------:R-:W-:Y:S01]  /*e100*/  IMAD.MOV.U32 R114, RZ, RZ, R173 ;  /* 0x000000ffff727224 */ /* 0x000fe200078e00ad */
[----:B------:R-:W3:Y:S01]  /*e110*/  LDL.LU.64 R12, [R1+0x308] ;  /* 0x00030800010c7983 */ /* 0x000ee20000300a00 */
[----:B------:R-:W-:Y:S02]  /*e120*/  IMAD.MOV.U32 R173, RZ, RZ, R174 ;  /* 0x000000ffffad7224 */ /* 0x000fe400078e00ae */
[----:B------:R-:W-:Y:S01]  /*e130*/  IMAD.MOV.U32 R174, RZ, RZ, R177 ;  /* 0x000000ffffae7224 */ /* 0x000fe200078e00b1 */
[----:B------:R-:W-:Y:S01]  /*e140*/  MOV R177, R178 ;  /* 0x000000b200b17202 */ /* 0x000fe20000000f00 */
[----:B------:R-:W-:Y:S02]  /*e150*/  IMAD.MOV.U32 R178, RZ, RZ, R183 ;  /* 0x000000ffffb27224 */ /* 0x000fe400078e00b7 */
[----:B------:R-:W-:Y:S02]  /*e160*/  IMAD.MOV.U32 R196, RZ, RZ, R227 ;  /* 0x000000ffffc47224 */ /* 0x000fe400078e00e3 */
[----:B------:R-:W-:-:S02]  /*e170*/  IMAD.MOV.U32 R183, RZ, RZ, R232 ;  /* 0x000000ffffb77224 */ /* 0x000fc400078e00e8 */
[----:B------:R-:W-:Y:S02]  /*e180*/  IMAD.MOV.U32 R227, RZ, RZ, R231 ;  /* 0x000000ffffe37224 */ /* 0x000fe400078e00e7 */
[----:B------:R-:W-:Y:S02]  /*e190*/  IMAD.MOV.U32 R113, RZ, RZ, R172 ;  /* 0x000000ffff717224 */ /* 0x000fe400078e00ac */
[----:B------:R-:W-:Y:S02]  /*e1a0*/  IMAD.MOV.U32 R232, RZ, RZ, R10 ;  /* 0x000000ffffe87224 */ /* 0x000fe400078e000a */
[----:B------:R-:W-:Y:S02]  /*e1b0*/  IMAD.MOV.U32 R231, RZ, RZ, R11 ;  /* 0x000000ffffe77224 */ /* 0x000fe400078e000b */
[----:B------:R-:W-:Y:S01]  /*e1c0*/  IMAD.MOV.U32 R172, RZ, RZ, R175 ;  /* 0x000000ffffac7224 */ /* 0x000fe200078e00af */
        /* <DEDUP_REMOVED lines=10> */
[----:B------:R-:W3:Y:S01]  /*e270*/  LDL.LU.64 R8, [R1+0x318] ;  /* 0x0003180001087983 */ /* 0x000ee20000300a00 */
[----:B------:R-:W-:Y:S02]  /*e280*/  IMAD.MOV.U32 R117, RZ, RZ, R184 ;  /* 0x000000ffff757224 */ /* 0x000fe400078e00b8 */
[----:B------:R-:W-:Y:S02]  /*e290*/  IMAD.MOV.U32 R96, RZ, RZ, R236 ;  /* 0x000000ffff607224 */ /* 0x000fe400078e00ec */
[----:B------:R-:W-:Y:S02]  /*e2a0*/  IMAD.MOV.U32 R184, RZ, RZ, R235 ;  /* 0x000000ffffb87224 */ /* 0x000fe400078e00eb */
[----:B------:R-:W-:-:S02]  /*e2b0*/  IMAD.MOV.U32 R236, RZ, RZ, R6 ;  /* 0x000000ffffec7224 */ /* 0x000fc400078e0006 */
[----:B------:R-:W-:Y:S02]  /*e2c0*/  IMAD.MOV.U32 R235, RZ, RZ, R7 ;  /* 0x000000ffffeb7224 */ /* 0x000fe400078e0007 */
[----:B------:R-:W3:Y:S01]  /*e2d0*/  LDL.LU.64 R6, [R1+0x320] ;  /* 0x0003200001067983 */ /* 0x000ee20000300a00 */
[----:B------:R-:W-:-:S03]  /*e2e0*/  IMAD.MOV.U32 R97, RZ, RZ, R237 ;  /* 0x000000ffff617224 */ /* 0x000fc600078e00ed */
[----:B------:R-:W3:Y:S01]  /*e2f0*/  LDL.LU.64 R18, [R1+0x2d8] ;  /* 0x0002d80001127983 */ /* 0x000ee20000300a00 */
[----:B----4-:R-:W-:Y:S02]  /*e300*/  IMAD.MOV.U32 R238, RZ, RZ, R240 ;  /* 0x000000ffffee7224 */ /* 0x010fe400078e00f0 */
[----:B------:R-:W-:Y:S02]  /*e310*/  IMAD.MOV.U32 R237, RZ, RZ, R241 ;  /* 0x000000ffffed7224 */ /* 0x000fe400078e00f1 */
[----:B------:R-:W-:Y:S02]  /*e320*/  IMAD.MOV.U32 R240, RZ, RZ, R242 ;  /* 0x000000fffff07224 */ /* 0x000fe400078e00f2 */
[----:B------:R-:W-:Y:S02]  /*e330*/  IMAD.MOV.U32 R242, RZ, RZ, R16 ;  /* 0x000000fffff27224 */ /* 0x000fe400078e0010 */
[----:B------:R-:W-:Y:S02]  /*e340*/  IMAD.MOV.U32 R241, RZ, RZ, R17 ;  /* 0x000000fffff17224 */ /* 0x000fe400078e0011 */
[----:B------:R-:W4:Y:S01]  /*e350*/  LDL.LU.64 R16, [R1+0x2e0] ;  /* 0x0002e00001107983 */ /* 0x000f220000300a00 */
        /* <DEDUP_REMOVED lines=9> */
[----:B------:R-:W4:Y:S01]  /*e3f0*/  LDL.LU.64 R4, [R1+0x68] ;  /* 0x0000680001047983 */ /* 0x000f220000300a00 */
[----:B------:R-:W-:Y:S01]  /*e400*/  IMAD.MOV.U32 R189, RZ, RZ, R246 ;  /* 0x000000ffffbd7224 */ /* 0x000fe200078e00f6 */
[----:B------:R-:W-:Y:S01]  /*e410*/  MOV R145, R110 ;  /* 0x0000006e00917202 */ /* 0x000fe20000000f00 */
        /* <DEDUP_REMOVED lines=9> */
[----:B------:R-:W-:Y:S01]  /*e4b0*/  IMAD.MOV.U32 R186, RZ, RZ, R245 ;  /* 0x000000ffffba7224 */ /* 0x000fe200078e00f5 */
[----:B------:R-:W-:Y:S01]  /*e4c0*/  MOV R245, R249 ;  /* 0x000000f900f57202 */ /* 0x000fe20000000f00 */
[----:B------:R-:W-:-:S02]  /*e4d0*/  IMAD.MOV.U32 R250, RZ, RZ, R152 ;  /* 0x000000fffffa7224 */ /* 0x000fc400078e0098 */
[----:B------:R-:W-:Y:S02]  /*e4e0*/  IMAD.MOV.U32 R249, RZ, RZ, R153 ;  /* 0x000000fffff97224 */ /* 0x000fe400078e0099 */
[----:B------:R-:W4:Y:S01]  /*e4f0*/  LDL.LU.64 R152, [R1+0x590] ;  /* 0x0005900001987983 */ /* 0x000f220000300a00 */
[----:B--2---:R-:W-:Y:S02]  /*e500*/  IMAD.MOV.U32 R252, RZ, RZ, R2 ;  /* 0x000000fffffc7224 */ /* 0x004fe400078e0002 */
[----:B------:R-:W-:Y:S02]  /*e510*/  IMAD.MOV.U32 R251, RZ, RZ, R3 ;  /* 0x000000fffffb7224 */ /* 0x000fe400078e0003 */
[----:B------:R-:W2:Y:S01]  /*e520*/  LDL.LU.64 R2, [R1+0x5a0] ;  /* 0x0005a00001027983 */ /* 0x000ea20000300a00 */
[----:B---3--:R-:W-:-:S03]  /*e530*/  IMAD.MOV.U32 R20, RZ, RZ, R15 ;  /* 0x000000ffff147224 */ /* 0x008fc600078e000f */
[----:B------:R1:W-:Y:S04]  /*e540*/  STL [R1+0x4], R14 ;  /* 0x0000040e01007387 */ /* 0x0003e80000100800 */
[----:B-1----:R-:W3:Y:S04]  /*e550*/  LDL.LU.64 R14, [R1+0x5b0] ;  /* 0x0005b000010e7983 */ /* 0x002ee80000300a00 */
[----:B------:R1:W-:Y:S04]  /*e560*/  STL [R1], R20 ;  /* 0x0000001401007387 */ /* 0x0003e80000100800 */
[----:B------:R1:W-:Y:S02]  /*e570*/  STL [R1+0xc], R12 ;  /* 0x00000c0c01007387 */ /* 0x0003e40000100800 */
[----:B-1----:R-:W-:-:S02]  /*e580*/  IMAD.MOV.U32 R20, RZ, RZ, R13 ;  /* 0x000000ffff147224 */ /* 0x002fc400078e000d */
[----:B------:R-:W3:Y:S04]  /*e590*/  LDL.LU.64 R12, [R1+0x5b8] ;  /* 0x0005b800010c7983 */ /* 0x000ee80000300a00 */
[----:B------:R1:W-:Y:S04]  /*e5a0*/  STL [R1+0x8], R20 ;  /* 0x0000081401007387 */ /* 0x0003e80000100800 */
        /* <DEDUP_REMOVED lines=16> */
[----:B----4-:R4:W-:Y:S01]  /*e6b0*/  STL [R1+0x34], R16 ;  /* 0x0000341001007387 */ /* 0x0109e20000100800 */
[----:B-1----:R-:W-:-:S03]  /*e6c0*/  IMAD.MOV.U32 R20, RZ, RZ, R17 ;  /* 0x000000ffff147224 */ /* 0x002fc600078e0011 */
[----:B----4-:R-:W4:Y:S04]  /*e6d0*/  LDL.LU.64 R16, [R1+0x500] ;  /* 0x0005000001107983 */ /* 0x010f280000300a00 */
[----:B------:R1:W-:Y:S04]  /*e6e0*/  STL [R1+0x30], R20 ;  /* 0x0000301401007387 */ /* 0x0003e80000100800 */
[----:B------:R1:W-:Y:S02]  /*e6f0*/  STL [R1+0x3c], R4 ;  /* 0x00003c0401007387 */ /* 0x0003e40000100800 */
[----:B-1----:R-:W-:-:S02]  /*e700*/  IMAD.MOV.U32 R20, RZ, RZ, R5 ;  /* 0x000000ffff147224 */ /* 0x002fc400078e0005 */
[----:B------:R-:W4:Y:S04]  /*e710*/  LDL.LU.64 R4, [R1+0x508] ;  /* 0x0005080001047983 */ /* 0x000f280000300a00 */
        /* <DEDUP_REMOVED lines=9> */
[----:B--2---:R2:W-:Y:S01]  /*e7b0*/  STL [R1+0x54], R2 ;  /* 0x0000540201007387 */ /* 0x0045e20000100800 */
[----:B-1----:R-:W-:-:S03]  /*e7c0*/  MOV R20, R3 ;  /* 0x0000000300147202 */ /* 0x002fc60000000f00 */
[----:B--2---:R-:W2:Y:S04]  /*e7d0*/  LDL.LU.64 R2, [R1+0x4c0] ;  /* 0x0004c00001027983 */ /* 0x004ea80000300a00 */
[----:B------:R1:W-:Y:S04]  /*e7e0*/  STL [R1+0x50], R20 ;  /* 0x0000501401007387 */ /* 0x0003e80000100800 */
[----:B---3--:R3:W-:Y:S01]  /*e7f0*/  STL [R1+0x5c], R14 ;  /* 0x00005c0e01007387 */ /* 0x0087e20000100800 */
[----:B-1----:R-:W-:-:S03]  /*e800*/  IMAD.MOV.U32 R20, RZ, RZ, R15 ;  /* 0x000000ffff147224 */ /* 0x002fc600078e000f */
[----:B---3--:R-:W3:Y:S04]  /*e810*/  LDL.LU.64 R14, [R1+0x4c8] ;  /* 0x0004c800010e7983 */ /* 0x008ee80000300a00 */
        /* <DEDUP_REMOVED lines=38> */
[----:B-1----:R-:W-:-:S03]  /*ea80*/  IMAD.MOV.U32 R20, RZ, RZ, R3 ;  /* 0x000000ffff147224 */ /* 0x002fc600078e0003 */
        /* <DEDUP_REMOVED lines=23> */
[----:B-1----:R-:W-:-:S02]  /*ec00*/  MOV R20, R19 ;  /* 0x0000001300147202 */ /* 0x002fc40000000f00 */
        /* <DEDUP_REMOVED lines=46> */
[----:B----4-:R4:W-:Y:S04]  /*eef0*/  STL [R1+0x13c], R16 ;  /* 0x00013c1001007387 */ /* 0x0109e80000100800 */
[----:B-1----:R-:W3:Y:S01]  /*ef00*/  LDL.LU.64 R20, [R1+0x1e8] ;  /* 0x0001e80001147983 */ /* 0x002ee20000300a00 */
[----:B----4-:R-:W-:-:S05]  /*ef10*/  IMAD.MOV.U32 R16, RZ, RZ, R17 ;  /* 0x000000ffff107224 */ /* 0x010fca00078e0011 */
[----:B------:R1:W-:Y:S04]  /*ef20*/  STL [R1+0x138], R16 ;  /* 0x0001381001007387 */ /* 0x0003e80000100800 */
[----:B------:R4:W-:Y:S01]  /*ef30*/  STL [R1+0x144], R4 ;  /* 0x0001440401007387 */ /* 0x0009e20000100800 */
        /* <DEDUP_REMOVED lines=15> */
[----:B---3--:R3:W-:Y:S04]  /*f030*/  STL [R1+0x164], R14 ;  /* 0x0001640e01007387 */ /* 0x0087e80000100800 */
[----:B-1----:R-:W2:Y:S01]  /*f040*/  LDL.LU.64 R16, [R1+0x1c0] ;  /* 0x0001c00001107983 */ /* 0x002ea20000300a00 */
[----:B---3--:R-:W-:-:S05]  /*f050*/  IMAD.MOV.U32 R14, RZ, RZ, R15 ;  /* 0x000000ffff0e7224 */ /* 0x008fca00078e000f */
[----:B------:R1:W-:Y:S04]  /*f060*/  STL [R1+0x160], R14 ;  /* 0x0001600e01007387 */ /* 0x0003e80000100800 */
[----:B------:R3:W-:Y:S04]  /*f070*/  STL [R1+0x16c], R12 ;  /* 0x00016c0c01007387 */ /* 0x0007e80000100800 */
[----:B-1----:R-:W2:Y:S01]  /*f080*/  LDL.LU.64 R14, [R1+0x1c8] ;  /* 0x0001c800010e7983 */ /* 0x002ea20000300a00 */
[----:B---3--:R-:W-:-:S05]  /*f090*/  IMAD.MOV.U32 R12, RZ, RZ, R13 ;  /* 0x000000ffff0c7224 */ /* 0x008fca00078e000d */
[----:B------:R1:W-:Y:S04]  /*f0a0*/  STL [R1+0x168], R12 ;  /* 0x0001680c01007387 */ /* 0x0003e80000100800 */
[----:B------:R3:W-:Y:S04]  /*f0b0*/  STL [R1+0x174], R10 ;  /* 0x0001740a01007387 */ /* 0x0007e80000100800 */
[----:B-1----:R-:W2:Y:S01]  /*f0c0*/  LDL.LU.64 R12, [R1+0x4a0] ;  /* 0x0004a000010c7983 */ /* 0x002ea20000300a00 */
[----:B---3--:R-:W-:-:S03]  /*f0d0*/  IMAD.MOV.U32 R10, RZ, RZ, R11 ;  /* 0x000000ffff0a7224 */ /* 0x008fc600078e000b */
[----:B------:R1:W-:Y:S04]  /*f0e0*/  STL [R1+0x17c], R8 ;  /* 0x00017c0801007387 */ /* 0x0003e80000100800 */
[----:B------:R3:W-:Y:S01]  /*f0f0*/  STL [R1+0x170], R10 ;  /* 0x0001700a01007387 */ /* 0x0007e20000100800 */
        /* <DEDUP_REMOVED lines=10> */
[----:B------:R-:W-:Y:S04]  /*f1a0*/  STL [R1+0x194], R20 ;  /* 0x0001941401007387 */ /* 0x000fe80000100800 */
[----:B------:R1:W-:Y:S04]  /*f1b0*/  STL [R1+0x188], R18 ;  /* 0x0001881201007387 */ /* 0x0003e80000100800 */
[----:B-1----:R-:W3:Y:S01]  /*f1c0*/  LDL.LU.64 R18, [R1+0x218] ;  /* 0x0002180001127983 */ /* 0x002ee20000300a00 */
[----:B------:R-:W-:-:S03]  /*f1d0*/  IMAD.MOV.U32 R20, RZ, RZ, R21 ;  /* 0x000000ffff147224 */ /* 0x000fc600078e0015 */
[----:B----4-:R-:W-:Y:S04]  /*f1e0*/  STL [R1+0x19c], R4 ;  /* 0x00019c0401007387 */ /* 0x010fe80000100800 */
[----:B------:R1:W-:Y:S02]  /*f1f0*/  STL [R1+0x190], R20 ;  /* 0x0001901401007387 */ /* 0x0003e40000100800 */
[----:B-1----:R-:W-:Y:S02]  /*f200*/  IMAD.MOV.U32 R20, RZ, RZ, R5 ;  /* 0x000000ffff147224 */ /* 0x002fe400078e0005 */
        /* <DEDUP_REMOVED lines=14> */
[----:B------:R1:W-:Y:S02]  /*f2f0*/  STL [R1+0x1bc], R16 ;  /* 0x0001bc1001007387 */ /* 0x0003e40000100800 */
[----:B-1----:R-:W-:-:S02]  /*f300*/  IMAD.MOV.U32 R20, RZ, RZ, R17 ;  /* 0x000000ffff147224 */ /* 0x002fc400078e0011 */
[----:B------:R-:W2:Y:S04]  /*f310*/  LDL.LU.64 R16, [R1+0x4e0] ;  /* 0x0004e00001107983 */ /* 0x000ea80000300a00 */
[----:B------:R-:W-:Y:S04]  /*f320*/  STL [R1+0x1b8], R20 ;  /* 0x0001b81401007387 */ /* 0x000fe80000100800 */
[----:B------:R1:W-:Y:S02]  /*f330*/  STL [R1+0x1c4], R14 ;  /* 0x0001c40e01007387 */ /* 0x0003e40000100800 */
[----:B-1----:R-:W-:-:S02]  /*f340*/  IMAD.MOV.U32 R14, RZ, RZ, R15 ;  /* 0x000000ffff0e7224 */ /* 0x002fc400078e000f */
[----:B------:R1:W-:Y:S04]  /*f350*/  STL [R1+0x1cc], R12 ;  /* 0x0001cc0c01007387 */ /* 0x0003e80000100800 */
[----:B------:R1:W-:Y:S02]  /*f360*/  STL [R1+0x1c0], R14 ;  /* 0x0001c00e01007387 */ /* 0x0003e40000100800 */
[----:B-1----:R-:W-:Y:S02]  /*f370*/  IMAD.MOV.U32 R12, RZ, RZ, R13 ;  /* 0x000000ffff0c7224 */ /* 0x002fe400078e000d */
[----:B------:R-:W2:Y:S04]  /*f380*/  LDL.LU.64 R14, [R1+0x4a8] ;  /* 0x0004a800010e7983 */ /* 0x000ea80000300a00 */
[----:B---3--:R1:W-:Y:S04]  /*f390*/  STL [R1+0x1d4], R10 ;  /* 0x0001d40a01007387 */ /* 0x0083e80000100800 */
[----:B------:R3:W-:Y:S01]  /*f3a0*/  STL [R1+0x1c8], R12 ;  /* 0x0001c80c01007387 */ /* 0x0007e20000100800 */
[----:B-1----:R-:W-:-:S03]  /*f3b0*/  IMAD.MOV.U32 R10, RZ, RZ, R11 ;  /* 0x000000ffff0a7224 */ /* 0x002fc600078e000b */
[----:B---3--:R-:W3:Y:S04]  /*f3c0*/  LDL.LU.64 R12, [R1+0x468] ;  /* 0x00046800010c7983 */ /* 0x008ee80000300a00 */
[----:B------:R1:W-:Y:S04]  /*f3d0*/  STL [R1+0x1dc], R8 ;  /* 0x0001dc0801007387 */ /* 0x0003e80000100800 */
[----:B------:R1:W-:Y:S02]  /*f3e0*/  STL [R1+0x1d0], R10 ;  /* 0x0001d00a01007387 */ /* 0x0003e40000100800 */
[----:B-1----:R-:W-:-:S02]  /*f3f0*/  MOV R8, R9 ;  /* 0x0000000900087202 */ /* 0x002fc40000000f00 */
[----:B------:R-:W3:Y:S04]  /*f400*/  LDL.LU.64 R10, [R1+0x260] ;  /* 0x00026000010a7983 */ /* 0x000ee80000300a00 */
[----:B------:R1:W-:Y:S04]  /*f410*/  STL [R1+0x1e4], R6 ;  /* 0x0001e40601007387 */ /* 0x0003e80000100800 */
[----:B------:R1:W-:Y:S02]  /*f420*/  STL [R1+0x1d8], R8 ;  /* 0x0001d80801007387 */ /* 0x0003e40000100800 */
[----:B-1----:R-:W-:-:S02]  /*f430*/  IMAD.MOV.U32 R6, RZ, RZ, R7 ;  /* 0x000000ffff067224 */ /* 0x002fc400078e0007 */
[----:B------:R-:W3:Y:S04]  /*f440*/  LDL.LU.64 R8, [R1+0x250] ;  /* 0x0002500001087983 */ /* 0x000ee80000300a00 */
[----:B------:R-:W-:Y:S04]  /*f450*/  STL [R1+0x1ec], R18 ;  /* 0x0001ec1201007387 */ /* 0x000fe80000100800 */
[----:B------:R1:W-:Y:S04]  /*f460*/  STL [R1+0x1e0], R6 ;  /* 0x0001e00601007387 */ /* 0x0003e80000100800 */
[----:B-1----:R-:W3:Y:S04]  /*f470*/  LDL.LU.64 R6, [R1+0x240] ;  /* 0x0002400001067983 */ /* 0x002ee80000300a00 */
[----:B------:R-:W3:Y:S01]  /*f480*/  LDL.LU.64 R20, [R1+0x248] ;  /* 0x0002480001147983 */ /* 0x000ee20000300a00 */
[----:B------:R-:W-:-:S05]  /*f490*/  IMAD.MOV.U32 R18, RZ, RZ, R19 ;  /* 0x000000ffff127224 */ /* 0x000fca00078e0013 */
        /* <DEDUP_REMOVED lines=9> */
[----:B------:R2:W-:Y:S01]  /*f530*/  STL [R1+0x204], R152 ;  /* 0x0002049801007387 */ /* 0x0005e20000100800 */
[----:B------:R-:W-:-:S03]  /*f540*/  IMAD.MOV.U32 R22, RZ, RZ, R153 ;  /* 0x000000ffff167224 */ /* 0x000fc600078e0099 */
[----:B-1----:R-:W4:Y:S04]  /*f550*/  LDL.LU.64 R18, [R1+0x520] ;  /* 0x0005200001127983 */ /* 0x002f280000300a00 */
[----:B--2---:R1:W-:Y:S04]  /*f560*/  STL [R1+0x20c], R2 ;  /* 0x00020c0201007387 */ /* 0x0043e80000100800 */
[----:B------:R2:W-:Y:S04]  /*f570*/  STL [R1+0x200], R22 ;  /* 0x0002001601007387 */ /* 0x0005e80000100800 */
[----:B------:R-:W4:Y:S01]  /*f580*/  LDL.LU.64 R152, [R1+0x4e8] ;  /* 0x0004e80001987983 */ /* 0x000f220000300a00 */
[----:B-1----:R-:W-:-:S03]  /*f590*/  IMAD.MOV.U32 R2, RZ, RZ, R3 ;  /* 0x000000ffff027224 */ /* 0x002fc600078e0003 */
[----:B------:R-:W-:Y:S01]  /*f5a0*/  STL [R1+0x214], R16 ;  /* 0x0002141001007387 */ /* 0x000fe20000100800 */
[----:B--2---:R-:W-:-:S03]  /*f5b0*/  IMAD.MOV.U32 R22, RZ, RZ, R17 ;  /* 0x000000ffff167224 */ /* 0x004fc600078e0011 */
[----:B------:R1:W-:Y:S04]  /*f5c0*/  STL [R1+0x208], R2 ;  /* 0x0002080201007387 */ /* 0x0003e80000100800 */
[----:B-1----:R-:W2:Y:S04]  /*f5d0*/  LDL.LU.64 R2, [R1+0x4b0] ;  /* 0x0004b00001027983 */ /* 0x002ea80000300a00 */
[----:B------:R-:W2:Y:S04]  /*f5e0*/  LDL.LU.64 R16, [R1+0x470] ;  /* 0x0004700001107983 */ /* 0x000ea80000300a00 */
[----:B------:R1:W-:Y:S04]  /*f5f0*/  STL [R1+0x210], R22 ;  /* 0x0002101601007387 */ /* 0x0003e80000100800 */
[----:B------:R1:W-:Y:S02]  /*f600*/  STL [R1+0x21c], R14 ;  /* 0x00021c0e01007387 */ /* 0x0003e40000100800 */
[----:B-1----:R-:W-:-:S02]  /*f610*/  IMAD.MOV.U32 R22, RZ, RZ, R15 ;  /* 0x000000ffff167224 */ /* 0x002fc400078e000f */
[----:B------:R-:W2:Y:S04]  /*f620*/  LDL.LU.64 R14, [R1+0x448] ;  /* 0x00044800010e7983 */ /* 0x000ea80000300a00 */
        /* <DEDUP_REMOVED lines=14> */
[----:B------:R1:W-:Y:S02]  /*f710*/  STL [R1+0x244], R20 ;  /* 0x0002441401007387 */ /* 0x0003e40000100800 */
[----:B-1----:R-:W-:-:S05]  /*f720*/  IMAD.MOV.U32 R6, RZ, RZ, R7 ;  /* 0x000000ffff067224 */ /* 0x002fca00078e0007 */
[----:B------:R1:W-:Y:S01]  /*f730*/  STL [R1+0x238], R6 ;  /* 0x0002380601007387 */ /* 0x0003e20000100800 */
[----:B------:R-:W-:-:S03]  /*f740*/  IMAD.MOV.U32 R20, RZ, RZ, R21 ;  /* 0x000000ffff147224 */ /* 0x000fc600078e0015 */
[----:B-1----:R-:W3:Y:S04]  /*f750*/  LDL.LU.64 R6, [R1+0x588] ;  /* 0x0005880001067983 */ /* 0x002ee80000300a00 */
[----:B----4-:R-:W-:Y:S04]  /*f760*/  STL [R1+0x24c], R4 ;  /* 0x00024c0401007387 */ /* 0x010fe80000100800 */
[----:B------:R1:W-:Y:S02]  /*f770*/  STL [R1+0x240], R20 ;  /* 0x0002401401007387 */ /* 0x0003e40000100800 */
[----:B-1----:R-:W-:-:S02]  /*f780*/  IMAD.MOV.U32 R20, RZ, RZ, R5 ;  /* 0x000000ffff147224 */ /* 0x002fc400078e0005 */
[----:B------:R-:W4:Y:S04]  /*f790*/  LDL.LU.64 R4, [R1+0x558] ;  /* 0x0005580001047983 */ /* 0x000f280000300a00 */
[----:B------:R1:W-:Y:S04]  /*f7a0*/  STL [R1+0x248], R20 ;  /* 0x0002481401007387 */ /* 0x0003e80000100800 */
[----:B------:R1:W-:Y:S02]  /*f7b0*/  STL [R1+0x254], R156 ;  /* 0x0002549c01007387 */ /* 0x0003e40000100800 */
[----:B-1----:R-:W-:-:S02]  /*f7c0*/  IMAD.MOV.U32 R20, RZ, RZ, R157 ;  /* 0x000000ffff147224 */ /* 0x002fc400078e009d */
[----:B------:R1:W-:Y:S04]  /*f7d0*/  STL [R1+0x25c], R18 ;  /* 0x00025c1201007387 */ /* 0x0003e80000100800 */
[----:B------:R-:W-:Y:S04]  /*f7e0*/  STL [R1+0x250], R20 ;  /* 0x0002501401007387 */ /* 0x000fe80000100800 */
[----:B------:R-:W4:Y:S01]  /*f7f0*/  LDL.LU.64 R156, [R1+0x530] ;  /* 0x00053000019c7983 */ /* 0x000f220000300a00 */
[----:B-1----:R-:W-:-:S03]  /*f800*/  MOV R18, R19 ;  /* 0x0000001300127202 */ /* 0x002fc60000000f00 */
[----:B------:R-:W-:Y:S04]  /*f810*/  STL [R1+0x264], R152 ;  /* 0x0002649801007387 */ /* 0x000fe80000100800 */
[----:B------:R1:W-:Y:S02]  /*f820*/  STL [R1+0x258], R18 ;  /* 0x0002581201007387 */ /* 0x0003e40000100800 */
[----:B-1----:R-:W-:Y:S02]  /*f830*/  IMAD.MOV.U32 R18, RZ, RZ, R153 ;  /* 0x000000ffff127224 */ /* 0x002fe400078e0099 */
[----:B------:R-:W4:Y:S04]  /*f840*/  LDL.LU.64 R152, [R1+0x4f0] ;  /* 0x0004f00001987983 */ /* 0x000f280000300a00 */
[----:B------:R-:W-:Y:S04]  /*f850*/  STL [R1+0x260], R18 ;  /* 0x0002601201007387 */ /* 0x000fe80000100800 */
[----:B--2---:R1:W-:Y:S04]  /*f860*/  STL [R1+0x26c], R2 ;  /* 0x00026c0201007387 */ /* 0x0043e80000100800 */
[----:B------:R2:W-:Y:S01]  /*f870*/  STL [R1+0x274], R16 ;  /* 0x0002741001007387 */ /* 0x0005e20000100800 */
[----:B-1----:R-:W-:-:S02]  /*f880*/  IMAD.MOV.U32 R2, RZ, RZ, R3 ;  /* 0x000000ffff027224 */ /* 0x002fc400078e0003 */
[----:B--2---:R-:W-:-:S03]  /*f890*/  IMAD.MOV.U32 R16, RZ, RZ, R17 ;  /* 0x000000ffff107224 */ /* 0x004fc600078e0011 */
[----:B------:R1:W-:Y:S01]  /*f8a0*/  STL [R1+0x268], R2 ;  /* 0x0002680201007387 */ /* 0x0003e20000100800 */
[----:B------:R-:W-:Y:S02]  /*f8b0*/  IMAD.MOV.U32 R191, RZ, RZ, R150 ;  /* 0x000000ffffbf7224 */ /* 0x000fe400078e0096 */
[----:B------:R-:W-:Y:S01]  /*f8c0*/  IMAD.MOV.U32 R190, RZ, RZ, R151 ;  /* 0x000000ffffbe7224 */ /* 0x000fe200078e0097 */
[----:B-1----:R-:W2:Y:S04]  /*f8d0*/  LDL.LU.64 R2, [R1+0x4b8] ;  /* 0x0004b80001027983 */ /* 0x002ea80000300a00 */
[----:B------:R1:W-:Y:S04]  /*f8e0*/  STL [R1+0x27c], R14 ;  /* 0x00027c0e01007387 */ /* 0x0003e80000100800 */
[----:B------:R-:W-:Y:S04]  /*f8f0*/  STL [R1+0x270], R16 ;  /* 0x0002701001007387 */ /* 0x000fe80000100800 */
[----:B------:R-:W2:Y:S01]  /*f900*/  LDL.LU.64 R150, [R1+0x480] ;  /* 0x0004800001967983 */ /* 0x000ea20000300a00 */
[----:B-1----:R-:W-:-:S05]  /*f910*/  IMAD.MOV.U32 R14, RZ, RZ, R15 ;  /* 0x000000ffff0e7224 */ /* 0x002fca00078e000f */
[----:B------:R-:W-:Y:S04]  /*f920*/  STL [R1+0x278], R14 ;  /* 0x0002780e01007387 */ /* 0x000fe80000100800 */
[----:B---3--:R1:W-:Y:S04]  /*f930*/  STL [R1+0x284], R12 ;  /* 0x0002840c01007387 */ /* 0x0083e80000100800 */
[----:B------:R-:W3:Y:S01]  /*f940*/  LDL.LU.64 R88, [R1+0x600] ;  /* 0x0006000001587983 */ /* 0x000ee20000300a00 */
[----:B-1----:R-:W-:-:S05]  /*f950*/  IMAD.MOV.U32 R12, RZ, RZ, R13 ;  /* 0x000000ffff0c7224 */ /* 0x002fca00078e000d */
[----:B------:R-:W-:Y:S04]  /*f960*/  STL [R1+0x280], R12 ;  /* 0x0002800c01007387 */ /* 0x000fe80000100800 */
[----:B------:R1:W-:Y:S04]  /*f970*/  STL [R1+0x28c], R10 ;  /* 0x00028c0a01007387 */ /* 0x0003e80000100800 */
[----:B------:R-:W3:Y:S01]  /*f980*/  LDL.LU.64 R22, [R1+0x5f0] ;  /* 0x0005f00001167983 */ /* 0x000ee20000300a00 */
[----:B-1----:R-:W-:-:S05]  /*f990*/  IMAD.MOV.U32 R10, RZ, RZ, R11 ;  /* 0x000000ffff0a7224 */ /* 0x002fca00078e000b */
[----:B------:R-:W-:Y:S04]  /*f9a0*/  STL [R1+0x288], R10 ;  /* 0x0002880a01007387 */ /* 0x000fe80000100800 */
[----:B------:R1:W-:Y:S04]  /*f9b0*/  STL [R1+0x294], R8 ;  /* 0x0002940801007387 */ /* 0x0003e80000100800 */
[----:B------:R-:W3:Y:S04]  /*f9c0*/  LDL.LU.64 R20, [R1+0x5e0] ;  /* 0x0005e00001147983 */ /* 0x000ee80000300a00 */
        /* <DEDUP_REMOVED lines=8> */
[----:B----4-:R1:W-:Y:S04]  /*fa50*/  STL [R1+0x2a4], R4 ;  /* 0x0002a40401007387 */ /* 0x0103e80000100800 */
[----:B------:R-:W4:Y:S04]  /*fa60*/  LDL.LU.64 R12, [R1+0x538] ;  /* 0x00053800010c7983 */ /* 0x000f280000300a00 */
[----:B------:R-:W4:Y:S01]  /*fa70*/  LDL.LU.64 R10, [R1+0x4f8] ;  /* 0x0004f800010a7983 */ /* 0x000f220000300a00 */
[----:B-1----:R-:W-:-:S05]  /*fa80*/  IMAD.MOV.U32 R4, RZ, RZ, R5 ;  /* 0x000000ffff047224 */ /* 0x002fca00078e0005 */
[----:B------:R1:W-:Y:S04]  /*fa90*/  STL [R1+0x2a0], R4 ;  /* 0x0002a00401007387 */ /* 0x0003e80000100800 */
[----:B------:R-:W-:Y:S04]  /*faa0*/  STL [R1+0x2ac], R156 ;  /* 0x0002ac9c01007387 */ /* 0x000fe80000100800 */
[----:B------:R-:W4:Y:S01]  /*fab0*/  LDL.LU.64 R8, [R1+0x618] ;  /* 0x0006180001087983 */ /* 0x000f220000300a00 */
[----:B-1----:R-:W-:-:S03]  /*fac0*/  IMAD.MOV.U32 R4, RZ, RZ, R157 ;  /* 0x000000ffff047224 */ /* 0x002fc600078e009d */
[----:B------:R-:W4:Y:S04]  /*fad0*/  LDL.LU.64 R6, [R1+0x610] ;  /* 0x0006100001067983 */ /* 0x000f280000300a00 */
[----:B------:R1:W-:Y:S04]  /*fae0*/  STL [R1+0x2a8], R4 ;  /* 0x0002a80401007387 */ /* 0x0003e80000100800 */
[----:B------:R1:W-:Y:S04]  /*faf0*/  STL [R1+0x2b4], R152 ;  /* 0x0002b49801007387 */ /* 0x0003e80000100800 */
[----:B-1----:R-:W4:Y:S01]  /*fb00*/  LDL.LU.64 R4, [R1+0x608] ;  /* 0x0006080001047983 */ /* 0x002f220000300a00 */
[----:B------:R-:W-:-:S03]  /*fb10*/  IMAD.MOV.U32 R156, RZ, RZ, R153 ;  /* 0x000000ffff9c7224 */ /* 0x000fc600078e0099 */
[----:B------:R-:W4:Y:S01]  /*fb20*/  LDL.LU.64 R152, [R1+0x5f8] ;  /* 0x0005f80001987983 */ /* 0x000f220000300a00 */
[----:B------:R-:W-:-:S03]  /*fb30*/  IMAD.MOV.U32 R195, RZ, RZ, R158 ;  /* 0x000000ffffc37224 */ /* 0x000fc600078e009e */
[----:B------:R1:W-:Y:S01]  /*fb40*/  STL [R1+0x2b0], R156 ;  /* 0x0002b09c01007387 */ /* 0x0003e20000100800 */
[----:B------:R-:W-:Y:S02]  /*fb50*/  IMAD.MOV.U32 R125, RZ, RZ, R205 ;  /* 0x000000ffff7d7224 */ /* 0x000fe400078e00cd */
[----:B------:R-:W-:Y:S02]  /*fb60*/  IMAD.MOV.U32 R194, RZ, RZ, R159 ;  /* 0x000000ffffc27224 */ /* 0x000fe400078e009f */
[----:B------:R-:W-:Y:S02]  /*fb70*/  IMAD.MOV.U32 R205, RZ, RZ, R224 ;  /* 0x000000ffffcd7224 */ /* 0x000fe400078e00e0 */
[----:B------:R-:W-:Y:S02]  /*fb80*/  IMAD.MOV.U32 R224, RZ, RZ, R222 ;  /* 0x000000ffffe07224 */ /* 0x000fe400078e00de */
[----:B--2---:R-:W-:Y:S01]  /*fb90*/  IMAD.MOV.U32 R158, RZ, RZ, R3 ;  /* 0x000000ffff9e7224 */ /* 0x004fe200078e0003 */
[----:B------:R2:W-:Y:S04]  /*fba0*/  STL [R1+0x2bc], R2 ;  /* 0x0002bc0201007387 */ /* 0x0005e80000100800 */
[----:B-1----:R-:W4:Y:S04]  /*fbb0*/  LDL.LU.64 R156, [R1+0x5e8] ;  /* 0x0005e800019c7983 */ /* 0x002f280000300a00 */
[----:B--2---:R-:W2:Y:S04]  /*fbc0*/  LDL.LU.64 R2, [R1+0x5d0] ;  /* 0x0005d00001027983 */ /* 0x004ea80000300a00 */
[----:B------:R1:W-:Y:S04]  /*fbd0*/  STL [R1+0x2b8], R158 ;  /* 0x0002b89e01007387 */ /* 0x0003e80000100800 */
[----:B------:R1:W-:Y:S04]  /*fbe0*/  STL [R1+0x2c4], R150 ;  /* 0x0002c49601007387 */ /* 0x0003e80000100800 */
[----:B-1----:R-:W2:Y:S01]  /*fbf0*/  LDL.LU.64 R158, [R1+0x5a8] ;  /* 0x0005a800019e7983 */ /* 0x002ea20000300a00 */
[----:B------:R-:W-:-:S03]  /*fc00*/  IMAD.MOV.U32 R150, RZ, RZ, R151 ;  /* 0x000000ffff967224 */ /* 0x000fc600078e0097 */
[----:B---3--:R-:W-:Y:S01]  /*fc10*/  STL [R1+0x2cc], R88 ;  /* 0x0002cc5801007387 */ /* 0x008fe20000100800 */
[----:B------:R-:W-:-:S03]  /*fc20*/  IMAD.MOV.U32 R222, RZ, RZ, R89 ;  /* 0x000000ffffde7224 */ /* 0x000fc600078e0059 */
[----:B------:R1:W-:Y:S04]  /*fc30*/  STL [R1+0x2c0], R150 ;  /* 0x0002c09601007387 */ /* 0x0003e80000100800 */
[----:B-1----:R-:W3:Y:S04]  /*fc40*/  LDL.LU.64 R150, [R1+0x578] ;  /* 0x0005780001967983 */ /* 0x002ee80000300a00 */
[----:B------:R1:W5:Y:S04]  /*fc50*/  LDL.LU.64 R88, [R1+0x7c8] ;  /* 0x0007c80001587983 */ /* 0x0003680000300a00 */
[----:B------:R-:W-:Y:S04]  /*fc60*/  STL [R1+0x2d4], R22 ;  /* 0x0002d41601007387 */ /* 0x000fe80000100800 */
[----:B------:R1:W-:Y:S02]  /*fc70*/  STL [R1+0x2c8], R222 ;  /* 0x0002c8de01007387 */ /* 0x0003e40000100800 */
[----:B-1----:R-:W-:-:S02]  /*fc80*/  IMAD.MOV.U32 R222, RZ, RZ, R23 ;  /* 0x000000ffffde7224 */ /* 0x002fc400078e0017 */
[----:B------:R1:W5:Y:S04]  /*fc90*/  LDL.LU.64 R22, [R1+0x7c0] ;  /* 0x0007c00001167983 */ /* 0x0003680000300a00 */
[----:B------:R-:W-:Y:S04]  /*fca0*/  STL [R1+0x2dc], R20 ;  /* 0x0002dc1401007387 */ /* 0x000fe80000100800 */
[----:B------:R1:W-:Y:S02]  /*fcb0*/  STL [R1+0x2d0], R222 ;  /* 0x0002d0de01007387 */ /* 0x0003e40000100800 */
[----:B-1----:R-:W-:-:S02]  /*fcc0*/  MOV R222, R21 ;  /* 0x0000001500de7202 */ /* 0x002fc40000000f00 */
[----:B------:R1:W5:Y:S04]  /*fcd0*/  LDL.LU.64 R20, [R1+0x7b8] ;  /* 0x0007b80001147983 */ /* 0x0003680000300a00 */
[----:B------:R-:W-:Y:S04]  /*fce0*/  STL [R1+0x2e4], R18 ;  /* 0x0002e41201007387 */ /* 0x000fe80000100800 */
[----:B------:R1:W-:Y:S02]  /*fcf0*/  STL [R1+0x2d8], R222 ;  /* 0x0002d8de01007387 */ /* 0x0003e40000100800 */
[----:B-1----:R-:W-:-:S02]  /*fd00*/  IMAD.MOV.U32 R222, RZ, RZ, R19 ;  /* 0x000000ffffde7224 */ /* 0x002fc400078e0013 */
        /* <DEDUP_REMOVED lines=9> */
[----:B----4-:R-:W-:Y:S04]  /*fda0*/  STL [R1+0x2fc], R12 ;  /* 0x0002fc0c01007387 */ /* 0x010fe80000100800 */
[----:B------:R4:W-:Y:S02]  /*fdb0*/  STL [R1+0x2f0], R222 ;  /* 0x0002f0de01007387 */ /* 0x0009e40000100800 */
[----:B----4-:R-:W-:-:S02]  /*fdc0*/  IMAD.MOV.U32 R222, RZ, RZ, R13 ;  /* 0x000000ffffde7224 */ /* 0x010fc400078e000d */
[----:B------:R1:W5:Y:S04]  /*fdd0*/  LDL.LU.64 R12, [R1+0x798] ;  /* 0x00079800010c7983 */ /* 0x0003680000300a00 */
[----:B------:R-:W-:Y:S04]  /*fde0*/  STL [R1+0x304], R10 ;  /* 0x0003040a01007387 */ /* 0x000fe80000100800 */
        /* <DEDUP_REMOVED lines=15> */
[----:B------:R4:W-:Y:S04]  /*fee0*/  STL [R1+0x324], R152 ;  /* 0x0003249801007387 */ /* 0x0009e80000100800 */
[----:B------:R-:W-:Y:S04]  /*fef0*/  STL [R1+0x318], R222 ;  /* 0x000318de01007387 */ /* 0x000fe80000100800 */
[----:B----4-:R-:W4:Y:S04]  /*ff00*/  LDL.LU R152, [R1+0x770] ;  /* 0x0007700001987983 */ /* 0x010f280000300800 */
[----:B------:R-:W-:Y:S04]  /*ff10*/  STL [R1+0x32c], R156 ;  /* 0x00032c9c01007387 */ /* 0x000fe80000100800 */
[----:B------:R1:W-:Y:S02]  /*ff20*/  STL [R1+0x320], R153 ;  /* 0x0003209901007387 */ /* 0x0003e40000100800 */
[----:B-1----:R-:W-:-:S02]  /*ff30*/  IMAD.MOV.U32 R153, RZ, RZ, R157 ;  /* 0x000000ffff997224 */ /* 0x002fc400078e009d */
[----:B------:R1:W5:Y:S04]  /*ff40*/  LDL.LU.64 R156, [R1+0x768] ;  /* 0x00076800019c7983 */ /* 0x0003680000300a00 */
[----:B--2---:R-:W-:Y:S04]  /*ff50*/  STL [R1+0x334], R2 ;  /* 0x0003340201007387 */ /* 0x004fe80000100800 */
[----:B------:R2:W-:Y:S01]  /*ff60*/  STL [R1+0x328], R153 ;  /* 0x0003289901007387 */ /* 0x0005e20000100800 */
[----:B------:R-:W-:Y:S01]  /*ff70*/  SHF.R.S32.HI R24, RZ, 0x1f, R123 ;  /* 0x0000001fff187819 */ /* 0x000fe2000001147b */
[----:B--2---:R-:W-:-:S02]  /*ff80*/  IMAD.MOV.U32 R153, RZ, RZ, R3 ;  /* 0x000000ffff997224 */ /* 0x004fc400078e0003 */
[----:B------:R1:W5:Y:S04]  /*ff90*/  LDL.LU.64 R2, [R1+0x760] ;  /* 0x0007600001027983 */ /* 0x0003680000300a00 */
[----:B------:R-:W-:Y:S04]  /*ffa0*/  STL [R1+0x33c], R158 ;  /* 0x00033c9e01007387 */ /* 0x000fe80000100800 */
[----:B------:R2:W-:Y:S01]  /*ffb0*/  STL [R1+0x330], R153 ;  /* 0x0003309901007387 */ /* 0x0005e20000100800 */
[----:B------:R-:W-:Y:S01]  /*ffc0*/  LEA.HI R24, R24, R123, RZ, 0x7 ;  /* 0x0000007b18187211 */ /* 0x000fe200078f38ff */
[----:B--2---:R-:W-:-:S03]  /*ffd0*/  IMAD.MOV.U32 R153, RZ, RZ, R159 ;  /* 0x000000ffff997224 */ /* 0x004fc600078e009f */
[----:B------:R-:W-:Y:S02]  /*ffe0*/  SHF.R.S32.HI R158, RZ, 0x7, R24 ;  /* 0x00000007ff9e7819 */ /* 0x000fe40000011418 */
[----:B------:R-:W-:Y:S01]  /*fff0*/  STL [R1+0x338], R153 ;  /* 0x0003389901007387 */ /* 0x000fe20000100800 */
[----:B------:R-:W-:-:S03]  /*10000*/  UMOV UR4, 0x1 ;  /* 0x0000000100047882 */ /* 0x000fc60000000000 */
[----:B---3--:R2:W-:Y:S01]  /*10010*/  STL [R1+0x344], R150 ;  /* 0x0003449601007387 */ /* 0x0085e20000100800 */
[----:B------:R-:W-:Y:S01]  /*10020*/  IMAD.U32 R123, RZ, RZ, UR4 ;  /* 0x00000004ff7b7e24 */ /* 0x000fe2000f8e00ff */
[----:B------:R-:W-:Y:S01]  /*10030*/  UMOV UR4, 0xffffffff ;  /* 0xffffffff00047882 */ /* 0x000fe20000000000 */
[----:B------:R-:W-:Y:S02]  /*10040*/  VIADD R159, R158, 0xfffffffe ;  /* 0xfffffffe9e9f7836 */ /* 0x000fe40000000000 */
[----:B--2---:R-:W-:-:S05]  /*10050*/  IMAD.MOV.U32 R150, RZ, RZ, R151 ;  /* 0x000000ffff967224 */ /* 0x004fca00078e0097 */
[----:B------:R-:W-:Y:S04]  /*10060*/  STL [R1+0x340], R150 ;  /* 0x0003409601007387 */ /* 0x000fe80000100800 */
[----:B------:R2:W-:Y:S04]  /*10070*/  STL [R1+0x34c], R158 ;  /* 0x00034c9e01007387 */ /* 0x0005e80000100800 */
[----:B------:R1:W-:Y:S01]  /*10080*/  STL [R1+0x354], R159 ;  /* 0x0003549f01007387 */ /* 0x0003e20000100800 */
[----:B--2---:R-:W-:-:S05]  /*10090*/  IMAD.U32 R158, RZ, RZ, UR4 ;  /* 0x00000004ff9e7e24 */ /* 0x004fca000f8e00ff */
[----:B------:R1:W-:Y:S01]  /*100a0*/  STL [R1+0x348], R158 ;  /* 0x0003489e01007387 */ /* 0x0003e20000100800 */
[----:B------:R-:W-:Y:S02]  /*100b0*/  SHF.R.S32.HI R153, RZ, 0x1f, R154 ;  /* 0x0000001fff997819 */ /* 0x000fe4000001149a */
[----:B------:R-:W-:Y:S02]  /*100c0*/  CS2R R56, SRZ ;  /* 0x0000000000387805 */ /* 0x000fe4000001ff00 */
[----:B------:R-:W-:Y:S02]  /*100d0*/  MOV R150, RZ ;  /* 0x000000ff00967202 */ /* 0x000fe40000000f00 */
[----:B------:R-:W-:Y:S02]  /*100e0*/  CS2R R58, SRZ ;  /* 0x00000000003a7805 */ /* 0x000fe4000001ff00 */
[C---:B------:R-:W-:Y:S01]  /*100f0*/  SHF.L.U64.HI R153, R154.reuse, 0x2, R153 ;  /* 0x000000029a997819 */ /* 0x040fe20000010299 */
[----:B------:R-:W-:Y:S01]  /*10100*/  IMAD.SHL.U32 R154, R154, 0x4, RZ ;  /* 0x000000049a9a7824 */ /* 0x000fe200078e00ff */
        /* <DEDUP_REMOVED lines=30> */
[----:B----4-:R-:W-:-:S04]  /*102f0*/  SHF.R.S32.HI R151, RZ, 0x1f, R152 ;  /* 0x0000001fff977819 */ /* 0x010fc80000011498 */
[C---:B------:R-:W-:Y:S01]  /*10300*/  SHF.L.U64.HI R151, R152.reuse, 0x2, R151 ;  /* 0x0000000298977819 */ /* 0x040fe20000010297 */
[----:B-1----:R-:W-:-:S07]  /*10310*/  IMAD.SHL.U32 R152, R152, 0x4, RZ ;  /* 0x0000000498987824 */ /* 0x002fce00078e00ff */
.L_x_1:
[----:B------:R-:W2:Y:S01]  /*10320*/  LDL.LU R159, [R1+0x348] ;  /* 0x00034800019f7983 */ /* 0x000ea20000300800 */
[----:B------:R-:W-:-:S04]  /*10330*/  DEPBAR.LE SB0, 0x2 ;  /* 0x000080800000791a */ /* 0x000fc80000000000 */
[----:B------:R-:W3:Y:S01]  /*10340*/  LDL R158, [R1+0x350] ;  /* 0x00035000019e7983 */ /* 0x000ee20000100800 */
[----:B------:R-:W-:Y:S06]  /*10350*/  BAR.SYNC.DEFER_BLOCKING 0x0 ;  /* 0x0000000000007b1d */ /* 0x000fec0000010000 */
[----:B-----5:R-:W-:Y:S04]  /*10360*/  STL [R1+0x764], R157 ;  /* 0x0007649d01007387 */ /* 0x020fe80000100800 */
[----:B------:R-:W-:Y:S01]  /*10370*/  STL [R1+0x760], R156 ;  /* 0x0007609c01007387 */ /* 0x000fe20000100800 */
[----:B------:R-:W-:-:S03]  /*10380*/  UMOV UR7, 0x40000040 ;  /* 0x4000004000077882 */ /* 0x000fc60000000000 */
[----:B------:R1:W-:Y:S01]  /*10390*/  STL [R1+0x75c], R0 ;  /* 0x00075c0001007387 */ /* 0x0003e20000100800 */
[----:B------:R-:W-:-:S03]  /*103a0*/  WARPGROUP.ARRIVE ;  /* 0x00000000000079c5 */ /* 0x000fc60000000000 */
[----:B-1----:R-:W4:Y:S01]  /*103b0*/  LDL R0, [R1+0x354] ;  /* 0x0003540001007983 */ /* 0x002f220000100800 */
[----:B--2---:R-:W-:Y:S02]  /*103c0*/  R2UR UR4, R159 ;  /* 0x000000009f0472ca */ /* 0x004fe400000e0000 */
[----:B---3--:R-:W-:-:S11]  /*103d0*/  R2UR UR20, R158 ;  /* 0x000000009e1472ca */ /* 0x008fd600000e0000 */
[----:B------:R-:W-:-:S04]  /*103e0*/  UIADD3 UR4, UR4, 0x1, URZ ;  /* 0x0000000104047890 */ /* 0x000fc8000fffe03f */
[----:B------:R-:W-:-:S04]  /*103f0*/  UISETP.GT.AND UP0, UPT, UR4, 0x2, UPT ;  /* 0x000000020400788c */ /* 0x000fc8000bf04270 */
[----:B------:R-:W-:-:S04]  /*10400*/  USEL UR6, UR4, URZ, !UP0 ;  /* 0x0000003f04067287 */ /* 0x000fc8000c000000 */
[----:B------:R-:W-:Y:S02]  /*10410*/  ULEA UR5, UR6, UR20, 0xf ;  /* 0x0000001406057291 */ /* 0x000fe4000f8e783f */
[----:B------:R-:W-:Y:S02]  /*10420*/  ULEA UR4, UR6, UR20, 0x10 ;  /* 0x0000001406047291 */ /* 0x000fe4000f8e803f */
[----:B------:R-:W-:Y:S01]  /*10430*/  IMAD.U32 R156, RZ, RZ, UR6 ;  /* 0x00000006ff9c7e24 */ /* 0x000fe2000f8e00ff */
[----:B------:R-:W-:Y:S02]  /*10440*/  UIADD3 UR5, UR5, 0x30000, URZ ;  /* 0x0003000005057890 */ /* 0x000fe4000fffe03f */
[----:B------:R-:W-:Y:S02]  /*10450*/  USHF.R.U32.HI UR4, URZ, 0x4, UR4 ;  /* 0x000000043f047899 */ /* 0x000fe40008011604 */
[----:B------:R-:W-:Y:S02]  /*10460*/  USHF.R.U32.HI UR5, URZ, 0x4, UR5 ;  /* 0x000000043f057899 */ /* 0x000fe40008011605 */
[----:B------:R-:W-:-:S02]  /*10470*/  USGXT.U32 UR4, UR4, 0xe ;  /* 0x0000000e0404789a */ /* 0x000fc40008000000 */
[----:B------:R-:W-:-:S03]  /*10480*/  USGXT.U32 UR6, UR5, 0xe ;  /* 0x0000000e0506789a */ /* 0x000fc60008000000 */
[----:B------:R-:W-:-:S06]  /*10490*/  UMOV UR5, 0x40000040 ;  /* 0x4000004000057882 */ /* 0x000fcc0000000000 */
[----:B------:R-:W-:Y:S01]  /*104a0*/  HGMMA.64x64x8.F32.TF32 R56, gdesc[UR4], R56 ;  /* 0x04e00000043879f0 */ /* 0x000fe20008702838 */
[----:B------:R-:W-:Y:S02]  /*104b0*/  UIADD3 UR8, UP0, UR4, 0x2, URZ ;  /* 0x0000000204087890 */ /* 0x000fe4000ff1e03f */
[----:B------:R-:W-:Y:S01]  /*104c0*/  UIADD3 UR10, UP1, UR6, 0x2, URZ ;  /* 0x00000002060a7890 */ /* 0x000fe2000ff3e03f */
[----:B------:R-:W-:Y:S01]  /*104d0*/  UMOV UR4, URZ ;  /* 0x0000003f00047c82 */ /* 0x000fe20008000000 */
[----:B------:R-:W-:Y:S01]  /*104e0*/  UMOV UR5, URZ ;  /* 0x0000003f00057c82 */ /* 0x000fe20008000000 */
[----:B------:R-:W-:Y:S02]  /*104f0*/  UIADD3.X UR9, UR4, 0x40000040, URZ, UP0, !UPT ;  /* 0x4000004004097890 */ /* 0x000fe400087fe43f */
[----:B------:R-:W-:-:S09]  /*10500*/  UIADD3.X UR11, UR5, 0x40000040, URZ, UP1, !UPT ;  /* 0x40000040050b7890 */ /* 0x000fd20008ffe43f */
[----:B------:R-:W-:Y:S01]  /*10510*/  HGMMA.64x64x8.F32.TF32 R56, gdesc[UR8], R56 ;  /* 0x04e00000083879f0 */ /* 0x000fe20008702838 */
[----:B------:R-:W-:Y:S02]  /*10520*/  UIADD3.64 UR12, UR8, 0x2, URZ ;  /* 0x00000002080c7897 */ /* 0x000fe4000fffe03f */
[----:B------:R-:W-:-:S09]  /*10530*/  UIADD3.64 UR14, UR10, 0x2, URZ ;  /* 0x000000020a0e7897 */ /* 0x000fd2000fffe03f */
[----:B------:R-:W-:Y:S01]  /*10540*/  HGMMA.64x64x8.F32.TF32 R56, gdesc[UR12], R56 ;  /* 0x04e000000c3879f0 */ /* 0x000fe20008702838 */
[----:B------:R-:W-:Y:S02]  /*10550*/  UIADD3.64 UR12, UR8, 0x4, URZ ;  /* 0x00000004080c7897 */ /* 0x000fe4000fffe03f */
[----:B------:R-:W-:Y:S02]  /*10560*/  UIADD3.64 UR14, UR10, 0x4, URZ ;  /* 0x000000040a0e7897 */ /* 0x000fe4000fffe03f */
[----:B------:R-:W-:Y:S02]  /*10570*/  UIADD3.64 UR16, UR8, 0x3fe, URZ ;  /* 0x000003fe08107897 */ /* 0x000fe4000fffe03f */
[----:B------:R-:W-:-:S05]  /*10580*/  UIADD3.64 UR18, UR10, 0x1fe, URZ ;  /* 0x000001fe0a127897 */ /* 0x000fca000fffe03f */
[----:B------:R-:W-:Y:S02]  /*10590*/  HGMMA.64x64x8.F32.TF32 R56, gdesc[UR12], R56 ;  /* 0x04e000000c3879f0 */ /* 0x000fe40008702838 */
[----:B------:R-:W-:Y:S01]  /*105a0*/  UMOV UR4, UR18 ;  /* 0x0000001200047c82 */ /* 0x000fe20008000000 */
[----:B------:R-:W-:Y:S01]  /*105b0*/  UMOV UR5, UR19 ;  /* 0x0000001300057c82 */ /* 0x000fe20008000000 */
[----:B------:R-:W-:Y:S01]  /*105c0*/  HGMMA.64x64x8.F32.TF32 R56, gdesc[UR16], R56 ;  /* 0x04e00000103879f0 */ /* 0x000fe20008702838 */
[----:B------:R-:W-:Y:S02]  /*105d0*/  UIADD3.64 UR16, UR8, 0x400, URZ ;  /* 0x0000040008107897 */ /* 0x000fe4000fffe03f */
[----:B------:R-:W-:Y:S02]  /*105e0*/  UIADD3.64 UR18, UR10, 0x200, URZ ;  /* 0x000002000a127897 */ /* 0x000fe4000fffe03f */
[----:B------:R-:W-:-:S07]  /*105f0*/  UIADD3.64 UR22, UR10, 0x202, URZ ;  /* 0x000002020a167897 */ /* 0x000fce000fffe03f */
[----:B------:R-:W-:Y:S01]  /*10600*/  HGMMA.64x64x8.F32.TF32 R56, gdesc[UR16], R56 ;  /* 0x04e00000103879f0 */ /* 0x000fe20008702838 */
[----:B------:R-:W-:Y:S01]  /*10610*/  UMOV UR17, UR20 ;  /* 0x0000001400117c82 */ /* 0x000fe20008000000 */
[----:B------:R-:W-:Y:S02]  /*10620*/  UIADD3.64 UR20, UR8, 0x402, URZ ;  /* 0x0000040208147897 */ /* 0x000fe4000fffe03f */
[----:B------:R-:W-:Y:S02]  /*10630*/  UIADD3.64 UR24, UR8, 0x404, URZ ;  /* 0x0000040408187897 */ /* 0x000fe4000fffe03f */
[----:B------:R-:W-:-:S05]  /*10640*/  UIADD3.64 UR26, UR10, 0x204, URZ ;  /* 0x000002040a1a7897 */ /* 0x000fca000fffe03f */
[----:B------:R-:W-:Y:S01]  /*10650*/  HGMMA.64x64x8.F32.TF32 R56, gdesc[UR20], R56 ;  /* 0x04e00000143879f0 */ /* 0x000fe20008702838 */
[----:B------:R-:W-:Y:S02]  /*10660*/  UIADD3.64 UR28, UR8, 0x7fe, URZ ;  /* 0x000007fe081c7897 */ /* 0x000fe4000fffe03f */
[----:B------:R-:W-:Y:S01]  /*10670*/  UIADD3.64 UR30, UR10, 0x3fe, URZ ;  /* 0x000003fe0a1e7897 */ /* 0x000fe2000fffe03f */
[----:B------:R-:W-:Y:S01]  /*10680*/  HGMMA.64x64x8.F32.TF32 R56, gdesc[UR24], R56 ;  /* 0x04e00000183879f0 */ /* 0x000fe20008702838 */
        /* <DEDUP_REMOVED lines=18> */
[----:B------:R-:W-:Y:S01]  /*107b0*/  UMOV UR20, UR4 ;  /* 0x0000000400147c82 */ /* 0x000fe20008000000 */
[----:B------:R-:W-:Y:S01]  /*107c0*/  UMOV UR21, UR5 ;  /* 0x0000000500157c82 */ /* 0x000fe20008000000 */
[----:B------:R-:W-:Y:S02]  /*107d0*/  UIADD3.64 UR56, UR8, 0xc04, URZ ;  /* 0x00000c0408387897 */ /* 0x000fe4000fffe03f */
[----:B------:R-:W-:Y:S02]  /*107e0*/  UIADD3.64 UR58, UR10, 0x604, URZ ;  /* 0x000006040a3a7897 */ /* 0x000fe4000fffe03f */
[----:B------:R-:W-:Y:S01]  /*107f0*/  UIADD3.64 UR4, UR8, 0x1fe, URZ ;  /* 0x000001fe08047897 */ /* 0x000fe2000fffe03f */
[----:B------:R-:W-:Y:S06]  /*10800*/  HGMMA.64x64x8.F32.TF32 R56, gdesc[UR52], R56 ;  /* 0x04e00000343879f0 */ /* 0x000fec0008702838 */
[----:B------:R-:W-:Y:S04]  /*10810*/  HGMMA.64x64x8.F32.TF32 R56, gdesc[UR56], R56 ;  /* 0x04e00000383879f0 */ /* 0x000fe80008702838 */
[----:B------:R-:W-:Y:S01]  /*10820*/  HGMMA.64x64x8.F32.TF32 R24, gdesc[UR4], R24 ;  /* 0x04e00000041879f0 */ /* 0x000fe20008702818 */
[----:B------:R-:W-:Y:S01]  /*10830*/  UIADD3.64 UR4, UR8, 0x200, URZ ;  /* 0x0000020008047897 */ /* 0x000fe2000fffe03f */
[----:B------:R-:W-:Y:S01]  /*10840*/  UMOV UR6, UR10 ;  /* 0x0000000a00067c82 */ /* 0x000fe20008000000 */
[----:B------:R-:W-:Y:S01]  /*10850*/  UMOV UR7, UR11 ;  /* 0x0000000b00077c82 */ /* 0x000fe20008000000 */
[----:B------:R-:W-:-:S06]  /*10860*/  UIADD3.64 UR12, UR10, 0x2, URZ ;  /* 0x000000020a0c7897 */ /* 0x000fcc000fffe03f */
[----:B------:R-:W-:Y:S01]  /*10870*/  HGMMA.64x64x8.F32.TF32 R24, gdesc[UR4], R24 ;  /* 0x04e00000041879f0 */ /* 0x000fe20008702818 */
[----:B------:R-:W-:Y:S01]  /*10880*/  UIADD3.64 UR4, UR8, 0x202, URZ ;  /* 0x0000020208047897 */ /* 0x000fe2000fffe03f */
[----:B------:R-:W-:Y:S01]  /*10890*/  UMOV UR6, UR12 ;  /* 0x0000000c00067c82 */ /* 0x000fe20008000000 */
[----:B------:R-:W-:Y:S01]  /*108a0*/  UMOV UR7, UR13 ;  /* 0x0000000d00077c82 */ /* 0x000fe20008000000 */
[----:B------:R-:W-:-:S06]  /*108b0*/  UIADD3.64 UR12, UR8, 0x204, URZ ;  /* 0x00000204080c7897 */ /* 0x000fcc000fffe03f */
[----:B------:R-:W-:Y:S01]  /*108c0*/  HGMMA.64x64x8.F32.TF32 R24, gdesc[UR4], R24 ;  /* 0x04e00000041879f0 */ /* 0x000fe20008702818 */
[----:B------:R-:W-:-:S03]  /*108d0*/  UIADD3.64 UR4, UR8, 0x5fe, URZ ;  /* 0x000005fe08047897 */ /* 0x000fc6000fffe03f */
[----:B------:R-:W-:Y:S01]  /*108e0*/  HGMMA.64x64x8.F32.TF32 R24, gdesc[UR12], R24 ;  /* 0x04e000000c1879f0 */ /* 0x000fe20008702818 */
[----:B------:R-:W-:Y:S01]  /*108f0*/  UMOV UR6, UR20 ;  /* 0x0000001400067c82 */ /* 0x000fe20008000000 */
[----:B------:R-:W-:Y:S01]  /*10900*/  UMOV UR7, UR21 ;  /* 0x0000001500077c82 */ /* 0x000fe20008000000 */
[----:B------:R-:W-:Y:S01]  /*10910*/  UMOV UR11, UR17 ;  /* 0x00000011000b7c82 */ /* 0x000fe20008000000 */
[----:B------:R-:W-:Y:S02]  /*10920*/  UIADD3.64 UR16, UR8, 0x600, URZ ;  /* 0x0000060008107897 */ /* 0x000fe4000fffe03f */
[----:B------:R-:W-:Y:S01]  /*10930*/  HGMMA.64x64x8.F32.TF32 R24, gdesc[UR4], R24 ;  /* 0x04e00000041879f0 */ /* 0x000fe20008702818 */
[----:B------:R-:W-:-:S06]  /*10940*/  UIADD3.64 UR20, UR8, 0x602, URZ ;  /* 0x0000060208147897 */ /* 0x000fcc000fffe03f */
[----:B------:R-:W-:Y:S01]  /*10950*/  HGMMA.64x64x8.F32.TF32 R24, gdesc[UR16], R24 ;  /* 0x04e00000101879f0 */ /* 0x000fe20008702818 */
[----:B------:R-:W-:-:S03]  /*10960*/  UIADD3.64 UR24, UR8, 0x604, URZ ;  /* 0x0000060408187897 */ /* 0x000fc6000fffe03f */
[----:B------:R-:W-:Y:S01]  /*10970*/  HGMMA.64x64x8.F32.TF32 R24, gdesc[UR20], R24 ;  /* 0x04e00000141879f0 */ /* 0x000fe20008702818 */
[----:B------:R-:W-:-:S05]  /*10980*/  UIADD3.64 UR28, UR8, 0x9fe, URZ ;  /* 0x000009fe081c7897 */ /* 0x000fca000fffe03f */
        /* <DEDUP_REMOVED lines=15> */
[----:B------:R1:W-:Y:S02]  /*10a80*/  STL [R1+0x348], R156 ;  /* 0x0003489c01007387 */ /* 0x0003e40000100800 */
[----:B-1----:R-:W1:Y:S03]  /*10a90*/  LDC R156, c[0x0][0x230] ;  /* 0x00008c00ff9c7b82 */ /* 0x002e660000000800 */
[----:B------:R-:W-:Y:S01]  /*10aa0*/  HGMMA.64x64x8.F32.TF32 R24, gdesc[UR56], R24, gsb0 ;  /* 0x04e00000381879f0 */ /* 0x000fe20008002818 */
[----:B------:R-:W-:Y:S01]  /*10ab0*/  R2UR UR10, R123 ;  /* 0x000000007b0a72ca */ /* 0x000fe200000e0000 */
[----:B-1----:R-:W-:-:S04]  /*10ac0*/  VIADD R156, R156, 0xffffff00 ;  /* 0xffffff009c9c7836 */ /* 0x002fc80000000000 */
[C---:B------:R-:W-:Y:S01]  /*10ad0*/  IMAD R123, R150.reuse, -0x80, R156 ;  /* 0xffffff80967b7824 */ /* 0x040fe200078e029c */
[----:B----4-:R-:W-:Y:S02]  /*10ae0*/  ISETP.GE.AND P0, PT, R150, R0, PT ;  /* 0x000000009600720c */ /* 0x010fe40003f06270 */
[----:B------:R-:W2:Y:S02]  /*10af0*/  LDL.LU R0, [R1+0x54] ;  /* 0x0000540001007983 */ /* 0x000ea40000300800 */
[----:B------:R-:W-:Y:S02]  /*10b00*/  ISETP.GT.AND P1, PT, R123, RZ, PT ;  /* 0x000000ff7b00720c */ /* 0x000fe40003f24270 */
[----:B------:R-:W-:Y:S01]  /*10b10*/  IADD3 R4, P3, R4, R152, RZ ;  /* 0x0000009804047210 */ /* 0x000fe20007f7e0ff */
[----:B------:R-:W-:Y:S01]  /*10b20*/  UIADD3 UR4, UR10, 0x1, URZ ;  /* 0x000000010a047890 */ /* 0x000fe2000fffe03f */
[----:B------:R-:W-:Y:S01]  /*10b30*/  SEL R158, RZ, 0x4, !P1 ;  /* 0x00000004ff9e7807 */ /* 0x000fe20004800000 */
[----:B------:R-:W3:Y:S02]  /*10b40*/  LDL.LU R157, [R1+0x5c] ;  /* 0x00005c00019d7983 */ /* 0x000ee40000300800 */
[----:B------:R-:W-:Y:S01]  /*10b50*/  UISETP.GT.AND UP0, UPT, UR4, 0x2, UPT ;  /* 0x000000020400788c */ /* 0x000fe2000bf04270 */
[----:B------:R-:W-:Y:S01]  /*10b60*/  SEL R158, R158, RZ, !P0 ;  /* 0x000000ff9e9e7207 */ /* 0x000fe20004000000 */
[----:B------:R-:W4:Y:S02]  /*10b70*/  LDL.LU R156, [R1+0x64] ;  /* 0x00006400019c7983 */ /* 0x000f240000300800 */
[----:B------:R-:W-:Y:S01]  /*10b80*/  USEL UR4, UR4, URZ, !UP0 ;  /* 0x0000003f04047287 */ /* 0x000fe2000c000000 */
[----:B------:R-:W-:-:S03]  /*10b90*/  ISETP.NE.U32.AND P2, PT, R158, RZ, PT ;  /* 0x000000ff9e00720c */ /* 0x000fc60003f45070 */
[----:B------:R-:W-:Y:S01]  /*10ba0*/  ULEA UR5, UR4, UR11, 0x10 ;  /* 0x0000000b04057291 */ /* 0x000fe2000f8e803f */
[----:B------:R1:W-:Y:S01]  /*10bb0*/  STL [R1+0x768], R150 ;  /* 0x0007689601007387 */ /* 0x0003e20000100800 */
[----:B------:R-:W-:-:S04]  /*10bc0*/  IMAD.X R5, R5, 0x1, R151, P3 ;  /* 0x0000000105057824 */ /* 0x000fc800018e0697 */
[----:B------:R-:W-:Y:S01]  /*10bd0*/  VIADD R222, R3, UR5 ;  /* 0x0000000503de7c36 */ /* 0x000fe20008000000 */
[----:B-1----:R-:W3:Y:S04]  /*10be0*/  LDL.LU R150, [R1+0x50] ;  /* 0x0000500001967983 */ /* 0x002ee80000300800 */
[----:B------:R1:W-:Y:S04]  /*10bf0*/  STL [R1+0x76c], R3 ;  /* 0x00076c0301007387 */ /* 0x0003e80000100800 */
[----:B-1----:R-:W2:Y:S01]  /*10c00*/  LDL.LU R3, [R1+0x4c] ;  /* 0x00004c0001037983 */ /* 0x002ea20000300800 */
[----:B------:R-:W-:-:S02]  /*10c10*/  WARPGROUP.DEPBAR.LE gsb0, 0x1 ;  /* 0x00008000000079c5 */ /* 0x000fc40000010100 */
[----:B------:R-:W-:Y:S06]  /*10c20*/  BAR.SYNC.DEFER_BLOCKING 0x0 ;  /* 0x0000000000007b1d */ /* 0x000fec0000010000 */
[----:B------:R1:W-:Y:S04]  /*10c30*/  STL [R1+0x774], R4 ;  /* 0x0007740401007387 */ /* 0x0003e80000100800 */
[----:B------:R-:W-:Y:S01]  /*10c40*/  @!PT LDS RZ, [RZ] ;  /* 0x00000000fffff984 */ /* 0x000fe20000000800 */
[----:B------:R-:W-:Y:S01]  /*10c50*/  @!PT LDS RZ, [RZ] ;  /* 0x00000000fffff984 */ /* 0x000fe20000000800 */
[----:B------:R-:W-:Y:S01]  /*10c60*/  @!PT LDS RZ, [RZ] ;  /* 0x00000000fffff984 */ /* 0x000fe20000000800 */
[----:B------:R-:W-:Y:S04]  /*10c70*/  LDGSTS.E [R222], desc[UR60][R4.64], P2 ;  /* 0x0000000004de7fae */ /* 0x000fe8000912187c */
[----:B-1----:R-:W4:Y:S01]  /*10c80*/  LDL.LU R4, [R1+0x48] ;  /* 0x0000480001047983 */ /* 0x002f220000300800 */
[----:B------:R-:W-:-:S04]  /*10c90*/  ISETP.GT.AND P1, PT, R123, 0x1, PT ;  /* 0x000000017b00780c */ /* 0x000fc80003f24270 */
[----:B------:R-:W-:-:S04]  /*10ca0*/  SEL R158, RZ, 0x4, !P1 ;  /* 0x00000004ff9e7807 */ /* 0x000fc80004800000 */
[----:B------:R-:W-:-:S04]  /*10cb0*/  SEL R158, R158, RZ, !P0 ;  /* 0x000000ff9e9e7207 */ /* 0x000fc80004000000 */
[----:B------:R-:W-:Y:S02]  /*10cc0*/  ISETP.NE.U32.AND P1, PT, R158, RZ, PT ;  /* 0x000000ff9e00720c */ /* 0x000fe40003f25070 */
[----:B------:R-:W-:-:S05]  /*10cd0*/  IADD3 R6, P4, R6, R152, RZ ;  /* 0x0000009806067210 */ /* 0x000fca0007f9e0ff */
[----:B------:R-:W-:-:S06]  /*10ce0*/  IMAD.X R7, R7, 0x1, R151, P4 ;  /* 0x0000000107077824 */ /* 0x000fcc00020e0697 */
[----:B------:R-:W-:Y:S01]  /*10cf0*/  LDGSTS.E [R222+0x4], desc[UR60][R6.64], P1 ;  /* 0x0000400006de7fae */ /* 0x000fe2000892187c */
[----:B------:R-:W-:-:S04]  /*10d00*/  ISETP.GT.AND P1, PT, R123, 0x2, PT ;  /* 0x000000027b00780c */ /* 0x000fc80003f24270 */
[----:B------:R-:W-:Y:S02]  /*10d10*/  SEL R158, RZ, 0x4, !P1 ;  /* 0x00000004ff9e7807 */ /* 0x000fe40004800000 */
[----:B------:R-:W-:Y:S02]  /*10d20*/  ISETP.GT.AND P1, PT, R123, 0x3, PT ;  /* 0x000000037b00780c */ /* 0x000fe40003f24270 */
[----:B------:R-:W-:-:S04]  /*10d30*/  SEL R158, R158, RZ, !P0 ;  /* 0x000000ff9e9e7207 */ /* 0x000fc80004000000 */
[----:B------:R-:W-:Y:S02]  /*10d40*/  ISETP.NE.U32.AND P2, PT, R158, RZ, PT ;  /* 0x000000ff9e00720c */ /* 0x000fe40003f45070 */
[----:B------:R-:W-:-:S04]  /*10d50*/  SEL R158, RZ, 0x4, !P1 ;  /* 0x00000004ff9e7807 */ /* 0x000fc80004800000 */
[----:B------:R-:W-:Y:S02]  /*10d60*/  SEL R158, R158, RZ, !P0 ;  /* 0x000000ff9e9e7207 */ /* 0x000fe40004000000 */
[-C--:B------:R-:W-:Y:S02]  /*10d70*/  IADD3 R8, P3, R8, R152.reuse, RZ ;  /* 0x0000009808087210 */ /* 0x080fe40007f7e0ff */
[----:B------:R-:W-:Y:S02]  /*10d80*/  ISETP.NE.U32.AND P1, PT, R158, RZ, PT ;  /* 0x000000ff9e00720c */ /* 0x000fe40003f25070 */
[----:B------:R-:W-:Y:S01]  /*10d90*/  IADD3 R10, P4, R10, R152, RZ ;  /* 0x000000980a0a7210 */ /* 0x000fe20007f9e0ff */
[----:B------:R-:W-:-:S04]  /*10da0*/  IMAD.X R9, R9, 0x1, R151, P3 ;  /* 0x0000000109097824 */ /* 0x000fc800018e0697 */
[----:B------:R-:W-:Y:S01]  /*10db0*/  IMAD.X R11, R11, 0x1, R151, P4 ;  /* 0x000000010b0b7824 */ /* 0x000fe200020e0697 */
[----:B------:R-:W-:Y:S05]  /*10dc0*/  LDGSTS.E [R222+0x8], desc[UR60][R8.64], P2 ;  /* 0x0000800008de7fae */ /* 0x000fea000912187c */
[----:B------:R-:W-:Y:S01]  /*10dd0*/  LDGSTS.E [R222+0xc], desc[UR60][R10.64], P1 ;  /* 0x0000c0000ade7fae */ /* 0x000fe2000892187c */
[----:B------:R-:W-:-:S04]  /*10de0*/  ISETP.GT.AND P1, PT, R123, 0x20, PT ;  /* 0x000000207b00780c */ /* 0x000fc80003f24270 */
[----:B------:R-:W-:Y:S02]  /*10df0*/  SEL R158, RZ, 0x4, !P1 ;  /* 0x00000004ff9e7807 */ /* 0x000fe40004800000 */
[----:B------:R-:W-:Y:S02]  /*10e00*/  ISETP.GT.AND P1, PT, R123, 0x21, PT ;  /* 0x000000217b00780c */ /* 0x000fe40003f24270 */
[----:B------:R-:W-:Y:S02]  /*10e10*/  SEL R158, R158, RZ, !P0 ;  /* 0x000000ff9e9e7207 */ /* 0x000fe40004000000 */
[----:B------:R-:W-:Y:S02]  /*10e20*/  IADD3 R127, P3, R127, R152, RZ ;  /* 0x000000987f7f7210 */ /* 0x000fe40007f7e0ff */
[----:B------:R-:W-:Y:S02]  /*10e30*/  ISETP.NE.U32.AND P2, PT, R158, RZ, PT ;  /* 0x000000ff9e00720c */ /* 0x000fe40003f45070 */
[----:B------:R-:W-:Y:S01]  /*10e40*/  SEL R158, RZ, 0x4, !P1 ;  /* 0x00000004ff9e7807 */ /* 0x000fe20004800000 */
[----:B------:R-:W-:-:S03]  /*10e50*/  IMAD.X R128, R128, 0x1, R151, P3 ;  /* 0x0000000180807824 */ /* 0x000fc600018e0697 */
[----:B------:R-:W-:Y:S02]  /*10e60*/  SEL R158, R158, RZ, !P0 ;  /* 0x000000ff9e9e7207 */ /* 0x000fe40004000000 */
[----:B------:R-:W-:Y:S02]  /*10e70*/  IADD3 R129, P4, R129, R152, RZ ;  /* 0x0000009881817210 */ /* 0x000fe40007f9e0ff */
[----:B------:R-:W-:Y:S01]  /*10e80*/  ISETP.NE.U32.AND P1, PT, R158, RZ, PT ;  /* 0x000000ff9e00720c */ /* 0x000fe20003f25070 */
[----:B------:R-:W-:Y:S02]  /*10e90*/  IMAD.MOV.U32 R158, RZ, RZ, R127 ;  /* 0x000000ffff9e7224 */ /* 0x000fe400078e007f */
[----:B------:R-:W-:Y:S02]  /*10ea0*/  IMAD.MOV.U32 R159, RZ, RZ, R128 ;  /* 0x000000ffff9f7224 */ /* 0x000fe400078e0080 */
[----:B------:R-:W-:-:S03]  /*10eb0*/  IMAD.X R130, R130, 0x1, R151, P4 ;  /* 0x0000000182827824 */ /* 0x000fc600020e0697 */
[----:B------:R1:W-:Y:S02]  /*10ec0*/  LDGSTS.E [R222+0x4000], desc[UR60][R158.64], P2 ;  /* 0x040000009ede7fae */ /* 0x0003e4000912187c */
[----:B-1----:R-:W-:Y:S02]  /*10ed0*/  IMAD.MOV.U32 R158, RZ, RZ, R129 ;  /* 0x000000ffff9e7224 */ /* 0x002fe400078e0081 */
[----:B------:R-:W-:-:S05]  /*10ee0*/  IMAD.MOV.U32 R159, RZ, RZ, R130 ;  /* 0x000000ffff9f7224 */ /* 0x000fca00078e0082 */
[----:B------:R1:W-:Y:S01]  /*10ef0*/  LDGSTS.E [R222+0x4004], desc[UR60][R158.64], P1 ;  /* 0x040040009ede7fae */ /* 0x0003e2000892187c */
[----:B------:R-:W-:-:S04]  /*10f00*/  ISETP.GT.AND P1, PT, R123, 0x22, PT ;  /* 0x000000227b00780c */ /* 0x000fc80003f24270 */
[----:B-1----:R-:W-:Y:S02]  /*10f10*/  SEL R158, RZ, 0x4, !P1 ;  /* 0x00000004ff9e7807 */ /* 0x002fe40004800000 */
[----:B------:R-:W-:Y:S02]  /*10f20*/  ISETP.GT.AND P1, PT, R123, 0x23, PT ;  /* 0x000000237b00780c */ /* 0x000fe40003f24270 */
[----:B------:R-:W-:Y:S02]  /*10f30*/  SEL R158, R158, RZ, !P0 ;  /* 0x000000ff9e9e7207 */ /* 0x000fe40004000000 */
[----:B------:R-:W-:Y:S02]  /*10f40*/  IADD3 R131, P3, R131, R152, RZ ;  /* 0x0000009883837210 */ /* 0x000fe40007f7e0ff */
[----:B------:R-:W-:Y:S02]  /*10f50*/  ISETP.NE.U32.AND P2, PT, R158, RZ, PT ;  /* 0x000000ff9e00720c */ /* 0x000fe40003f45070 */
[----:B------:R-:W-:-:S02]  /*10f60*/  SEL R158, RZ, 0x4, !P1 ;  /* 0x00000004ff9e7807 */ /* 0x000fc40004800000 */
[----:B------:R-:W-:Y:S02]  /*10f70*/  IADD3.X R132, R132, R151, RZ, P3, !PT ;  /* 0x0000009784847210 */ /* 0x000fe40001ffe4ff */
        /* <DEDUP_REMOVED lines=43> */
[----:B-1----:R-:W-:Y:S01]  /*11230*/  MOV R158, R213 ;  /* 0x000000d5009e7202 */ /* 0x002fe20000000f00 */
[----:B------:R-:W-:-:S05]  /*11240*/  IMAD.MOV.U32 R159, RZ, RZ, R212 ;  /* 0x000000ffff9f7224 */ /* 0x000fca00078e00d4 */
[----:B------:R1:W-:Y:S01]  /*11250*/  LDGSTS.E [R222+0x800c], desc[UR60][R158.64], P1 ;  /* 0x0800c0009ede7fae */ /* 0x0003e2000892187c */
[----:B------:R-:W-:Y:S02]  /*11260*/  ISETP.GT.AND P1, PT, R123, 0x60, PT ;  /* 0x000000607b00780c */ /* 0x000fe40003f24270 */
[-C--:B--2---:R-:W-:Y:S02]  /*11270*/  IADD3 R3, P3, R3, R152.reuse, RZ ;  /* 0x0000009803037210 */ /* 0x084fe40007f7e0ff */
[----:B-1----:R-:W-:Y:S02]  /*11280*/  SEL R158, RZ, 0x4, !P1 ;  /* 0x00000004ff9e7807 */ /* 0x002fe40004800000 */
[----:B------:R-:W-:Y:S02]  /*11290*/  ISETP.GT.AND P1, PT, R123, 0x61, PT ;  /* 0x000000617b00780c */ /* 0x000fe40003f24270 */
[----:B------:R-:W-:Y:S02]  /*112a0*/  SEL R158, R158, RZ, !P0 ;  /* 0x000000ff9e9e7207 */ /* 0x000fe40004000000 */
[----:B------:R-:W-:Y:S01]  /*112b0*/  IADD3 R0, P4, R0, R152, RZ ;  /* 0x0000009800007210 */ /* 0x000fe20007f9e0ff */
[----:B----4-:R-:W-:Y:S01]  /*112c0*/  IMAD.X R4, R4, 0x1, R151, P3 ;  /* 0x0000000104047824 */ /* 0x010fe200018e0697 */
[----:B------:R-:W-:-:S02]  /*112d0*/  ISETP.NE.U32.AND P2, PT, R158, RZ, PT ;  /* 0x000000ff9e00720c */ /* 0x000fc40003f45070 */
[----:B------:R-:W-:Y:S01]  /*112e0*/  SEL R158, RZ, 0x4, !P1 ;  /* 0x00000004ff9e7807 */ /* 0x000fe20004800000 */
[----:B------:R-:W-:Y:S01]  /*112f0*/  STL [R1+0x770], R5 ;  /* 0x0007700501007387 */ /* 0x000fe20000100800 */
[----:B---3--:R-:W-:Y:S02]  /*11300*/  IMAD.X R150, R150, 0x1, R151, P4 ;  /* 0x0000000196967824 */ /* 0x008fe400020e0697 */
[----:B------:R-:W-:Y:S01]  /*11310*/  SEL R158, R158, RZ, !P0 ;  /* 0x000000ff9e9e7207 */ /* 0x000fe20004000000 */
[----:B------:R-:W-:Y:S01]  /*11320*/  STL [R1+0x4c], R3 ;  /* 0x00004c0301007387 */ /* 0x000fe20000100800 */
[----:B------:R-:W-:-:S03]  /*11330*/  IMAD.MOV.U32 R159, RZ, RZ, R4 ;  /* 0x000000ffff9f7224 */ /* 0x000fc600078e0004 */
[----:B------:R1:W-:Y:S01]  /*11340*/  STL [R1+0x48], R4 ;  /* 0x0000480401007387 */ /* 0x0003e20000100800 */
[----:B------:R-:W-:-:S03]  /*11350*/  ISETP.NE.U32.AND P1, PT, R158, RZ, PT ;  /* 0x000000ff9e00720c */ /* 0x000fc60003f25070 */
[----:B------:R2:W-:Y:S01]  /*11360*/  STL [R1+0x54], R0 ;  /* 0x0000540001007387 */ /* 0x0005e20000100800 */
[----:B------:R-:W-:-:S03]  /*11370*/  IMAD.MOV.U32 R158, RZ, RZ, R3 ;  /* 0x000000ffff9e7224 */ /* 0x000fc600078e0003 */
[----:B-1----:R-:W3:Y:S04]  /*11380*/  LDL.LU R4, [R1+0x58] ;  /* 0x0000580001047983 */ /* 0x002ee80000300800 */
[----:B------:R1:W-:Y:S04]  /*11390*/  STL [R1+0x50], R150 ;  /* 0x0000509601007387 */ /* 0x0003e80000100800 */
[----:B------:R-:W4:Y:S04]  /*113a0*/  LDL.LU R3, [R1+0x60] ;  /* 0x0000600001037983 */ /* 0x000f280000300800 */
[----:B------:R2:W-:Y:S02]  /*113b0*/  LDGSTS.E [R222+0xc000], desc[UR60][R158.64], P2 ;  /* 0x0c0000009ede7fae */ /* 0x0005e4000912187c */
[----:B--2---:R-:W-:-:S02]  /*113c0*/  IMAD.MOV.U32 R158, RZ, RZ, R0 ;  /* 0x000000ffff9e7224 */ /* 0x004fc400078e0000 */
[----:B------:R-:W2:Y:S01]  /*113d0*/  LDL R0, [R1+0x758] ;  /* 0x0007580001007983 */ /* 0x000ea20000100800 */
        /* <DEDUP_REMOVED lines=9> */
[----:B------:R-:W-:Y:S02]  /*11470*/  IADD3 R156, P4, R156, R152, RZ ;  /* 0x000000989c9c7210 */ /* 0x000fe40007f9e0ff */
[----:B------:R-:W-:-:S04]  /*11480*/  SEL R158, R158, RZ, !P0 ;  /* 0x000000ff9e9e7207 */ /* 0x000fc80004000000 */
[----:B------:R-:W-:Y:S01]  /*11490*/  ISETP.NE.U32.AND P1, PT, R158, RZ, PT ;  /* 0x000000ff9e00720c */ /* 0x000fe20003f25070 */
[----:B------:R-:W-:Y:S01]  /*114a0*/  IMAD.MOV.U32 R158, RZ, RZ, R157 ;  /* 0x000000ffff9e7224 */ /* 0x000fe200078e009d */
[----:B------:R-:W-:Y:S01]  /*114b0*/  STL [R1+0x5c], R157 ;  /* 0x00005c9d01007387 */ /* 0x000fe20000100800 */
[----:B---3--:R-:W-:-:S04]  /*114c0*/  IMAD.X R4, R4, 0x1, R151, P3 ;  /* 0x0000000104047824 */ /* 0x008fc800018e0697 */
[----:B------:R-:W-:Y:S01]  /*114d0*/  IMAD.MOV.U32 R159, RZ, RZ, R4 ;  /* 0x000000ffff9f7224 */ /* 0x000fe200078e0004 */
[----:B------:R1:W-:Y:S01]  /*114e0*/  STL [R1+0x58], R4 ;  /* 0x0000580401007387 */ /* 0x0003e20000100800 */
[----:B----4-:R-:W-:-:S03]  /*114f0*/  IMAD.X R3, R3, 0x1, R151, P4 ;  /* 0x0000000103037824 */ /* 0x010fc600020e0697 */
[----:B------:R3:W-:Y:S04]  /*11500*/  STL [R1+0x64], R156 ;  /* 0x0000649c01007387 */ /* 0x0007e80000100800 */
[----:B------:R4:W-:Y:S04]  /*11510*/  LDGSTS.E [R222+0xc008], desc[UR60][R158.64], P2 ;  /* 0x0c0080009ede7fae */ /* 0x0009e8000912187c */
[----:B------:R2:W-:Y:S04]  /*11520*/  STL [R1+0x60], R3 ;  /* 0x0000600301007387 */ /* 0x0005e80000100800 */
[----:B------:R-:W2:Y:S01]  /*11530*/  LDL.LU R150, [R1+0x68] ;  /* 0x0000680001967983 */ /* 0x000ea20000300800 */
[----:B----4-:R-:W-:-:S03]  /*11540*/  IMAD.MOV.U32 R158, RZ, RZ, R156 ;  /* 0x000000ffff9e7224 */ /* 0x010fc600078e009c */
[----:B-1----:R-:W4:Y:S01]  /*11550*/  LDL.LU R4, [R1+0x6c] ;  /* 0x00006c0001047983 */ /* 0x002f220000300800 */
[----:B------:R-:W-:-:S03]  /*11560*/  IMAD.MOV.U32 R159, RZ, RZ, R3 ;  /* 0x000000ffff9f7224 */ /* 0x000fc600078e0003 */
[----:B---3--:R-:W3:Y:S04]  /*11570*/  LDL.LU R156, [R1+0x70] ;  /* 0x00007000019c7983 */ /* 0x008ee80000300800 */
[----:B------:R2:W-:Y:S02]  /*11580*/  LDGSTS.E [R222+0xc00c], desc[UR60][R158.64], P1 ;  /* 0x0c00c0009ede7fae */ /* 0x0005e4000892187c */
[----:B--2---:R-:W-:Y:S02]  /*11590*/  IADD3 R222, R0, UR5, RZ ;  /* 0x0000000500de7c10 */ /* 0x004fe4000fffe0ff */
[----:B------:R-:W2:Y:S01]  /*115a0*/  LDL.LU R0, [R1+0x74] ;  /* 0x0000740001007983 */ /* 0x000ea20000300800 */
[C---:B------:R-:W-:Y:S02]  /*115b0*/  ISETP.GT.AND P1, PT, R123.reuse, 0x4, PT ;  /* 0x000000047b00780c */ /* 0x040fe40003f24270 */
[----:B------:R-:W-:Y:S01]  /*115c0*/  ISETP.GT.AND P2, PT, R123, 0x5, PT ;  /* 0x000000057b00780c */ /* 0x000fe20003f44270 */
[----:B------:R-:W3:Y:S01]  /*115d0*/  LDL.LU R5, [R1+0x7c] ;  /* 0x00007c0001057983 */ /* 0x000ee20000300800 */
[----:B------:R-:W-:-:S02]  /*115e0*/  SEL R159, RZ, 0x4, !P1 ;  /* 0x00000004ff9f7807 */ /* 0x000fc40004800000 */
[----:B------:R-:W-:Y:S01]  /*115f0*/  IADD3 R12, P3, R12, R152, RZ ;  /* 0x000000980c0c7210 */ /* 0x000fe20007f7e0ff */
[----:B------:R-:W3:Y:S01]  /*11600*/  LDL.LU R3, [R1+0x84] ;  /* 0x0000840001037983 */ /* 0x000ee20000300800 */
[----:B------:R-:W-:-:S04]  /*11610*/  SEL R159, R159, RZ, !P0 ;  /* 0x000000ff9f9f7207 */ /* 0x000fc80004000000 */
[----:B------:R-:W-:Y:S02]  /*11620*/  ISETP.NE.U32.AND P1, PT, R159, RZ, PT ;  /* 0x000000ff9f00720c */ /* 0x000fe40003f25070 */
[----:B------:R-:W-:Y:S01]  /*11630*/  SEL R158, RZ, 0x4, !P2 ;  /* 0x00000004ff9e7807 */ /* 0x000fe20005000000 */
[----:B------:R-:W-:-:S03]  /*11640*/  IMAD.X R13, R13, 0x1, R151, P3 ;  /* 0x000000010d0d7824 */ /* 0x000fc600018e0697 */
[----:B------:R-:W-:-:S04]  /*11650*/  SEL R158, R158, RZ, !P0 ;  /* 0x000000ff9e9e7207 */ /* 0x000fc80004000000 */
[----:B------:R-:W-:-:S03]  /*11660*/  ISETP.NE.U32.AND P2, PT, R158, RZ, PT ;  /* 0x000000ff9e00720c */ /* 0x000fc60003f45070 */
[----:B------:R-:W-:Y:S01]  /*11670*/  LDGSTS.E [R222], desc[UR60][R12.64], P1 ;  /* 0x000000000cde7fae */ /* 0x000fe2000892187c */
[----:B------:R-:W-:Y:S02]  /*11680*/  ISETP.GT.AND P1, PT, R123, 0x6, PT ;  /* 0x000000067b00780c */ /* 0x000fe40003f24270 */
[----:B------:R-:W-:Y:S02]  /*11690*/  IADD3 R14, P4, R14, R152, RZ ;  /* 0x000000980e0e7210 */ /* 0x000fe40007f9e0ff */
[----:B------:R-:W-:-:S03]  /*116a0*/  SEL R158, RZ, 0x4, !P1 ;  /* 0x00000004ff9e7807 */ /* 0x000fc60004800000 */
[----:B------:R-:W-:Y:S01]  /*116b0*/  IMAD.X R15, R15, 0x1, R151, P4 ;  /* 0x000000010f0f7824 */ /* 0x000fe200020e0697 */
[----:B------:R-:W-:Y:S02]  /*116c0*/  SEL R158, R158, RZ, !P0 ;  /* 0x000000ff9e9e7207 */ /* 0x000fe40004000000 */
[----:B------:R-:W-:Y:S02]  /*116d0*/  ISETP.GT.AND P1, PT, R123, 0x7, PT ;  /* 0x000000077b00780c */ /* 0x000fe40003f24270 */
[----:B------:R-:W-:Y:S01]  /*116e0*/  LDGSTS.E [R222+0x4], desc[UR60][R14.64], P2 ;  /* 0x000040000ede7fae */ /* 0x000fe2000912187c */
        /* <DEDUP_REMOVED lines=57> */
[----:B------:R-:W-:Y:S01]  /*11a80*/  IMAD.MOV.U32 R158, RZ, RZ, R215 ;  /* 0x000000ffff9e7224 */ /* 0x000fe200078e00d7 */
[----:B------:R-:W-:Y:S01]  /*11a90*/  IADD3.X R216, R216, R151, RZ, P4, !PT ;  /* 0x00000097d8d87210 */ /* 0x000fe200027fe4ff */
[----:B------:R-:W-:-:S05]  /*11aa0*/  IMAD.MOV.U32 R159, RZ, RZ, R214 ;  /* 0x000000ffff9f7224 */ /* 0x000fca00078e00d6 */
        /* <DEDUP_REMOVED lines=22> */
[C---:B------:R-:W-:Y:S02]  /*11c10*/  ISETP.GT.AND P1, PT, R123.reuse, 0x64, PT ;  /* 0x000000647b00780c */ /* 0x040fe40003f24270 */
[-C--:B----4-:R-:W-:Y:S02]  /*11c20*/  IADD3 R4, P3, R4, R152.reuse, RZ ;  /* 0x0000009804047210 */ /* 0x090fe40007f7e0ff */
[----:B-1----:R-:W-:Y:S02]  /*11c30*/  SEL R158, RZ, 0x4, !P1 ;  /* 0x00000004ff9e7807 */ /* 0x002fe40004800000 */
[----:B------:R-:W-:Y:S02]  /*11c40*/  ISETP.GT.AND P1, PT, R123, 0x65, PT ;  /* 0x000000657b00780c */ /* 0x000fe40003f24270 */
[----:B------:R-:W-:Y:S01]  /*11c50*/  SEL R158, R158, RZ, !P0 ;  /* 0x000000ff9e9e7207 */ /* 0x000fe20004000000 */
[----:B------:R-:W-:Y:S01]  /*11c60*/  IMAD.X R150, R150, 0x1, R151, P3 ;  /* 0x0000000196967824 */ /* 0x000fe200018e0697 */
[----:B--2---:R-:W-:-:S02]  /*11c70*/  IADD3 R0, P4, R0, R152, RZ ;  /* 0x0000009800007210 */ /* 0x004fc40007f9e0ff */
[----:B------:R-:W-:Y:S02]  /*11c80*/  ISETP.NE.U32.AND P2, PT, R158, RZ, PT ;  /* 0x000000ff9e00720c */ /* 0x000fe40003f45070 */
[----:B------:R-:W-:Y:S01]  /*11c90*/  SEL R158, RZ, 0x4, !P1 ;  /* 0x00000004ff9e7807 */ /* 0x000fe20004800000 */
[----:B------:R-:W-:Y:S01]  /*11ca0*/  STL [R1+0x6c], R4 ;  /* 0x00006c0401007387 */ /* 0x000fe20000100800 */
[----:B---3--:R-:W-:Y:S02]  /*11cb0*/  IMAD.X R156, R156, 0x1, R151, P4 ;  /* 0x000000019c9c7824 */ /* 0x008fe400020e0697 */
[----:B------:R-:W-:Y:S01]  /*11cc0*/  SEL R158, R158, RZ, !P0 ;  /* 0x000000ff9e9e7207 */ /* 0x000fe20004000000 */
[----:B------:R1:W-:Y:S01]  /*11cd0*/  STL [R1+0x68], R150 ;  /* 0x0000689601007387 */ /* 0x0003e20000100800 */
[----:B------:R-:W-:-:S03]  /*11ce0*/  IMAD.MOV.U32 R159, RZ, RZ, R150 ;  /* 0x000000ffff9f7224 */ /* 0x000fc600078e0096 */
[----:B------:R2:W-:Y:S01]  /*11cf0*/  STL [R1+0x74], R0 ;  /* 0x0000740001007387 */ /* 0x0005e20000100800 */
[----:B------:R-:W-:Y:S01]  /*11d00*/  ISETP.NE.U32.AND P1, PT, R158, RZ, PT ;  /* 0x000000ff9e00720c */ /* 0x000fe20003f25070 */
[----:B------:R-:W-:Y:S02]  /*11d10*/  IMAD.MOV.U32 R158, RZ, RZ, R4 ;  /* 0x000000ffff9e7224 */ /* 0x000fe400078e0004 */
[----:B-1----:R-:W3:Y:S04]  /*11d20*/  LDL.LU R150, [R1+0x78] ;  /* 0x0000780001967983 */ /* 0x002ee80000300800 */
[----:B------:R-:W-:Y:S04]  /*11d30*/  STL [R1+0x70], R156 ;  /* 0x0000709c01007387 */ /* 0x000fe80000100800 */
[----:B------:R-:W4:Y:S04]  /*11d40*/  LDL.LU R4, [R1+0x80] ;  /* 0x0000800001047983 */ /* 0x000f280000300800 */
[----:B------:R1:W-:Y:S02]  /*11d50*/  LDGSTS.E [R222+0xc000], desc[UR60][R158.64], P2 ;  /* 0x0c0000009ede7fae */ /* 0x0003e4000912187c */
[----:B-1----:R-:W-:-:S02]  /*11d60*/  IMAD.MOV.U32 R158, RZ, RZ, R0 ;  /* 0x000000ffff9e7224 */ /* 0x002fc400078e0000 */
[----:B--2---:R-:W2:Y:S01]  /*11d70*/  LDL R0, [R1+0x754] ;  /* 0x0007540001007983 */ /* 0x004ea20000100800 */
[----:B------:R-:W-:-:S05]  /*11d80*/  MOV R159, R156 ;  /* 0x0000009c009f7202 */ /* 0x000fca0000000f00 */
        /* <DEDUP_REMOVED lines=17> */
[----:B------:R-:W-:Y:S04]  /*11ea0*/  STL [R1+0x84], R3 ;  /* 0x0000840301007387 */ /* 0x000fe80000100800 */
[----:B------:R3:W-:Y:S04]  /*11eb0*/  LDGSTS.E [R222+0xc008], desc[UR60][R158.64], P2 ;  /* 0x0c0080009ede7fae */ /* 0x0007e8000912187c */
[----:B------:R4:W-:Y:S04]  /*11ec0*/  STL [R1+0x80], R4 ;  /* 0x0000800401007387 */ /* 0x0009e80000100800 */
[----:B-1----:R-:W2:Y:S01]  /*11ed0*/  LDL.LU R150, [R1+0x88] ;  /* 0x0000880001967983 */ /* 0x002ea20000300800 */
[----:B---3--:R-:W-:-:S02]  /*11ee0*/  IMAD.MOV.U32 R158, RZ, RZ, R3 ;  /* 0x000000ffff9e7224 */ /* 0x008fc400078e0003 */
[----:B------:R-:W-:Y:S02]  /*11ef0*/  IMAD.MOV.U32 R159, RZ, RZ, R4 ;  /* 0x000000ffff9f7224 */ /* 0x000fe400078e0004 */
[----:B----4-:R-:W3:Y:S04]  /*11f00*/  LDL.LU R4, [R1+0x8c] ;  /* 0x00008c0001047983 */ /* 0x010ee80000300800 */
[----:B------:R2:W-:Y:S04]  /*11f10*/  LDGSTS.E [R222+0xc00c], desc[UR60][R158.64], P1 ;  /* 0x0c00c0009ede7fae */ /* 0x0005e8000892187c */
[----:B------:R-:W4:Y:S01]  /*11f20*/  LDL.LU R156, [R1+0x90] ;  /* 0x00009000019c7983 */ /* 0x000f220000300800 */
[----:B--2---:R-:W-:-:S03]  /*11f30*/  VIADD R222, R0, UR5 ;  /* 0x0000000500de7c36 */ /* 0x004fc60008000000 */
[----:B------:R-:W2:Y:S01]  /*11f40*/  LDL.LU R0, [R1+0x94] ;  /* 0x0000940001007983 */ /* 0x000ea20000300800 */
[C---:B------:R-:W-:Y:S02]  /*11f50*/  ISETP.GT.AND P1, PT, R123.reuse, 0x8, PT ;  /* 0x000000087b00780c */ /* 0x040fe40003f24270 */
[----:B------:R-:W-:Y:S01]  /*11f60*/  ISETP.GT.AND P2, PT, R123, 0x9, PT ;  /* 0x000000097b00780c */ /* 0x000fe20003f44270 */
[----:B------:R-:W4:Y:S01]  /*11f70*/  LDL.LU R5, [R1+0x9c] ;  /* 0x00009c0001057983 */ /* 0x000f220000300800 */
[----:B------:R-:W-:Y:S02]  /*11f80*/  SEL R159, RZ, 0x4, !P1 ;  /* 0x00000004ff9f7807 */ /* 0x000fe40004800000 */
[----:B------:R-:W-:Y:S01]  /*11f90*/  IADD3 R20, P3, R20, R152, RZ ;  /* 0x0000009814147210 */ /* 0x000fe20007f7e0ff */
[----:B------:R-:W4:Y:S01]  /*11fa0*/  LDL.LU R3, [R1+0xa4] ;  /* 0x0000a40001037983 */ /* 0x000f220000300800 */
        /* <DEDUP_REMOVED lines=90> */
[----:B------:R-:W-:Y:S01]  /*12550*/  MOV R158, R228 ;  /* 0x000000e4009e7202 */ /* 0x000fe20000000f00 */
[----:B------:R-:W-:-:S04]  /*12560*/  IMAD.X R229, R229, 0x1, R151, P4 ;  /* 0x00000001e5e57824 */ /* 0x000fc800020e0697 */
[----:B------:R1:W-:Y:S02]  /*12570*/  LDGSTS.E [R222+0x8008], desc[UR60][R158.64], P2 ;  /* 0x080080009ede7fae */ /* 0x0003e4000912187c */
[----:B-1----:R-:W-:Y:S02]  /*12580*/  IMAD.MOV.U32 R158, RZ, RZ, R230 ;  /* 0x000000ffff9e7224 */ /* 0x002fe400078e00e6 */
[----:B------:R-:W-:-:S05]  /*12590*/  IMAD.MOV.U32 R159, RZ, RZ, R229 ;  /* 0x000000ffff9f7224 */ /* 0x000fca00078e00e5 */
[----:B------:R1:W-:Y:S01]  /*125a0*/  LDGSTS.E [R222+0x800c], desc[UR60][R158.64], P1 ;  /* 0x0800c0009ede7fae */ /* 0x0003e2000892187c */
[C---:B------:R-:W-:Y:S02]  /*125b0*/  ISETP.GT.AND P1, PT, R123.reuse, 0x68, PT ;  /* 0x000000687b00780c */ /* 0x040fe40003f24270 */
[-C--:B---3--:R-:W-:Y:S02]  /*125c0*/  IADD3 R4, P3, R4, R152.reuse, RZ ;  /* 0x0000009804047210 */ /* 0x088fe40007f7e0ff */
        /* <DEDUP_REMOVED lines=8> */
[----:B----4-:R-:W-:Y:S02]  /*12650*/  IMAD.X R156, R156, 0x1, R151, P4 ;  /* 0x000000019c9c7824 */ /* 0x010fe400020e0697 */
        /* <DEDUP_REMOVED lines=45> */
[----:B------:R-:W-:Y:S01]  /*12930*/  SEL R158, RZ, 0x4, !P2 ;  /* 0x00000004ff9e7807 */ /* 0x000fe20005000000 */
[----:B------:R-:W4:Y:S01]  /*12940*/  LDL.LU R3, [R1+0xc4] ;  /* 0x0000c40001037983 */ /* 0x000f220000300800 */
[----:B------:R-:W-:Y:S02]  /*12950*/  SEL R159, R159, RZ, !P0 ;  /* 0x000000ff9f9f7207 */ /* 0x000fe40004000000 */
[----:B------:R-:W-:-:S02]  /*12960*/  IADD3 R155, P3, R155, R152, RZ ;  /* 0x000000989b9b7210 */ /* 0x000fc40007f7e0ff */
[----:B------:R-:W-:Y:S02]  /*12970*/  ISETP.NE.U32.AND P1, PT, R159, RZ, PT ;  /* 0x000000ff9f00720c */ /* 0x000fe40003f25070 */
[----:B------:R-:W-:Y:S02]  /*12980*/  SEL R158, R158, RZ, !P0 ;  /* 0x000000ff9e9e7207 */ /* 0x000fe40004000000 */
[----:B------:R-:W-:Y:S02]  /*12990*/  IADD3.X R94, R94, R151, RZ, P3, !PT ;  /* 0x000000975e5e7210 */ /* 0x000fe40001ffe4ff */
[----:B------:R-:W-:Y:S01]  /*129a0*/  ISETP.NE.U32.AND P2, PT, R158, RZ, PT ;  /* 0x000000ff9e00720c */ /* 0x000fe20003f45070 */
[----:B------:R-:W-:Y:S02]  /*129b0*/  IMAD.MOV.U32 R158, RZ, RZ, R155 ;  /* 0x000000ffff9e7224 */ /* 0x000fe400078e009b */
[----:B------:R-:W-:Y:S01]  /*129c0*/  IMAD.MOV.U32 R159, RZ, RZ, R94 ;  /* 0x000000ffff9f7224 */ /* 0x000fe200078e005e */
[----:B------:R-:W-:-:S04]  /*129d0*/  IADD3 R92, P4, R92, R152, RZ ;  /* 0x000000985c5c7210 */ /* 0x000fc80007f9e0ff */
[----:B------:R1:W-:Y:S01]  /*129e0*/  LDGSTS.E [R222], desc[UR60][R158.64], P1 ;  /* 0x000000009ede7fae */ /* 0x0003e2000892187c */
[----:B------:R-:W-:Y:S01]  /*129f0*/  ISETP.GT.AND P1, PT, R123, 0xe, PT ;  /* 0x0000000e7b00780c */ /* 0x000fe20003f24270 */
[----:B------:R-:W-:-:S05]  /*12a00*/  IMAD.X R93, R93, 0x1, R151, P4 ;  /* 0x000000015d5d7824 */ /* 0x000fca00020e0697 */
[----:B------:R-:W-:Y:S01]  /*12a10*/  LDGSTS.E [R222+0x4], desc[UR60][R92.64], P2 ;  /* 0x000040005cde7fae */ /* 0x000fe2000912187c */
[----:B-1----:R-:W-:Y:S02]  /*12a20*/  SEL R158, RZ, 0x4, !P1 ;  /* 0x00000004ff9e7807 */ /* 0x002fe40004800000 */
[----:B------:R-:W-:Y:S02]  /*12a30*/  ISETP.GT.AND P1, PT, R123, 0xf, PT ;  /* 0x0000000f7b00780c */ /* 0x000fe40003f24270 */
[----:B------:R-:W-:-:S04]  /*12a40*/  SEL R158, R158, RZ, !P0 ;  /* 0x000000ff9e9e7207 */ /* 0x000fc80004000000 */
[----:B------:R-:W-:Y:S02]  /*12a50*/  ISETP.NE.U32.AND P2, PT, R158, RZ, PT ;  /* 0x000000ff9e00720c */ /* 0x000fe40003f45070 */
[----:B------:R-:W-:Y:S02]  /*12a60*/  SEL R158, RZ, 0x4, !P1 ;  /* 0x00000004ff9e7807 */ /* 0x000fe40004800000 */
[----:B------:R-:W-:Y:S02]  /*12a70*/  IADD3 R145, P3, R145, R152, RZ ;  /* 0x0000009891917210 */ /* 0x000fe40007f7e0ff */
[----:B------:R-:W-:-:S04]  /*12a80*/  SEL R158, R158, RZ, !P0 ;  /* 0x000000ff9e9e7207 */ /* 0x000fc80004000000 */
[----:B------:R-:W-:Y:S01]  /*12a90*/  ISETP.NE.U32.AND P1, PT, R158, RZ, PT ;  /* 0x000000ff9e00720c */ /* 0x000fe20003f25070 */
[----:B------:R-:W-:Y:S01]  /*12aa0*/  IMAD.X R98, R98, 0x1, R151, P3 ;  /* 0x0000000162627824 */ /* 0x000fe200018e0697 */
[----:B------:R-:W-:Y:S01]  /*12ab0*/  IADD3 R96, P4, R96, R152, RZ ;  /* 0x0000009860607210 */ /* 0x000fe20007f9e0ff */
[----:B------:R-:W-:Y:S02]  /*12ac0*/  IMAD.MOV.U32 R158, RZ, RZ, R145 ;  /* 0x000000ffff9e7224 */ /* 0x000fe400078e0091 */
[----:B------:R-:W-:Y:S02]  /*12ad0*/  IMAD.MOV.U32 R159, RZ, RZ, R98 ;  /* 0x000000ffff9f7224 */ /* 0x000fe400078e0062 */
[----:B------:R-:W-:-:S03]  /*12ae0*/  IMAD.X R97, R97, 0x1, R151, P4 ;  /* 0x0000000161617824 */ /* 0x000fc600020e0697 */
[----:B------:R1:W-:Y:S04]  /*12af0*/  LDGSTS.E [R222+0x8], desc[UR60][R158.64], P2 ;  /* 0x000080009ede7fae */ /* 0x0003e8000912187c */
[----:B------:R-:W-:Y:S01]  /*12b00*/  LDGSTS.E [R222+0xc], desc[UR60][R96.64], P1 ;  /* 0x0000c00060de7fae */ /* 0x000fe2000892187c */
        /* <DEDUP_REMOVED lines=58> */
[-C--:B------:R-:W-:Y:S02]  /*12eb0*/  IADD3 R236, P3, R236, R152.reuse, RZ ;  /* 0x00000098ecec7210 */ /* 0x080fe40007f7e0ff */
[----:B------:R-:W-:Y:S02]  /*12ec0*/  ISETP.NE.U32.AND P2, PT, R158, RZ, PT ;  /* 0x000000ff9e00720c */ /* 0x000fe40003f45070 */
[----:B------:R-:W-:Y:S01]  /*12ed0*/  SEL R158, RZ, 0x4, !P1 ;  /* 0x00000004ff9e7807 */ /* 0x000fe20004800000 */
[----:B------:R-:W-:Y:S01]  /*12ee0*/  IMAD.X R235, R235, 0x1, R151, P3 ;  /* 0x00000001ebeb7824 */ /* 0x000fe200018e0697 */
[----:B------:R-:W-:-:S02]  /*12ef0*/  IADD3 R238, P4, R238, R152, RZ ;  /* 0x00000098eeee7210 */ /* 0x000fc40007f9e0ff */
[----:B------:R-:W-:Y:S01]  /*12f00*/  SEL R158, R158, RZ, !P0 ;  /* 0x000000ff9e9e7207 */ /* 0x000fe20004000000 */
[----:B------:R-:W-:-:S03]  /*12f10*/  IMAD.MOV.U32 R159, RZ, RZ, R235 ;  /* 0x000000ffff9f7224 */ /* 0x000fc600078e00eb */
[----:B------:R-:W-:Y:S01]  /*12f20*/  ISETP.NE.U32.AND P1, PT, R158, RZ, PT ;  /* 0x000000ff9e00720c */ /* 0x000fe20003f25070 */
[----:B------:R-:W-:Y:S02]  /*12f30*/  IMAD.MOV.U32 R158, RZ, RZ, R236 ;  /* 0x000000ffff9e7224 */ /* 0x000fe400078e00ec */
[----:B------:R-:W-:-:S03]  /*12f40*/  IMAD.X R237, R237, 0x1, R151, P4 ;  /* 0x00000001eded7824 */ /* 0x000fc600020e0697 */
[----:B------:R1:W-:Y:S02]  /*12f50*/  LDGSTS.E [R222+0x8008], desc[UR60][R158.64], P2 ;  /* 0x080080009ede7fae */ /* 0x0003e4000912187c */
[----:B-1----:R-:W-:Y:S01]  /*12f60*/  IMAD.MOV.U32 R158, RZ, RZ, R238 ;  /* 0x000000ffff9e7224 */ /* 0x002fe200078e00ee */
[----:B------:R-:W-:-:S05]  /*12f70*/  MOV R159, R237 ;  /* 0x000000ed009f7202 */ /* 0x000fca0000000f00 */
        /* <DEDUP_REMOVED lines=62> */
[----:B------:R-:W-:Y:S01]  /*13360*/  SEL R158, R158, RZ, !P0 ;  /* 0x000000ff9e9e7207 */ /* 0x000fe20004000000 */
[----:B------:R-:W-:Y:S01]  /*13370*/  IMAD.X R101, R101, 0x1, R151, P3 ;  /* 0x0000000165657824 */ /* 0x000fe200018e0697 */
[----:B------:R-:W-:Y:S02]  /*13380*/  IADD3 R99, P4, R99, R152, RZ ;  /* 0x0000009863637210 */ /* 0x000fe40007f9e0ff */
[----:B------:R-:W-:Y:S01]  /*13390*/  ISETP.NE.U32.AND P2, PT, R158, RZ, PT ;  /* 0x000000ff9e00720c */ /* 0x000fe20003f45070 */
[----:B------:R-:W-:Y:S01]  /*133a0*/  IMAD.MOV.U32 R159, RZ, RZ, R101 ;  /* 0x000000ffff9f7224 */ /* 0x000fe200078e0065 */
[----:B------:R-:W-:Y:S01]  /*133b0*/  MOV R158, R95 ;  /* 0x0000005f009e7202 */ /* 0x000fe20000000f00 */
[----:B------:R-:W-:-:S04]  /*133c0*/  IMAD.X R100, R100, 0x1, R151, P4 ;  /* 0x0000000164647824 */ /* 0x000fc800020e0697 */
[----:B------:R1:W-:Y:S01]  /*133d0*/  LDGSTS.E [R222], desc[UR60][R158.64], P1 ;  /* 0x000000009ede7fae */ /* 0x0003e2000892187c */
[----:B------:R-:W-:Y:S01]  /*133e0*/  ISETP.GT.AND P1, PT, R123, 0x12, PT ;  /* 0x000000127b00780c */ /* 0x000fe20003f24270 */
[----:B-1----:R-:W-:Y:S02]  /*133f0*/  IMAD.MOV.U32 R158, RZ, RZ, R99 ;  /* 0x000000ffff9e7224 */ /* 0x002fe400078e0063 */
[----:B------:R-:W-:-:S05]  /*13400*/  IMAD.MOV.U32 R159, RZ, RZ, R100 ;  /* 0x000000ffff9f7224 */ /* 0x000fca00078e0064 */
[----:B------:R1:W-:Y:S01]  /*13410*/  LDGSTS.E [R222+0x4], desc[UR60][R158.64], P2 ;  /* 0x000040009ede7fae */ /* 0x0003e2000912187c */
[----:B------:R-:W-:Y:S02]  /*13420*/  IADD3 R146, P3, R146, R152, RZ ;  /* 0x0000009892927210 */ /* 0x000fe40007f7e0ff */
[----:B-1----:R-:W-:Y:S02]  /*13430*/  SEL R158, RZ, 0x4, !P1 ;  /* 0x00000004ff9e7807 */ /* 0x002fe40004800000 */
[----:B------:R-:W-:Y:S02]  /*13440*/  ISETP.GT.AND P1, PT, R123, 0x13, PT ;  /* 0x000000137b00780c */ /* 0x000fe40003f24270 */
[----:B------:R-:W-:-:S04]  /*13450*/  SEL R158, R158, RZ, !P0 ;  /* 0x000000ff9e9e7207 */ /* 0x000fc80004000000 */
        /* <DEDUP_REMOVED lines=110> */
[----:B------:R-:W-:Y:S02]  /*13b40*/  ISETP.GT.AND P1, PT, R123, 0x72, PT ;  /* 0x000000727b00780c */ /* 0x000fe40003f24270 */
[----:B------:R-:W-:Y:S02]  /*13b50*/  IADD3 R5, P3, R5, R152, RZ ;  /* 0x0000009805057210 */ /* 0x000fe40007f7e0ff */
[----:B-1----:R-:W-:Y:S02]  /*13b60*/  SEL R158, RZ, 0x4, !P1 ;  /* 0x00000004ff9e7807 */ /* 0x002fe40004800000 */
[----:B------:R-:W-:Y:S02]  /*13b70*/  ISETP.GT.AND P1, PT, R123, 0x73, PT ;  /* 0x000000737b00780c */ /* 0x000fe40003f24270 */
[----:B------:R-:W-:-:S04]  /*13b80*/  SEL R158, R158, RZ, !P0 ;  /* 0x000000ff9e9e7207 */ /* 0x000fc80004000000 */
[----:B------:R-:W-:Y:S02]  /*13b90*/  ISETP.NE.U32.AND P2, PT, R158, RZ, PT ;  /* 0x000000ff9e00720c */ /* 0x000fe40003f45070 */
[----:B------:R-:W-:Y:S02]  /*13ba0*/  SEL R158, RZ, 0x4, !P1 ;  /* 0x00000004ff9e7807 */ /* 0x000fe40004800000 */
[----:B------:R-:W-:Y:S02]  /*13bb0*/  IADD3 R3, P4, R3, R152, RZ ;  /* 0x0000009803037210 */ /* 0x000fe40007f9e0ff */
[----:B------:R-:W-:Y:S01]  /*13bc0*/  SEL R158, R158, RZ, !P0 ;  /* 0x000000ff9e9e7207 */ /* 0x000fe20004000000 */
[----:B------:R1:W-:Y:S03]  /*13bd0*/  STL [R1+0xdc], R5 ;  /* 0x0000dc0501007387 */ /* 0x0003e60000100800 */
[----:B------:R-:W-:Y:S01]  /*13be0*/  ISETP.NE.U32.AND P1, PT, R158, RZ, PT ;  /* 0x000000ff9e00720c */ /* 0x000fe20003f25070 */
[----:B------:R-:W-:-:S02]  /*13bf0*/  IMAD.MOV.U32 R158, RZ, RZ, R5 ;  /* 0x000000ffff9e7224 */ /* 0x000fc400078e0005 */
[----:B---3--:R-:W-:-:S04]  /*13c00*/  IMAD.X R150, R150, 0x1, R151, P3 ;  /* 0x0000000196967824 */ /* 0x008fc800018e0697 */
[----:B------:R-:W-:Y:S01]  /*13c10*/  IMAD.MOV.U32 R159, RZ, RZ, R150 ;  /* 0x000000ffff9f7224 */ /* 0x000fe200078e0096 */
[----:B------:R-:W-:Y:S01]  /*13c20*/  STL [R1+0xd8], R150 ;  /* 0x0000d89601007387 */ /* 0x000fe20000100800 */
[----:B----4-:R-:W-:-:S03]  /*13c30*/  IMAD.X R4, R4, 0x1, R151, P4 ;  /* 0x0000000104047824 */ /* 0x010fc600020e0697 */
[----:B------:R3:W-:Y:S04]  /*13c40*/  STL [R1+0xe4], R3 ;  /* 0x0000e40301007387 */ /* 0x0007e80000100800 */
[----:B------:R4:W-:Y:S04]  /*13c50*/  LDGSTS.E [R222+0xc008], desc[UR60][R158.64], P2 ;  /* 0x0c0080009ede7fae */ /* 0x0009e8000912187c */
[----:B------:R2:W-:Y:S04]  /*13c60*/  STL [R1+0xe0], R4 ;  /* 0x0000e00401007387 */ /* 0x0005e80000100800 */
[----:B-1----:R-:W2:Y:S01]  /*13c70*/  LDL.LU R5, [R1] ;  /* 0x0000000001057983 */ /* 0x002ea20000300800 */
[----:B----4-:R-:W-:-:S03]  /*13c80*/  IMAD.MOV.U32 R158, RZ, RZ, R3 ;  /* 0x000000ffff9e7224 */ /* 0x010fc600078e0003 */
[----:B---3--:R-:W3:Y:S01]  /*13c90*/  LDL.LU R3, [R1+0x4] ;  /* 0x0000040001037983 */ /* 0x008ee20000300800 */
[----:B------:R-:W-:-:S03]  /*13ca0*/  IMAD.MOV.U32 R159, RZ, RZ, R4 ;  /* 0x000000ffff9f7224 */ /* 0x000fc600078e0004 */
[----:B------:R-:W4:Y:S04]  /*13cb0*/  LDL.LU R150, [R1+0xe8] ;  /* 0x0000e80001967983 */ /* 0x000f280000300800 */
[----:B--2---:R-:W2:Y:S04]  /*13cc0*/  LDL.LU R4, [R1+0xec] ;  /* 0x0000ec0001047983 */ /* 0x004ea80000300800 */
[----:B------:R1:W-:Y:S04]  /*13cd0*/  LDGSTS.E [R222+0xc00c], desc[UR60][R158.64], P1 ;  /* 0x0c00c0009ede7fae */ /* 0x0003e8000892187c */
[----:B------:R-:W4:Y:S01]  /*13ce0*/  LDL.LU R156, [R1+0xf0] ;  /* 0x0000f000019c7983 */ /* 0x000f220000300800 */
[----:B-1----:R-:W-:-:S03]  /*13cf0*/  IADD3 R222, R0, UR5, RZ ;  /* 0x0000000500de7c10 */ /* 0x002fc6000fffe0ff */
[----:B------:R-:W4:Y:S01]  /*13d00*/  LDL.LU R0, [R1+0xf4] ;  /* 0x0000f40001007983 */ /* 0x000f220000300800 */
[----:B------:R-:W-:-:S04]  /*13d10*/  ISETP.GT.AND P1, PT, R123, 0x14, PT ;  /* 0x000000147b00780c */ /* 0x000fc80003f24270 */
[----:B------:R-:W-:Y:S02]  /*13d20*/  SEL R159, RZ, 0x4, !P1 ;  /* 0x00000004ff9f7807 */ /* 0x000fe40004800000 */
[----:B------:R-:W-:Y:S02]  /*13d30*/  ISETP.GT.AND P2, PT, R123, 0x15, PT ;  /* 0x000000157b00780c */ /* 0x000fe40003f44270 */
[----:B------:R-:W-:Y:S02]  /*13d40*/  SEL R159, R159, RZ, !P0 ;  /* 0x000000ff9f9f7207 */ /* 0x000fe40004000000 */
[----:B------:R-:W-:Y:S02]  /*13d50*/  SEL R158, RZ, 0x4, !P2 ;  /* 0x00000004ff9e7807 */ /* 0x000fe40005000000 */
[----:B------:R-:W-:Y:S02]  /*13d60*/  IADD3 R102, P3, R102, R152, RZ ;  /* 0x0000009866667210 */ /* 0x000fe40007f7e0ff */
[----:B------:R-:W-:-:S02]  /*13d70*/  ISETP.NE.U32.AND P1, PT, R159, RZ, PT ;  /* 0x000000ff9f00720c */ /* 0x000fc40003f25070 */
[----:B------:R-:W-:Y:S01]  /*13d80*/  SEL R158, R158, RZ, !P0 ;  /* 0x000000ff9e9e7207 */ /* 0x000fe20004000000 */
[----:B------:R-:W-:-:S03]  /*13d90*/  IMAD.X R108, R108, 0x1, R151, P3 ;  /* 0x000000016c6c7824 */ /* 0x000fc600018e0697 */
        /* <DEDUP_REMOVED lines=85> */
[----:B------:R-:W-:Y:S01]  /*142f0*/  SEL R158, R158, RZ, !P0 ;  /* 0x000000ff9e9e7207 */ /* 0x000fe20004000000 */
[----:B------:R-:W-:-:S03]  /*14300*/  IMAD.MOV.U32 R159, RZ, RZ, R251 ;  /* 0x000000ffff9f7224 */ /* 0x000fc600078e00fb */
[----:B------:R-:W-:Y:S01]  /*14310*/  ISETP.NE.U32.AND P1, PT, R158, RZ, PT ;  /* 0x000000ff9e00720c */ /* 0x000fe20003f25070 */
[----:B------:R-:W-:Y:S01]  /*14320*/  IMAD.MOV.U32 R158, RZ, RZ, R252 ;  /* 0x000000ffff9e7224 */ /* 0x000fe200078e00fc */
[----:B---3--:R-:W-:-:S04]  /*14330*/  IADD3 R3, P4, R3, R152, RZ ;  /* 0x0000009803037210 */ /* 0x008fc80007f9e0ff */
[----:B------:R1:W-:Y:S01]  /*14340*/  LDGSTS.E [R222+0x8008], desc[UR60][R158.64], P2 ;  /* 0x080080009ede7fae */ /* 0x0003e2000912187c */
[----:B------:R-:W-:Y:S02]  /*14350*/  IMAD.X R5, R5, 0x1, R151, P4 ;  /* 0x0000000105057824 */ /* 0x000fe400020e0697 */
[----:B-1----:R-:W-:Y:S02]  /*14360*/  IMAD.MOV.U32 R158, RZ, RZ, R3 ;  /* 0x000000ffff9e7224 */ /* 0x002fe400078e0003 */
[----:B------:R-:W-:-:S05]  /*14370*/  IMAD.MOV.U32 R159, RZ, RZ, R5 ;  /* 0x000000ffff9f7224 */ /* 0x000fca00078e0005 */
[----:B------:R1:W-:Y:S01]  /*14380*/  LDGSTS.E [R222+0x800c], desc[UR60][R158.64], P1 ;  /* 0x0800c0009ede7fae */ /* 0x0003e2000892187c */
[C---:B------:R-:W-:Y:S02]  /*14390*/  ISETP.GT.AND P1, PT, R123.reuse, 0x74, PT ;  /* 0x000000747b00780c */ /* 0x040fe40003f24270 */
[-C--:B--2---:R-:W-:Y:S01]  /*143a0*/  IADD3 R4, P3, R4, R152.reuse, RZ ;  /* 0x0000009804047210 */ /* 0x084fe20007f7e0ff */
[----:B------:R-:W-:Y:S01]  /*143b0*/  STL [R1+0x4], R3 ;  /* 0x0000040301007387 */ /* 0x000fe20000100800 */
[----:B-1----:R-:W-:Y:S02]  /*143c0*/  SEL R158, RZ, 0x4, !P1 ;  /* 0x00000004ff9e7807 */ /* 0x002fe40004800000 */
[----:B------:R-:W-:Y:S02]  /*143d0*/  ISETP.GT.AND P1, PT, R123, 0x75, PT ;  /* 0x000000757b00780c */ /* 0x000fe40003f24270 */
[----:B------:R-:W-:Y:S01]  /*143e0*/  SEL R158, R158, RZ, !P0 ;  /* 0x000000ff9e9e7207 */ /* 0x000fe20004000000 */
[----:B----4-:R-:W-:Y:S01]  /*143f0*/  IMAD.X R150, R150, 0x1, R151, P3 ;  /* 0x0000000196967824 */ /* 0x010fe200018e0697 */
[----:B------:R1:W-:Y:S01]  /*14400*/  STL [R1], R5 ;  /* 0x0000000501007387 */ /* 0x0003e20000100800 */
[----:B------:R-:W-:-:S02]  /*14410*/  IADD3 R0, P4, R0, R152, RZ ;  /* 0x0000009800007210 */ /* 0x000fc40007f9e0ff */
[----:B------:R-:W-:Y:S02]  /*14420*/  ISETP.NE.U32.AND P2, PT, R158, RZ, PT ;  /* 0x000000ff9e00720c */ /* 0x000fe40003f45070 */
[----:B------:R-:W-:Y:S01]  /*14430*/  SEL R158, RZ, 0x4, !P1 ;  /* 0x00000004ff9e7807 */ /* 0x000fe20004800000 */
[----:B------:R-:W-:Y:S01]  /*14440*/  IMAD.MOV.U32 R159, RZ, RZ, R150 ;  /* 0x000000ffff9f7224 */ /* 0x000fe200078e0096 */
[----:B------:R-:W-:Y:S01]  /*14450*/  IADD3.X R156, R156, R151, RZ, P4, !PT ;  /* 0x000000979c9c7210 */ /* 0x000fe200027fe4ff */
[----:B-1----:R-:W2:Y:S01]  /*14460*/  LDL.LU R5, [R1+0xfc] ;  /* 0x0000fc0001057983 */ /* 0x002ea20000300800 */
[----:B------:R-:W-:-:S03]  /*14470*/  SEL R158, R158, RZ, !P0 ;  /* 0x000000ff9e9e7207 */ /* 0x000fc60004000000 */
[----:B------:R-:W3:Y:S04]  /*14480*/  LDL.LU R3, [R1+0x104] ;  /* 0x0001040001037983 */ /* 0x000ee80000300800 */
[----:B------:R-:W-:Y:S04]  /*14490*/  STL [R1+0xec], R4 ;  /* 0x0000ec0401007387 */ /* 0x000fe80000100800 */
[----:B------:R1:W-:Y:S01]  /*144a0*/  STL [R1+0xe8], R150 ;  /* 0x0000e89601007387 */ /* 0x0003e20000100800 */
[----:B------:R-:W-:-:S03]  /*144b0*/  ISETP.NE.U32.AND P1, PT, R158, RZ, PT ;  /* 0x000000ff9e00720c */ /* 0x000fc60003f25070 */
[----:B------:R4:W-:Y:S01]  /*144c0*/  STL [R1+0xf4], R0 ;  /* 0x0000f40001007387 */ /* 0x0009e20000100800 */
[----:B------:R-:W-:-:S03]  /*144d0*/  IMAD.MOV.U32 R158, RZ, RZ, R4 ;  /* 0x000000ffff9e7224 */ /* 0x000fc600078e0004 */
[----:B-1----:R-:W3:Y:S04]  /*144e0*/  LDL.LU R150, [R1+0xf8] ;  /* 0x0000f80001967983 */ /* 0x002ee80000300800 */
[----:B------:R1:W-:Y:S04]  /*144f0*/  STL [R1+0xf0], R156 ;  /* 0x0000f09c01007387 */ /* 0x0003e80000100800 */
[----:B------:R-:W3:Y:S04]  /*14500*/  LDL.LU R4, [R1+0x100] ;  /* 0x0001000001047983 */ /* 0x000ee80000300800 */
[----:B------:R4:W-:Y:S02]  /*14510*/  LDGSTS.E [R222+0xc000], desc[UR60][R158.64], P2 ;  /* 0x0c0000009ede7fae */ /* 0x0009e4000912187c */
[----:B----4-:R-:W-:-:S02]  /*14520*/  IMAD.MOV.U32 R158, RZ, RZ, R0 ;  /* 0x000000ffff9e7224 */ /* 0x010fc400078e0000 */
[----:B------:R-:W4:Y:S01]  /*14530*/  LDL R0, [R1+0x740] ;  /* 0x0007400001007983 */ /* 0x000f220000100800 */
[----:B------:R-:W-:-:S05]  /*14540*/  IMAD.MOV.U32 R159, RZ, RZ, R156 ;  /* 0x000000ffff9f7224 */ /* 0x000fca00078e009c */
[----:B------:R1:W-:Y:S01]  /*14550*/  LDGSTS.E [R222+0xc004], desc[UR60][R158.64], P1 ;  /* 0x0c0040009ede7fae */ /* 0x0003e2000892187c */
[----:B------:R-:W-:-:S04]  /*14560*/  ISETP.GT.AND P1, PT, R123, 0x76, PT ;  /* 0x000000767b00780c */ /* 0x000fc80003f24270 */
[----:B-1----:R-:W-:Y:S02]  /*14570*/  SEL R158, RZ, 0x4, !P1 ;  /* 0x00000004ff9e7807 */ /* 0x002fe40004800000 */
[----:B------:R-:W-:Y:S02]  /*14580*/  ISETP.GT.AND P1, PT, R123, 0x77, PT ;  /* 0x000000777b00780c */ /* 0x000fe40003f24270 */
[----:B------:R-:W-:-:S04]  /*14590*/  SEL R158, R158, RZ, !P0 ;  /* 0x000000ff9e9e7207 */ /* 0x000fc80004000000 */
[----:B------:R-:W-:Y:S02]  /*145a0*/  ISETP.NE.U32.AND P2, PT, R158, RZ, PT ;  /* 0x000000ff9e00720c */ /* 0x000fe40003f45070 */
[----:B------:R-:W-:-:S04]  /*145b0*/  SEL R158, RZ, 0x4, !P1 ;  /* 0x00000004ff9e7807 */ /* 0x000fc80004800000 */
[----:B------:R-:W-:-:S04]  /*145c0*/  SEL R158, R158, RZ, !P0 ;  /* 0x000000ff9e9e7207 */ /* 0x000fc80004000000 */
[----:B------:R-:W-:Y:S02]  /*145d0*/  ISETP.NE.U32.AND P1, PT, R158, RZ, PT ;  /* 0x000000ff9e00720c */ /* 0x000fe40003f25070 */
[-C--:B--2---:R-:W-:Y:S02]  /*145e0*/  IADD3 R5, P3, R5, R152.reuse, RZ ;  /* 0x0000009805057210 */ /* 0x084fe40007f7e0ff */
[----:B---3--:R-:W-:-:S03]  /*145f0*/  IADD3 R3, P4, R3, R152, RZ ;  /* 0x0000009803037210 */ /* 0x008fc60007f9e0ff */
[----:B------:R-:W-:Y:S01]  /*14600*/  IMAD.MOV.U32 R158, RZ, RZ, R5 ;  /* 0x000000ffff9e7224 */ /* 0x000fe200078e0005 */
[----:B------:R1:W-:Y:S01]  /*14610*/  STL [R1+0xfc], R5 ;  /* 0x0000fc0501007387 */ /* 0x0003e20000100800 */
[----:B------:R-:W-:-:S04]  /*14620*/  IMAD.X R150, R150, 0x1, R151, P3 ;  /* 0x0000000196967824 */ /* 0x000fc800018e0697 */
[----:B------:R-:W-:Y:S01]  /*14630*/  IMAD.MOV.U32 R159, RZ, RZ, R150 ;  /* 0x000000ffff9f7224 */ /* 0x000fe200078e0096 */
[----:B------:R-:W-:Y:S01]  /*14640*/  STL [R1+0xf8], R150 ;  /* 0x0000f89601007387 */ /* 0x000fe20000100800 */
[----:B------:R-:W-:-:S03]  /*14650*/  IMAD.X R4, R4, 0x1, R151, P4 ;  /* 0x0000000104047824 */ /* 0x000fc600020e0697 */
[----:B------:R-:W-:Y:S04]  /*14660*/  STL [R1+0x104], R3 ;  /* 0x0001040301007387 */ /* 0x000fe80000100800 */
[----:B------:R2:W-:Y:S04]  /*14670*/  LDGSTS.E [R222+0xc008], desc[UR60][R158.64], P2 ;  /* 0x0c0080009ede7fae */ /* 0x0005e8000912187c */
[----:B------:R3:W-:Y:S04]  /*14680*/  STL [R1+0x100], R4 ;  /* 0x0001000401007387 */ /* 0x0007e80000100800 */
[----:B------:R-:W4:Y:S01]  /*14690*/  LDL.LU R156, [R1+0x8] ;  /* 0x00000800019c7983 */ /* 0x000f220000300800 */
[----:B--2---:R-:W-:-:S03]  /*146a0*/  IMAD.MOV.U32 R158, RZ, RZ, R3 ;  /* 0x000000ffff9e7224 */ /* 0x004fc600078e0003 */
[----:B-1----:R-:W2:Y:S01]  /*146b0*/  LDL.LU R5, [R1+0xc] ;  /* 0x00000c0001057983 */ /* 0x002ea20000300800 */
[----:B------:R-:W-:-:S03]  /*146c0*/  IMAD.MOV.U32 R159, RZ, RZ, R4 ;  /* 0x000000ffff9f7224 */ /* 0x000fc600078e0004 */
[----:B---3--:R-:W3:Y:S04]  /*146d0*/  LDL.LU R4, [R1+0x10] ;  /* 0x0000100001047983 */ /* 0x008ee80000300800 */
[----:B------:R4:W-:Y:S02]  /*146e0*/  LDGSTS.E [R222+0xc00c], desc[UR60][R158.64], P1 ;  /* 0x0c00c0009ede7fae */ /* 0x0009e4000892187c */
[----:B----4-:R-:W-:Y:S02]  /*146f0*/  VIADD R222, R0, UR5 ;  /* 0x0000000500de7c36 */ /* 0x010fe40008000000 */
[----:B------:R-:W4:Y:S01]  /*14700*/  LDL.LU R0, [R1+0x14] ;  /* 0x0000140001007983 */ /* 0x000f220000300800 */
[C---:B------:R-:W-:Y:S02]  /*14710*/  ISETP.GT.AND P1, PT, R123.reuse, 0x18, PT ;  /* 0x000000187b00780c */ /* 0x040fe40003f24270 */
[----:B------:R-:W-:Y:S01]  /*14720*/  ISETP.GT.AND P2, PT, R123, 0x19, PT ;  /* 0x000000197b00780c */ /* 0x000fe20003f44270 */
[----:B------:R-:W3:Y:S01]  /*14730*/  LDL.LU R150, [R1+0x1c] ;  /* 0x00001c0001967983 */ /* 0x000ee20000300800 */
[----:B------:R-:W-:-:S02]  /*14740*/  SEL R159, RZ, 0x4, !P1 ;  /* 0x00000004ff9f7807 */ /* 0x000fc40004800000 */
[----:B------:R-:W-:Y:S01]  /*14750*/  SEL R158, RZ, 0x4, !P2 ;  /* 0x00000004ff9e7807 */ /* 0x000fe20005000000 */
[----:B------:R-:W3:Y:S01]  /*14760*/  LDL.LU R3, [R1+0x24] ;  /* 0x0000240001037983 */ /* 0x000ee20000300800 */
[----:B------:R-:W-:Y:S02]  /*14770*/  SEL R159, R159, RZ, !P0 ;  /* 0x000000ff9f9f7207 */ /* 0x000fe40004000000 */
[-C--:B------:R-:W-:Y:S02]  /*14780*/  IADD3 R109, P3, R109, R152.reuse, RZ ;  /* 0x000000986d6d7210 */ /* 0x080fe40007f7e0ff */
[----:B------:R-:W-:Y:S02]  /*14790*/  ISETP.NE.U32.AND P1, PT, R159, RZ, PT ;  /* 0x000000ff9f00720c */ /* 0x000fe40003f25070 */
[----:B------:R-:W-:Y:S01]  /*147a0*/  SEL R158, R158, RZ, !P0 ;  /* 0x000000ff9e9e7207 */ /* 0x000fe20004000000 */
[----:B------:R-:W-:Y:S01]  /*147b0*/  IMAD.X R115, R115, 0x1, R151, P3 ;  /* 0x0000000173737824 */ /* 0x000fe200018e0697 */
[----:B------:R-:W-:-:S02]  /*147c0*/  IADD3 R113, P4, R113, R152, RZ ;  /* 0x0000009871717210 */ /* 0x000fc40007f9e0ff */
[----:B------:R-:W-:Y:S01]  /*147d0*/  ISETP.NE.U32.AND P2, PT, R158, RZ, PT ;  /* 0x000000ff9e00720c */ /* 0x000fe20003f45070 */
[----:B------:R-:W-:Y:S02]  /*147e0*/  IMAD.MOV.U32 R158, RZ, RZ, R109 ;  /* 0x000000ffff9e7224 */ /* 0x000fe400078e006d */
[----:B------:R-:W-:Y:S02]  /*147f0*/  IMAD.MOV.U32 R159, RZ, RZ, R115 ;  /* 0x000000ffff9f7224 */ /* 0x000fe400078e0073 */
[----:B------:R-:W-:-:S03]  /*14800*/  IMAD.X R114, R114, 0x1, R151, P4 ;  /* 0x0000000172727824 */ /* 0x000fc600020e0697 */
[----:B------:R1:W-:Y:S01]  /*14810*/  LDGSTS.E [R222], desc[UR60][R158.64], P1 ;  /* 0x000000009ede7fae */ /* 0x0003e2000892187c */
[----:B------:R-:W-:Y:S02]  /*14820*/  ISETP.GT.AND P1, PT, R123, 0x1a, PT ;  /* 0x0000001a7b00780c */ /* 0x000fe40003f24270 */
[----:B-1----:R-:W-:Y:S01]  /*14830*/  MOV R158, R113 ;  /* 0x00000071009e7202 */ /* 0x002fe20000000f00 */
        /* <DEDUP_REMOVED lines=63> */
[----:B--2---:R-:W-:-:S05]  /*14c30*/  IADD3 R5, P3, R5, R152, RZ ;  /* 0x0000009805057210 */ /* 0x004fca0007f7e0ff */
[----:B------:R-:W-:Y:S01]  /*14c40*/  IMAD.X R156, R156, 0x1, R151, P3 ;  /* 0x000000019c9c7824 */ /* 0x000fe200018e0697 */
[----:B------:R-:W-:Y:S03]  /*14c50*/  STL [R1+0xc], R5 ;  /* 0x00000c0501007387 */ /* 0x000fe60000100800 */
[----:B------:R-:W-:Y:S01]  /*14c60*/  IMAD.MOV.U32 R159, RZ, RZ, R156 ;  /* 0x000000ffff9f7224 */ /* 0x000fe200078e009c */
[----:B------:R1:W-:Y:S01]  /*14c70*/  STL [R1+0x8], R156 ;  /* 0x0000089c01007387 */ /* 0x0003e20000100800 */
[----:B------:R-:W-:-:S05]  /*14c80*/  IMAD.MOV.U32 R158, RZ, RZ, R5 ;  /* 0x000000ffff9e7224 */ /* 0x000fca00078e0005 */
[----:B------:R2:W-:Y:S01]  /*14c90*/  LDGSTS.E [R222+0x8000], desc[UR60][R158.64], P2 ;  /* 0x080000009ede7fae */ /* 0x0005e2000912187c */
[----:B----4-:R-:W-:-:S05]  /*14ca0*/  IADD3 R0, P4, R0, R152, RZ ;  /* 0x0000009800007210 */ /* 0x010fca0007f9e0ff */
[----:B------:R-:W-:Y:S01]  /*14cb0*/  STL [R1+0x14], R0 ;  /* 0x0000140001007387 */ /* 0x000fe20000100800 */
[----:B---3--:R-:W-:-:S03]  /*14cc0*/  IMAD.X R4, R4, 0x1, R151, P4 ;  /* 0x0000000104047824 */ /* 0x008fc600020e0697 */
[----:B-1----:R-:W3:Y:S04]  /*14cd0*/  LDL.LU R156, [R1+0x18] ;  /* 0x00001800019c7983 */ /* 0x002ee80000300800 */
[----:B------:R1:W-:Y:S04]  /*14ce0*/  STL [R1+0x10], R4 ;  /* 0x0000100401007387 */ /* 0x0003e80000100800 */
[----:B------:R-:W4:Y:S01]  /*14cf0*/  LDL.LU R5, [R1+0x20] ;  /* 0x0000200001057983 */ /* 0x000f220000300800 */
[----:B--2---:R-:W-:Y:S02]  /*14d00*/  IMAD.MOV.U32 R158, RZ, RZ, R0 ;  /* 0x000000ffff9e7224 */ /* 0x004fe400078e0000 */
[----:B------:R-:W-:Y:S01]  /*14d10*/  IMAD.MOV.U32 R159, RZ, RZ, R4 ;  /* 0x000000ffff9f7224 */ /* 0x000fe200078e0004 */
[----:B------:R-:W-:-:S02]  /*14d20*/  IADD3 R150, P3, R150, R152, RZ ;  /* 0x0000009896967210 */ /* 0x000fc40007f7e0ff */
[----:B------:R-:W-:Y:S01]  /*14d30*/  IADD3 R3, P4, R3, R152, RZ ;  /* 0x0000009803037210 */ /* 0x000fe20007f9e0ff */
[----:B-1----:R-:W2:Y:S04]  /*14d40*/  LDL.LU R4, [R1+0x10c] ;  /* 0x00010c0001047983 */ /* 0x002ea80000300800 */
[----:B------:R1:W-:Y:S01]  /*14d50*/  LDGSTS.E [R222+0x8004], desc[UR60][R158.64], P1 ;  /* 0x080040009ede7fae */ /* 0x0003e2000892187c */
[----:B------:R-:W-:-:S03]  /*14d60*/  ISETP.GT.AND P1, PT, R123, 0x5a, PT ;  /* 0x0000005a7b00780c */ /* 0x000fc60003f24270 */
[----:B------:R-:W2:Y:S01]  /*14d70*/  LDL.LU R0, [R1+0x114] ;  /* 0x0001140001007983 */ /* 0x000ea20000300800 */
[----:B-1----:R-:W-:Y:S02]  /*14d80*/  SEL R158, RZ, 0x4, !P1 ;  /* 0x00000004ff9e7807 */ /* 0x002fe40004800000 */
[----:B------:R-:W-:Y:S02]  /*14d90*/  ISETP.GT.AND P1, PT, R123, 0x5b, PT ;  /* 0x0000005b7b00780c */ /* 0x000fe40003f24270 */
[----:B------:R-:W-:-:S04]  /*14da0*/  SEL R158, R158, RZ, !P0 ;  /* 0x000000ff9e9e7207 */ /* 0x000fc80004000000 */
[----:B------:R-:W-:Y:S02]  /*14db0*/  ISETP.NE.U32.AND P2, PT, R158, RZ, PT ;  /* 0x000000ff9e00720c */ /* 0x000fe40003f45070 */
[----:B------:R-:W-:Y:S01]  /*14dc0*/  SEL R158, RZ, 0x4, !P1 ;  /* 0x00000004ff9e7807 */ /* 0x000fe20004800000 */
[----:B------:R1:W-:Y:S03]  /*14dd0*/  STL [R1+0x1c], R150 ;  /* 0x00001c9601007387 */ /* 0x0003e60000100800 */
[----:B------:R-:W-:-:S04]  /*14de0*/  SEL R158, R158, RZ, !P0 ;  /* 0x000000ff9e9e7207 */ /* 0x000fc80004000000 */
[----:B------:R-:W-:Y:S01]  /*14df0*/  ISETP.NE.U32.AND P1, PT, R158, RZ, PT ;  /* 0x000000ff9e00720c */ /* 0x000fe20003f25070 */
[----:B------:R-:W-:Y:S02]  /*14e00*/  IMAD.MOV.U32 R158, RZ, RZ, R150 ;  /* 0x000000ffff9e7224 */ /* 0x000fe400078e0096 */
[----:B---3--:R-:W-:-:S05]  /*14e10*/  IMAD.X R156, R156, 0x1, R151, P3 ;  /* 0x000000019c9c7824 */ /* 0x008fca00018e0697 */
[----:B------:R3:W-:Y:S01]  /*14e20*/  STL [R1+0x18], R156 ;  /* 0x0000189c01007387 */ /* 0x0007e20000100800 */
[----:B----4-:R-:W-:-:S03]  /*14e30*/  IMAD.X R5, R5, 0x1, R151, P4 ;  /* 0x0000000105057824 */ /* 0x010fc600020e0697 */
[----:B------:R-:W-:Y:S04]  /*14e40*/  STL [R1+0x24], R3 ;  /* 0x0000240301007387 */ /* 0x000fe80000100800 */
[----:B-1----:R-:W4:Y:S01]  /*14e50*/  LDL.LU R150, [R1+0x108] ;  /* 0x0001080001967983 */ /* 0x002f220000300800 */
[----:B------:R-:W-:-:S03]  /*14e60*/  IMAD.MOV.U32 R159, RZ, RZ, R156 ;  /* 0x000000ffff9f7224 */ /* 0x000fc600078e009c */
[----:B------:R1:W-:Y:S04]  /*14e70*/  STL [R1+0x20], R5 ;  /* 0x0000200501007387 */ /* 0x0003e80000100800 */
[----:B---3--:R-:W3:Y:S04]  /*14e80*/  LDL.LU R156, [R1+0x110] ;  /* 0x00011000019c7983 */ /* 0x008ee80000300800 */
[----:B------:R2:W-:Y:S02]  /*14e90*/  LDGSTS.E [R222+0x8008], desc[UR60][R158.64], P2 ;  /* 0x080080009ede7fae */ /* 0x0005e4000912187c */
[----:B--2---:R-:W-:-:S02]  /*14ea0*/  IMAD.MOV.U32 R158, RZ, RZ, R3 ;  /* 0x000000ffff9e7224 */ /* 0x004fc400078e0003 */
[----:B------:R-:W-:Y:S01]  /*14eb0*/  IMAD.MOV.U32 R159, RZ, RZ, R5 ;  /* 0x000000ffff9f7224 */ /* 0x000fe200078e0005 */
[-C--:B------:R-:W-:Y:S01]  /*14ec0*/  IADD3 R4, P3, R4, R152.reuse, RZ ;  /* 0x0000009804047210 */ /* 0x080fe20007f7e0ff */
[----:B-1----:R-:W2:Y:S04]  /*14ed0*/  LDL.LU R5, [R1+0x11c] ;  /* 0x00011c0001057983 */ /* 0x002ea80000300800 */
[----:B------:R1:W-:Y:S01]  /*14ee0*/  LDGSTS.E [R222+0x800c], desc[UR60][R158.64], P1 ;  /* 0x0800c0009ede7fae */ /* 0x0003e2000892187c */
[----:B------:R-:W-:Y:S02]  /*14ef0*/  ISETP.GT.AND P1, PT, R123, 0x78, PT ;  /* 0x000000787b00780c */ /* 0x000fe40003f24270 */
[----:B------:R-:W-:Y:S01]  /*14f00*/  IADD3 R0, P4, R0, R152, RZ ;  /* 0x0000009800007210 */ /* 0x000fe20007f9e0ff */
[----:B------:R-:W2:Y:S01]  /*14f10*/  LDL.LU R3, [R1+0x124] ;  /* 0x0001240001037983 */ /* 0x000ea20000300800 */
[----:B-1----:R-:W-:-:S02]  /*14f20*/  SEL R158, RZ, 0x4, !P1 ;  /* 0x00000004ff9e7807 */ /* 0x002fc40004800000 */
[----:B------:R-:W-:Y:S02]  /*14f30*/  ISETP.GT.AND P1, PT, R123, 0x79, PT ;  /* 0x000000797b00780c */ /* 0x000fe40003f24270 */
[----:B------:R-:W-:-:S04]  /*14f40*/  SEL R158, R158, RZ, !P0 ;  /* 0x000000ff9e9e7207 */ /* 0x000fc80004000000 */
[----:B------:R-:W-:Y:S02]  /*14f50*/  ISETP.NE.U32.AND P2, PT, R158, RZ, PT ;  /* 0x000000ff9e00720c */ /* 0x000fe40003f45070 */
[----:B------:R-:W-:Y:S01]  /*14f60*/  SEL R158, RZ, 0x4, !P1 ;  /* 0x00000004ff9e7807 */ /* 0x000fe20004800000 */
[----:B------:R-:W-:Y:S03]  /*14f70*/  STL [R1+0x10c], R4 ;  /* 0x00010c0401007387 */ /* 0x000fe60000100800 */
[----:B------:R-:W-:-:S04]  /*14f80*/  SEL R158, R158, RZ, !P0 ;  /* 0x000000ff9e9e7207 */ /* 0x000fc80004000000 */
[----:B------:R-:W-:Y:S01]  /*14f90*/  ISETP.NE.U32.AND P1, PT, R158, RZ, PT ;  /* 0x000000ff9e00720c */ /* 0x000fe20003f25070 */
[----:B------:R-:W-:Y:S01]  /*14fa0*/  IMAD.MOV.U32 R158, RZ, RZ, R4 ;  /* 0x000000ffff9e7224 */ /* 0x000fe200078e0004 */
[----:B----4-:R-:W-:-:S05]  /*14fb0*/  IADD3.X R150, R150, R151, RZ, P3, !PT ;  /* 0x0000009796967210 */ /* 0x010fca0001ffe4ff */
[----:B------:R1:W-:Y:S01]  /*14fc0*/  STL [R1+0x108], R150 ;  /* 0x0001089601007387 */ /* 0x0003e20000100800 */
[----:B------:R-:W-:Y:S02]  /*14fd0*/  IMAD.MOV.U32 R159, RZ, RZ, R150 ;  /* 0x000000ffff9f7224 */ /* 0x000fe400078e0096 */
[----:B---3--:R-:W-:Y:S01]  /*14fe0*/  IMAD.X R156, R156, 0x1, R151, P4 ;  /* 0x000000019c9c7824 */ /* 0x008fe200020e0697 */
[----:B------:R3:W-:Y:S04]  /*14ff0*/  STL [R1+0x114], R0 ;  /* 0x0001140001007387 */ /* 0x0007e80000100800 */
[----:B------:R4:W-:Y:S04]  /*15000*/  LDGSTS.E [R222+0xc000], desc[UR60][R158.64], P2 ;  /* 0x0c0000009ede7fae */ /* 0x0009e8000912187c */
[----:B-1----:R-:W2:Y:S04]  /*15010*/  LDL.LU R150, [R1+0x118] ;  /* 0x0001180001967983 */ /* 0x002ea80000300800 */
[----:B------:R1:W-:Y:S04]  /*15020*/  STL [R1+0x110], R156 ;  /* 0x0001109c01007387 */ /* 0x0003e80000100800 */
[----:B------:R-:W2:Y:S01]  /*15030*/  LDL.LU R4, [R1+0x120] ;  /* 0x0001200001047983 */ /* 0x000ea20000300800 */
[----:B----4-:R-:W-:-:S03]  /*15040*/  IMAD.MOV.U32 R158, RZ, RZ, R0 ;  /* 0x000000ffff9e7224 */ /* 0x010fc600078e0000 */
[----:B---3--:R-:W3:Y:S01]  /*15050*/  LDL R0, [R1+0x73c] ;  /* 0x00073c0001007983 */ /* 0x008ee20000100800 */
[----:B------:R-:W-:-:S05]  /*15060*/  IMAD.MOV.U32 R159, RZ, RZ, R156 ;  /* 0x000000ffff9f7224 */ /* 0x000fca00078e009c */
[----:B------:R4:W-:Y:S01]  /*15070*/  LDGSTS.E [R222+0xc004], desc[UR60][R158.64], P1 ;  /* 0x0c0040009ede7fae */ /* 0x0009e2000892187c */
[----:B------:R-:W-:-:S04]  /*15080*/  ISETP.GT.AND P1, PT, R123, 0x7a, PT ;  /* 0x0000007a7b00780c */ /* 0x000fc80003f24270 */
[----:B----4-:R-:W-:Y:S02]  /*15090*/  SEL R158, RZ, 0x4, !P1 ;  /* 0x00000004ff9e7807 */ /* 0x010fe40004800000 */
[----:B------:R-:W-:Y:S02]  /*150a0*/  ISETP.GT.AND P1, PT, R123, 0x7b, PT ;  /* 0x0000007b7b00780c */ /* 0x000fe40003f24270 */
[----:B------:R-:W-:Y:S02]  /*150b0*/  SEL R158, R158, RZ, !P0 ;  /* 0x000000ff9e9e7207 */ /* 0x000fe40004000000 */
[----:B--2---:R-:W-:Y:S02]  /*150c0*/  IADD3 R5, P3, R5, R152, RZ ;  /* 0x0000009805057210 */ /* 0x004fe40007f7e0ff */
[----:B------:R-:W-:Y:S02]  /*150d0*/  ISETP.NE.U32.AND P2, PT, R158, RZ, PT ;  /* 0x000000ff9e00720c */ /* 0x000fe40003f45070 */
[----:B------:R-:W-:-:S02]  /*150e0*/  SEL R158, RZ, 0x4, !P1 ;  /* 0x00000004ff9e7807 */ /* 0x000fc40004800000 */
[----:B------:R-:W-:Y:S02]  /*150f0*/  IADD3 R3, P4, R3, R152, RZ ;  /* 0x0000009803037210 */ /* 0x000fe40007f9e0ff */
[----:B------:R-:W-:-:S04]  /*15100*/  SEL R158, R158, RZ, !P0 ;  /* 0x000000ff9e9e7207 */ /* 0x000fc80004000000 */
[----:B------:R-:W-:Y:S01]  /*15110*/  ISETP.NE.U32.AND P1, PT, R158, RZ, PT ;  /* 0x000000ff9e00720c */ /* 0x000fe20003f25070 */
[----:B------:R-:W-:Y:S01]  /*15120*/  IMAD.MOV.U32 R158, RZ, RZ, R5 ;  /* 0x000000ffff9e7224 */ /* 0x000fe200078e0005 */
[----:B------:R2:W-:Y:S01]  /*15130*/  STL [R1+0x11c], R5 ;  /* 0x00011c0501007387 */ /* 0x0005e20000100800 */
[----:B------:R-:W-:-:S04]  /*15140*/  IMAD.X R150, R150, 0x1, R151, P3 ;  /* 0x0000000196967824 */ /* 0x000fc800018e0697 */
[----:B------:R-:W-:Y:S01]  /*15150*/  IMAD.MOV.U32 R159, RZ, RZ, R150 ;  /* 0x000000ffff9f7224 */ /* 0x000fe200078e0096 */
[----:B------:R4:W-:Y:S01]  /*15160*/  STL [R1+0x118], R150 ;  /* 0x0001189601007387 */ /* 0x0009e20000100800 */
[----:B------:R-:W-:-:S03]  /*15170*/  IMAD.X R4, R4, 0x1, R151, P4 ;  /* 0x0000000104047824 */ /* 0x000fc600020e0697 */
[----:B------:R-:W-:Y:S04]  /*15180*/  STL [R1+0x124], R3 ;  /* 0x0001240301007387 */ /* 0x000fe80000100800 */
[----:B------:R2:W-:Y:S04]  /*15190*/  LDGSTS.E [R222+0xc008], desc[UR60][R158.64], P2 ;  /* 0x0c0080009ede7fae */ /* 0x0005e8000912187c */
[----:B------:R3:W-:Y:S04]  /*151a0*/  STL [R1+0x120], R4 ;  /* 0x0001200401007387 */ /* 0x0007e80000100800 */
[----:B-1----:R-:W3:Y:S01]  /*151b0*/  LDL.LU R156, [R1+0x28] ;  /* 0x00002800019c7983 */ /* 0x002ee20000300800 */
[----:B--2---:R-:W-:-:S03]  /*151c0*/  IMAD.MOV.U32 R158, RZ, RZ, R3 ;  /* 0x000000ffff9e7224 */ /* 0x004fc600078e0003 */
[----:B------:R-:W2:Y:S01]  /*151d0*/  LDL.LU R5, [R1+0x2c] ;  /* 0x00002c0001057983 */ /* 0x000ea20000300800 */
[----:B------:R-:W-:-:S03]  /*151e0*/  IMAD.MOV.U32 R159, RZ, RZ, R4 ;  /* 0x000000ffff9f7224 */ /* 0x000fc600078e0004 */
[----:B----4-:R-:W4:Y:S04]  /*151f0*/  LDL.LU R150, [R1+0x30] ;  /* 0x0000300001967983 */ /* 0x010f280000300800 */
[----:B------:R3:W-:Y:S02]  /*15200*/  LDGSTS.E [R222+0xc00c], desc[UR60][R158.64], P1 ;  /* 0x0c00c0009ede7fae */ /* 0x0007e4000892187c */
[----:B---3--:R-:W-:Y:S02]  /*15210*/  VIADD R222, R0, UR5 ;  /* 0x0000000500de7c36 */ /* 0x008fe40008000000 */
[----:B------:R-:W3:Y:S01]  /*15220*/  LDL.LU R0, [R1+0x34] ;  /* 0x0000340001007983 */ /* 0x000ee20000300800 */
[C---:B------:R-:W-:Y:S02]  /*15230*/  ISETP.GT.AND P1, PT, R123.reuse, 0x1c, PT ;  /* 0x0000001c7b00780c */ /* 0x040fe40003f24270 */
[----:B------:R-:W-:Y:S01]  /*15240*/  ISETP.GT.AND P2, PT, R123, 0x1d, PT ;  /* 0x0000001d7b00780c */ /* 0x000fe20003f44270 */
[----:B------:R-:W4:Y:S01]  /*15250*/  LDL.LU R4, [R1+0x3c] ;  /* 0x00003c0001047983 */ /* 0x000f220000300800 */
[----:B------:R-:W-:-:S02]  /*15260*/  SEL R159, RZ, 0x4, !P1 ;  /* 0x00000004ff9f7807 */ /* 0x000fc40004800000 */
[----:B------:R-:W-:Y:S01]  /*15270*/  IADD3 R116, P3, R116, R152, RZ ;  /* 0x0000009874747210 */ /* 0x000fe20007f7e0ff */
[----:B------:R-:W4:Y:S01]  /*15280*/  LDL.LU R3, [R1+0x44] ;  /* 0x0000440001037983 */ /* 0x000f220000300800 */
[----:B------:R-:W-:Y:S02]  /*15290*/  SEL R159, R159, RZ, !P0 ;  /* 0x000000ff9f9f7207 */ /* 0x000fe40004000000 */
[----:B------:R-:W-:Y:S02]  /*152a0*/  SEL R158, RZ, 0x4, !P2 ;  /* 0x00000004ff9e7807 */ /* 0x000fe40005000000 */
[----:B------:R-:W-:Y:S01]  /*152b0*/  ISETP.NE.U32.AND P1, PT, R159, RZ, PT ;  /* 0x000000ff9f00720c */ /* 0x000fe20003f25070 */
[----:B------:R-:W-:Y:S01]  /*152c0*/  IMAD.X R122, R122, 0x1, R151, P3 ;  /* 0x000000017a7a7824 */ /* 0x000fe200018e0697 */
[----:B------:R-:W-:-:S04]  /*152d0*/  SEL R158, R158, RZ, !P0 ;  /* 0x000000ff9e9e7207 */ /* 0x000fc80004000000 */
[----:B------:R-:W-:Y:S01]  /*152e0*/  ISETP.NE.U32.AND P2, PT, R158, RZ, PT ;  /* 0x000000ff9e00720c */ /* 0x000fe20003f45070 */
[----:B------:R-:W-:Y:S01]  /*152f0*/  IMAD.MOV.U32 R158, RZ, RZ, R116 ;  /* 0x000000ffff9e7224 */ /* 0x000fe200078e0074 */
[----:B------:R-:W-:Y:S02]  /*15300*/  MOV R159, R122 ;  /* 0x0000007a009f7202 */ /* 0x000fe40000000f00 */
[----:B------:R-:W-:-:S03]  /*15310*/  IADD3 R120, P4, R120, R152, RZ ;  /* 0x0000009878787210 */ /* 0x000fc60007f9e0ff */
        /* <DEDUP_REMOVED lines=70> */
[----:B---3--:R-:W-:-:S05]  /*15780*/  IADD3 R0, P4, R0, R152, RZ ;  /* 0x0000009800007210 */ /* 0x008fca0007f9e0ff */
[----:B------:R-:W-:Y:S01]  /*15790*/  STL [R1+0x34], R0 ;  /* 0x0000340001007387 */ /* 0x000fe20000100800 */
[----:B----4-:R-:W-:-:S03]  /*157a0*/  IMAD.X R150, R150, 0x1, R151, P4 ;  /* 0x0000000196967824 */ /* 0x010fc600020e0697 */
        /* <DEDUP_REMOVED lines=13> */
[----:B------:R-:W-:Y:S01]  /*15880*/  SEL R158, R158, RZ, !P0 ;  /* 0x000000ff9e9e7207 */ /* 0x000fe20004000000 */
[----:B------:R-:W-:Y:S03]  /*15890*/  STL [R1+0x3c], R4 ;  /* 0x00003c0401007387 */ /* 0x000fe60000100800 */
[----:B------:R-:W-:Y:S02]  /*158a0*/  ISETP.NE.U32.AND P2, PT, R158, RZ, PT ;  /* 0x000000ff9e00720c */ /* 0x000fe40003f45070 */
[----:B------:R-:W-:-:S04]  /*158b0*/  SEL R158, RZ, 0x4, !P1 ;  /* 0x00000004ff9e7807 */ /* 0x000fc80004800000 */
[----:B------:R-:W-:-:S04]  /*158c0*/  SEL R158, R158, RZ, !P0 ;  /* 0x000000ff9e9e7207 */ /* 0x000fc80004000000 */
[----:B------:R-:W-:Y:S01]  /*158d0*/  ISETP.NE.U32.AND P1, PT, R158, RZ, PT ;  /* 0x000000ff9e00720c */ /* 0x000fe20003f25070 */
[----:B------:R-:W-:Y:S02]  /*158e0*/  IMAD.MOV.U32 R158, RZ, RZ, R4 ;  /* 0x000000ffff9e7224 */ /* 0x000fe400078e0004 */
[----:B---3--:R-:W-:-:S04]  /*158f0*/  IMAD.X R156, R156, 0x1, R151, P3 ;  /* 0x000000019c9c7824 */ /* 0x008fc800018e0697 */
[----:B------:R-:W-:Y:S01]  /*15900*/  IMAD.MOV.U32 R159, RZ, RZ, R156 ;  /* 0x000000ffff9f7224 */ /* 0x000fe200078e009c */
[----:B------:R1:W-:Y:S01]  /*15910*/  STL [R1+0x38], R156 ;  /* 0x0000389c01007387 */ /* 0x0003e20000100800 */
[----:B----4-:R-:W-:-:S03]  /*15920*/  IMAD.X R5, R5, 0x1, R151, P4 ;  /* 0x0000000105057824 */ /* 0x010fc600020e0697 */
[----:B------:R3:W-:Y:S04]  /*15930*/  STL [R1+0x44], R3 ;  /* 0x0000440301007387 */ /* 0x0007e80000100800 */
[----:B------:R4:W-:Y:S04]  /*15940*/  LDGSTS.E [R222+0x8008], desc[UR60][R158.64], P2 ;  /* 0x080080009ede7fae */ /* 0x0009e8000912187c */
[----:B-1----:R-:W2:Y:S04]  /*15950*/  LDL.LU R156, [R1+0x128] ;  /* 0x00012800019c7983 */ /* 0x002ea80000300800 */
[----:B------:R1:W-:Y:S04]  /*15960*/  STL [R1+0x40], R5 ;  /* 0x0000400501007387 */ /* 0x0003e80000100800 */
[----:B------:R-:W2:Y:S01]  /*15970*/  LDL.LU R4, [R1+0x130] ;  /* 0x0001300001047983 */ /* 0x000ea20000300800 */
[----:B----4-:R-:W-:-:S02]  /*15980*/  IMAD.MOV.U32 R158, RZ, RZ, R3 ;  /* 0x000000ffff9e7224 */ /* 0x010fc400078e0003 */
[----:B------:R-:W-:Y:S01]  /*15990*/  IMAD.MOV.U32 R159, RZ, RZ, R5 ;  /* 0x000000ffff9f7224 */ /* 0x000fe200078e0005 */
[----:B---3--:R-:W3:Y:S04]  /*159a0*/  LDL.LU R3, [R1+0x13c] ;  /* 0x00013c0001037983 */ /* 0x008ee80000300800 */
[----:B------:R4:W-:Y:S01]  /*159b0*/  LDGSTS.E [R222+0x800c], desc[UR60][R158.64], P1 ;  /* 0x0800c0009ede7fae */ /* 0x0009e2000892187c */
[----:B------:R-:W-:Y:S02]  /*159c0*/  ISETP.GT.AND P1, PT, R123, 0x7c, PT ;  /* 0x0000007c7b00780c */ /* 0x000fe40003f24270 */
[----:B--2---:R-:W-:Y:S01]  /*159d0*/  IADD3 R150, P3, R150, R152, RZ ;  /* 0x0000009896967210 */ /* 0x004fe20007f7e0ff */
[----:B-1----:R-:W2:Y:S01]  /*159e0*/  LDL.LU R5, [R1+0x144] ;  /* 0x0001440001057983 */ /* 0x002ea20000300800 */
[----:B----4-:R-:W-:-:S02]  /*159f0*/  SEL R158, RZ, 0x4, !P1 ;  /* 0x00000004ff9e7807 */ /* 0x010fc40004800000 */
        /* <DEDUP_REMOVED lines=9> */
[----:B------:R-:W-:-:S05]  /*15a90*/  IMAD.X R156, R156, 0x1, R151, P3 ;  /* 0x000000019c9c7824 */ /* 0x000fca00018e0697 */
[----:B------:R4:W-:Y:S01]  /*15aa0*/  STL [R1+0x128], R156 ;  /* 0x0001289c01007387 */ /* 0x0009e20000100800 */
[----:B------:R-:W-:-:S03]  /*15ab0*/  IMAD.X R4, R4, 0x1, R151, P4 ;  /* 0x0000000104047824 */ /* 0x000fc600020e0697 */
[----:B------:R2:W-:Y:S01]  /*15ac0*/  STL [R1+0x134], R0 ;  /* 0x0001340001007387 */ /* 0x0005e20000100800 */
[----:B------:R-:W-:-:S03]  /*15ad0*/  MOV R159, R156 ;  /* 0x0000009c009f7202 */ /* 0x000fc60000000f00 */
[----:B-1----:R-:W2:Y:S04]  /*15ae0*/  LDL.LU R150, [R1+0x138] ;  /* 0x0001380001967983 */ /* 0x002ea80000300800 */
[----:B------:R1:W-:Y:S04]  /*15af0*/  STL [R1+0x130], R4 ;  /* 0x0001300401007387 */ /* 0x0003e80000100800 */
[----:B----4-:R-:W4:Y:S04]  /*15b00*/  LDL.LU R156, [R1+0x140] ;  /* 0x00014000019c7983 */ /* 0x010f280000300800 */
[----:B------:R3:W-:Y:S02]  /*15b10*/  LDGSTS.E [R222+0xc000], desc[UR60][R158.64], P2 ;  /* 0x0c0000009ede7fae */ /* 0x0007e4000912187c */
[----:B---3--:R-:W-:-:S02]  /*15b20*/  IMAD.MOV.U32 R158, RZ, RZ, R0 ;  /* 0x000000ffff9e7224 */ /* 0x008fc400078e0000 */
[----:B------:R-:W-:Y:S01]  /*15b30*/  IMAD.MOV.U32 R159, RZ, RZ, R4 ;  /* 0x000000ffff9f7224 */ /* 0x000fe200078e0004 */
[----:B------:R-:W-:Y:S01]  /*15b40*/  IADD3 R3, P3, R3, R152, RZ ;  /* 0x0000009803037210 */ /* 0x000fe20007f7e0ff */
[----:B--2---:R-:W2:Y:S04]  /*15b50*/  LDL.LU R0, [R1+0x14c] ;  /* 0x00014c0001007983 */ /* 0x004ea80000300800 */
[----:B------:R3:W-:Y:S01]  /*15b60*/  LDGSTS.E [R222+0xc004], desc[UR60][R158.64], P1 ;  /* 0x0c0040009ede7fae */ /* 0x0007e2000892187c */
[----:B------:R-:W-:-:S03]  /*15b70*/  ISETP.GT.AND P1, PT, R123, 0x7e, PT ;  /* 0x0000007e7b00780c */ /* 0x000fc60003f24270 */
[----:B-1----:R-:W2:Y:S01]  /*15b80*/  LDL.LU R4, [R1+0x18c] ;  /* 0x00018c0001047983 */ /* 0x002ea20000300800 */
[----:B---3--:R-:W-:Y:S02]  /*15b90*/  SEL R158, RZ, 0x4, !P1 ;  /* 0x00000004ff9e7807 */ /* 0x008fe40004800000 */
[----:B------:R-:W-:Y:S02]  /*15ba0*/  ISETP.GT.AND P1, PT, R123, 0x7f, PT ;  /* 0x0000007f7b00780c */ /* 0x000fe40003f24270 */
[----:B------:R-:W-:-:S04]  /*15bb0*/  SEL R158, R158, RZ, !P0 ;  /* 0x000000ff9e9e7207 */ /* 0x000fc80004000000 */
[----:B------:R-:W-:Y:S02]  /*15bc0*/  ISETP.NE.U32.AND P2, PT, R158, RZ, PT ;  /* 0x000000ff9e00720c */ /* 0x000fe40003f45070 */
[----:B------:R-:W-:-:S04]  /*15bd0*/  SEL R158, RZ, 0x4, !P1 ;  /* 0x00000004ff9e7807 */ /* 0x000fc80004800000 */
[----:B------:R-:W-:Y:S01]  /*15be0*/  SEL R158, R158, RZ, !P0 ;  /* 0x000000ff9e9e7207 */ /* 0x000fe20004000000 */
[----:B------:R1:W-:Y:S03]  /*15bf0*/  STL [R1+0x13c], R3 ;  /* 0x00013c0301007387 */ /* 0x0003e60000100800 */
[----:B------:R-:W-:Y:S01]  /*15c00*/  ISETP.NE.U32.AND P1, PT, R158, RZ, PT ;  /* 0x000000ff9e00720c */ /* 0x000fe20003f25070 */
[----:B------:R-:W-:Y:S02]  /*15c10*/  IMAD.MOV.U32 R158, RZ, RZ, R3 ;  /* 0x000000ffff9e7224 */ /* 0x000fe400078e0003 */
[----:B-1----:R-:W1:Y:S01]  /*15c20*/  S2R R3, SR_TID.X ;  /* 0x0000000000037919 */ /* 0x002e620000002100 */
[----:B------:R-:W-:Y:S02]  /*15c30*/  IADD3 R5, P4, R5, R152, RZ ;  /* 0x0000009805057210 */ /* 0x000fe40007f9e0ff */
[----:B-1----:R-:W-:Y:S01]  /*15c40*/  LOP3.LUT R3, R3, 0x7f, RZ, 0xc0, !PT ;  /* 0x0000007f03037812 */ /* 0x002fe200078ec0ff */
[----:B------:R-:W-:-:S04]  /*15c50*/  IMAD.X R150, R150, 0x1, R151, P3 ;  /* 0x0000000196967824 */ /* 0x000fc800018e0697 */
[----:B------:R-:W-:Y:S01]  /*15c60*/  IMAD.MOV.U32 R159, RZ, RZ, R150 ;  /* 0x000000ffff9f7224 */ /* 0x000fe200078e0096 */
[----:B------:R1:W-:Y:S01]  /*15c70*/  STL [R1+0x138], R150 ;  /* 0x0001389601007387 */ /* 0x0003e20000100800 */
[----:B----4-:R-:W-:-:S03]  /*15c80*/  IMAD.X R156, R156, 0x1, R151, P4 ;  /* 0x000000019c9c7824 */ /* 0x010fc600020e0697 */
[----:B------:R-:W-:Y:S04]  /*15c90*/  STL [R1+0x144], R5 ;  /* 0x0001440501007387 */ /* 0x000fe80000100800 */
[----:B------:R3:W-:Y:S04]  /*15ca0*/  LDGSTS.E [R222+0xc008], desc[UR60][R158.64], P2 ;  /* 0x0c0080009ede7fae */ /* 0x0007e8000912187c */
[----:B-1----:R-:W4:Y:S04]  /*15cb0*/  LDL.LU R150, [R1+0x148] ;  /* 0x0001480001967983 */ /* 0x002f280000300800 */
[----:B------:R1:W-:Y:S04]  /*15cc0*/  STL [R1+0x140], R156 ;  /* 0x0001409c01007387 */ /* 0x0003e80000100800 */
[----:B------:R-:W4:Y:S01]  /*15cd0*/  LDL.LU R157, [R1+0x188] ;  /* 0x00018800019d7983 */ /* 0x000f220000300800 */
[----:B---3--:R-:W-:-:S02]  /*15ce0*/  IMAD.MOV.U32 R158, RZ, RZ, R5 ;  /* 0x000000ffff9e7224 */ /* 0x008fc400078e0005 */
[----:B------:R-:W-:Y:S02]  /*15cf0*/  IMAD.MOV.U32 R159, RZ, RZ, R156 ;  /* 0x000000ffff9f7224 */ /* 0x000fe400078e009c */
[----:B-1----:R-:W3:Y:S04]  /*15d00*/  LDL.LU R156, [R1+0x1c8] ;  /* 0x0001c800019c7983 */ /* 0x002ee80000300800 */
[----:B------:R1:W-:Y:S01]  /*15d10*/  LDGSTS.E [R222+0xc00c], desc[UR60][R158.64], P1 ;  /* 0x0c00c0009ede7fae */ /* 0x0003e2000892187c */
[----:B------:R-:W-:-:S03]  /*15d20*/  ISETP.GE.AND P1, PT, R3, R123, PT ;  /* 0x0000007b0300720c */ /* 0x000fc60003f26270 */
[----:B------:R-:W3:Y:S01]  /*15d30*/  LDL.LU R3, [R1+0x1cc] ;  /* 0x0001cc0001037983 */ /* 0x000ee20000300800 */
[----:B--2---:R-:W-:Y:S01]  /*15d40*/  IADD3 R4, P2, R4, R154, RZ ;  /* 0x0000009a04047210 */ /* 0x004fe20007f5e0ff */
[----:B------:R-:W-:Y:S02]  /*15d50*/  ULEA UR5, UR4, UR11, 0xf ;  /* 0x0000000b04057291 */ /* 0x000fe4000f8e783f */
[----:B------:R-:W0:Y:S04]  /*15d60*/  LDGDEPBAR ;  /* 0x00000000000079af */ /* 0x000e280000000000 */
[----:B------:R-:W2:Y:S04]  /*15d70*/  LDL.LU R222, [R1+0x208] ;  /* 0x0002080001de7983 */ /* 0x000ea80000300800 */
[----:B------:R-:W2:Y:S01]  /*15d80*/  LDL.LU R5, [R1+0x20c] ;  /* 0x00020c0001057983 */ /* 0x000ea20000300800 */
[----:B------:R-:W-:-:S02]  /*15d90*/  SEL R123, RZ, 0x4, P1 ;  /* 0x00000004ff7b7807 */ /* 0x000fc40000800000 */
[----:B------:R-:W-:Y:S02]  /*15da0*/  IADD3 R0, P1, R0, R154, RZ ;  /* 0x0000009a00007210 */ /* 0x000fe40007f3e0ff */
[----:B------:R-:W-:-:S04]  /*15db0*/  SEL R123, R123, RZ, !P0 ;  /* 0x000000ff7b7b7207 */ /* 0x000fc80004000000 */
[----:B------:R-:W-:Y:S01]  /*15dc0*/  ISETP.NE.U32.AND P0, PT, R123, RZ, PT ;  /* 0x000000ff7b00720c */ /* 0x000fe20003f05070 */
[----:B------:R4:W-:Y:S01]  /*15dd0*/  STL [R1+0x14c], R0 ;  /* 0x00014c0001007387 */ /* 0x0009e20000100800 */
[----:B------:R-:W-:Y:S02]  /*15de0*/  VIADD R123, R2, UR5 ;  /* 0x00000005027b7c36 */ /* 0x000fe40008000000 */
[----:B-1----:R-:W-:Y:S02]  /*15df0*/  IMAD.MOV.U32 R158, RZ, RZ, R0 ;  /* 0x000000ffff9e7224 */ /* 0x002fe400078e0000 */
[----:B----4-:R-:W-:-:S04]  /*15e00*/  IMAD.X R150, R150, 0x1, R153, P1 ;  /* 0x0000000196967824 */ /* 0x010fc800008e0699 */
[----:B------:R-:W-:Y:S01]  /*15e10*/  IMAD.MOV.U32 R159, RZ, RZ, R150 ;  /* 0x000000ffff9f7224 */ /* 0x000fe200078e0096 */
[----:B------:R1:W-:Y:S01]  /*15e20*/  STL [R1+0x148], R150 ;  /* 0x0001489601007387 */ /* 0x0003e20000100800 */
[----:B------:R-:W-:-:S03]  /*15e30*/  IMAD.X R157, R157, 0x1, R153, P2 ;  /* 0x000000019d9d7824 */ /* 0x000fc600010e0699 */
[----:B------:R4:W-:Y:S04]  /*15e40*/  STL [R1+0x18c], R4 ;  /* 0x00018c0401007387 */ /* 0x0009e80000100800 */
[----:B------:R4:W-:Y:S04]  /*15e50*/  STL [R1+0x188], R157 ;  /* 0x0001889d01007387 */ /* 0x0009e80000100800 */
[----:B------:R-:W4:Y:S04]  /*15e60*/  LDL.LU R0, [R1+0x24c] ;  /* 0x00024c0001007983 */ /* 0x000f280000300800 */
[----:B------:R2:W-:Y:S01]  /*15e70*/  LDGSTS.E [R123+0x30000], desc[UR60][R158.64], P0 ;  /* 0x300000009e7b7fae */ /* 0x0005e2000812187c */
[----:B---3--:R-:W-:-:S03]  /*15e80*/  IADD3 R3, P1, R3, R154, RZ ;  /* 0x0000009a03037210 */ /* 0x008fc60007f3e0ff */
[----:B-1----:R-:W3:Y:S01]  /*15e90*/  LDL.LU R150, [R1+0x28c] ;  /* 0x00028c0001967983 */ /* 0x002ee20000300800 */
[----:B------:R-:W-:Y:S01]  /*15ea0*/  IADD3.X R156, R156, R153, RZ, P1, !PT ;  /* 0x000000999c9c7210 */ /* 0x000fe20000ffe4ff */
[----:B--2---:R-:W-:Y:S01]  /*15eb0*/  IMAD.MOV.U32 R158, RZ, RZ, R4 ;  /* 0x000000ffff9e7224 */ /* 0x004fe200078e0004 */
[----:B------:R-:W-:Y:S01]  /*15ec0*/  IADD3 R5, P2, R5, R154, RZ ;  /* 0x0000009a05057210 */ /* 0x000fe20007f5e0ff */
[----:B------:R-:W-:Y:S01]  /*15ed0*/  IMAD.MOV.U32 R159, RZ, RZ, R157 ;  /* 0x000000ffff9f7224 */ /* 0x000fe200078e009d */
[----:B----4-:R-:W2:Y:S04]  /*15ee0*/  LDL.LU R4, [R1+0x248] ;  /* 0x0002480001047983 */ /* 0x010ea80000300800 */
[----:B------:R-:W4:Y:S01]  /*15ef0*/  LDL.LU R157, [R1+0x288] ;  /* 0x00028800019d7983 */ /* 0x000f220000300800 */
[----:B------:R-:W-:-:S03]  /*15f00*/  IMAD.X R222, R222, 0x1, R153, P2 ;  /* 0x00000001dede7824 */ /* 0x000fc600010e0699 */
[----:B------:R1:W-:Y:S04]  /*15f10*/  LDGSTS.E [R123+0x30400], desc[UR60][R158.64], P0 ;  /* 0x304000009e7b7fae */ /* 0x0003e8000812187c */
[----:B------:R-:W-:Y:S04]  /*15f20*/  STL [R1+0x1cc], R3 ;  /* 0x0001cc0301007387 */ /* 0x000fe80000100800 */
[----:B------:R1:W-:Y:S02]  /*15f30*/  STL [R1+0x1c8], R156 ;  /* 0x0001c89c01007387 */ /* 0x0003e40000100800 */
[----:B-1----:R-:W-:-:S02]  /*15f40*/  IMAD.MOV.U32 R158, RZ, RZ, R3 ;  /* 0x000000ffff9e7224 */ /* 0x002fc400078e0003 */
[----:B------:R-:W-:Y:S01]  /*15f50*/  STL [R1+0x20c], R5 ;  /* 0x00020c0501007387 */ /* 0x000fe20000100800 */
[----:B------:R-:W-:-:S03]  /*15f60*/  IMAD.MOV.U32 R159, RZ, RZ, R156 ;  /* 0x000000ffff9f7224 */ /* 0x000fc600078e009c */
[----:B------:R-:W4:Y:S04]  /*15f70*/  LDL.LU R156, [R1+0x2cc] ;  /* 0x0002cc00019c7983 */ /* 0x000f280000300800 */
[----:B------:R1:W-:Y:S04]  /*15f80*/  STL [R1+0x208], R222 ;  /* 0x000208de01007387 */ /* 0x0003e80000100800 */
[----:B------:R1:W-:Y:S04]  /*15f90*/  LDGSTS.E [R123+0x30800], desc[UR60][R158.64], P0 ;  /* 0x308000009e7b7fae */ /* 0x0003e8000812187c */
[----:B------:R-:W4:Y:S01]  /*15fa0*/  LDL.LU R3, [R1+0x30c] ;  /* 0x00030c0001037983 */ /* 0x000f220000300800 */
[----:B-1----:R-:W-:-:S03]  /*15fb0*/  IMAD.MOV.U32 R159, RZ, RZ, R222 ;  /* 0x000000ffff9f7224 */ /* 0x002fc600078e00de */
[----:B------:R-:W4:Y:S01]  /*15fc0*/  LDL.LU R222, [R1+0x2c8] ;  /* 0x0002c80001de7983 */ /* 0x000f220000300800 */
[----:B------:R-:W-:-:S03]  /*15fd0*/  IMAD.MOV.U32 R158, RZ, RZ, R5 ;  /* 0x000000ffff9e7224 */ /* 0x000fc600078e0005 */
[----:B------:R-:W4:Y:S04]  /*15fe0*/  LDL.LU R5, [R1+0x308] ;  /* 0x0003080001057983 */ /* 0x000f280000300800 */
[----:B------:R1:W-:Y:S01]  /*15ff0*/  LDGSTS.E [R123+0x30c00], desc[UR60][R158.64], P0 ;  /* 0x30c000009e7b7fae */ /* 0x0003e2000812187c */
[----:B------:R-:W-:-:S05]  /*16000*/  IADD3 R0, P1, R0, R154, RZ ;  /* 0x0000009a00007210 */ /* 0x000fca0007f3e0ff */
[----:B-1----:R-:W-:Y:S01]  /*16010*/  IMAD.MOV.U32 R158, RZ, RZ, R0 ;  /* 0x000000ffff9e7224 */ /* 0x002fe200078e0000 */
[----:B---3--:R-:W-:Y:S01]  /*16020*/  IADD3 R150, P2, R150, R154, RZ ;  /* 0x0000009a96967210 */ /* 0x008fe20007f5e0ff */
[----:B------:R1:W-:Y:S01]  /*16030*/  STL [R1+0x24c], R0 ;  /* 0x00024c0001007387 */ /* 0x0003e20000100800 */
[----:B--2---:R-:W-:-:S04]  /*16040*/  IMAD.X R4, R4, 0x1, R153, P1 ;  /* 0x0000000104047824 */ /* 0x004fc800008e0699 */
[----:B------:R-:W-:Y:S02]  /*16050*/  IMAD.MOV.U32 R159, RZ, RZ, R4 ;  /* 0x000000ffff9f7224 */ /* 0x000fe400078e0004 */
[----:B----4-:R-:W-:Y:S01]  /*16060*/  IMAD.X R157, R157, 0x1, R153, P2 ;  /* 0x000000019d9d7824 */ /* 0x010fe200010e0699 */
[----:B------:R2:W-:Y:S04]  /*16070*/  STL [R1+0x248], R4 ;  /* 0x0002480401007387 */ /* 0x0005e80000100800 */
[----:B------:R3:W-:Y:S04]  /*16080*/  STL [R1+0x28c], R150 ;  /* 0x00028c9601007387 */ /* 0x0007e80000100800 */
[----:B------:R4:W-:Y:S04]  /*16090*/  LDGSTS.E [R123+0x31000], desc[UR60][R158.64], P0 ;  /* 0x310000009e7b7fae */ /* 0x0009e8000812187c */
[----:B-1----:R-:W3:Y:S01]  /*160a0*/  LDL.LU R0, [R1+0x154] ;  /* 0x0001540001007983 */ /* 0x002ee20000300800 */
[----:B------:R-:W-:Y:S01]  /*160b0*/  IADD3 R156, P1, R156, R154, RZ ;  /* 0x0000009a9c9c7210 */ /* 0x000fe20007f3e0ff */
[----:B----4-:R-:W-:-:S02]  /*160c0*/  IMAD.MOV.U32 R158, RZ, RZ, R150 ;  /* 0x000000ffff9e7224 */ /* 0x010fc400078e0096 */
[----:B------:R1:W-:Y:S01]  /*160d0*/  STL [R1+0x288], R157 ;  /* 0x0002889d01007387 */ /* 0x0003e20000100800 */
[----:B------:R-:W-:-:S03]  /*160e0*/  IMAD.MOV.U32 R159, RZ, RZ, R157 ;  /* 0x000000ffff9f7224 */ /* 0x000fc600078e009d */
[----:B--2---:R-:W2:Y:S04]  /*160f0*/  LDL.LU R4, [R1+0x194] ;  /* 0x0001940001047983 */ /* 0x004ea80000300800 */
[----:B---3--:R-:W3:Y:S01]  /*16100*/  LDL.LU R150, [R1+0x150] ;  /* 0x0001500001967983 */ /* 0x008ee20000300800 */
[----:B------:R-:W-:-:S03]  /*16110*/  IADD3 R3, P2, R3, R154, RZ ;  /* 0x0000009a03037210 */ /* 0x000fc60007f5e0ff */
[----:B------:R4:W-:Y:S04]  /*16120*/  LDGSTS.E [R123+0x31400], desc[UR60][R158.64], P0 ;  /* 0x314000009e7b7fae */ /* 0x0009e8000812187c */
[----:B-1----:R-:W3:Y:S01]  /*16130*/  LDL.LU R157, [R1+0x190] ;  /* 0x00019000019d7983 */ /* 0x002ee20000300800 */
[----:B------:R-:W-:-:S03]  /*16140*/  IMAD.X R222, R222, 0x1, R153, P1 ;  /* 0x00000001dede7824 */ /* 0x000fc600008e0699 */
[----:B------:R1:W-:Y:S01]  /*16150*/  STL [R1+0x2cc], R156 ;  /* 0x0002cc9c01007387 */ /* 0x0003e20000100800 */
[----:B------:R-:W-:Y:S02]  /*16160*/  IMAD.X R5, R5, 0x1, R153, P2 ;  /* 0x0000000105057824 */ /* 0x000fe400010e0699 */
[----:B----4-:R-:W-:Y:S02]  /*16170*/  IMAD.MOV.U32 R158, RZ, RZ, R156 ;  /* 0x000000ffff9e7224 */ /* 0x010fe400078e009c */
[----:B------:R-:W-:Y:S01]  /*16180*/  IMAD.MOV.U32 R159, RZ, RZ, R222 ;  /* 0x000000ffff9f7224 */ /* 0x000fe200078e00de */
[----:B------:R-:W-:Y:S04]  /*16190*/  STL [R1+0x2c8], R222 ;  /* 0x0002c8de01007387 */ /* 0x000fe80000100800 */
[----:B------:R4:W-:Y:S04]  /*161a0*/  STL [R1+0x30c], R3 ;  /* 0x00030c0301007387 */ /* 0x0009e80000100800 */
[----:B------:R4:W-:Y:S04]  /*161b0*/  LDGSTS.E [R123+0x31800], desc[UR60][R158.64], P0 ;  /* 0x318000009e7b7fae */ /* 0x0009e8000812187c */
[----:B------:R4:W-:Y:S04]  /*161c0*/  STL [R1+0x308], R5 ;  /* 0x0003080501007387 */ /* 0x0009e80000100800 */
[----:B-1----:R-:W3:Y:S01]  /*161d0*/  LDL.LU R156, [R1+0x1d0] ;  /* 0x0001d000019c7983 */ /* 0x002ee20000300800 */
[----:B----4-:R-:W-:-:S03]  /*161e0*/  MOV R158, R3 ;  /* 0x00000003009e7202 */ /* 0x010fc60000000f00 */
[----:B------:R-:W4:Y:S01]  /*161f0*/  LDL.LU R3, [R1+0x1d4] ;  /* 0x0001d40001037983 */ /* 0x000f220000300800 */
[----:B------:R-:W-:-:S03]  /*16200*/  IMAD.MOV.U32 R159, RZ, RZ, R5 ;  /* 0x000000ffff9f7224 */ /* 0x000fc600078e0005 */
[----:B------:R-:W4:Y:S04]  /*16210*/  LDL.LU R222, [R1+0x210] ;  /* 0x0002100001de7983 */ /* 0x000f280000300800 */
[----:B------:R-:W4:Y:S04]  /*16220*/  LDL.LU R5, [R1+0x214] ;  /* 0x0002140001057983 */ /* 0x000f280000300800 */
[----:B------:R1:W-:Y:S02]  /*16230*/  LDGSTS.E [R123+0x31c00], desc[UR60][R158.64], P0 ;  /* 0x31c000009e7b7fae */ /* 0x0003e4000812187c */
[----:B-1----:R-:W-:-:S05]  /*16240*/  LOP3.LUT R159, R2, 0x10, RZ, 0x3c, !PT ;  /* 0x00000010029f7812 */ /* 0x002fca00078e3cff */
[----:B------:R-:W-:Y:S01]  /*16250*/  VIADD R123, R159, UR5 ;  /* 0x000000059f7b7c36 */ /* 0x000fe20008000000 */
[----:B------:R-:W-:-:S05]  /*16260*/  IADD3 R0, P1, R0, R154, RZ ;  /* 0x0000009a00007210 */ /* 0x000fca0007f3e0ff */
[----:B------:R1:W-:Y:S01]  /*16270*/  STL [R1+0x154], R0 ;  /* 0x0001540001007387 */ /* 0x0003e20000100800 */
[----:B--2---:R-:W-:Y:S01]  /*16280*/  IADD3 R4, P2, R4, R154, RZ ;  /* 0x0000009a04047210 */ /* 0x004fe20007f5e0ff */
[--C-:B---3--:R-:W-:Y:S02]  /*16290*/  IMAD.X R150, R150, 0x1, R153.reuse, P1 ;  /* 0x0000000196967824 */ /* 0x108fe400008e0699 */
[----:B------:R-:W-:Y:S02]  /*162a0*/  IMAD.MOV.U32 R158, RZ, RZ, R0 ;  /* 0x000000ffff9e7224 */ /* 0x000fe400078e0000 */
[----:B------:R-:W-:Y:S01]  /*162b0*/  IMAD.MOV.U32 R159, RZ, RZ, R150 ;  /* 0x000000ffff9f7224 */ /* 0x000fe200078e0096 */
[----:B------:R2:W-:Y:S01]  /*162c0*/  STL [R1+0x150], R150 ;  /* 0x0001509601007387 */ /* 0x0005e20000100800 */
[----:B------:R-:W-:-:S03]  /*162d0*/  IMAD.X R157, R157, 0x1, R153, P2 ;  /* 0x000000019d9d7824 */ /* 0x000fc600010e0699 */
[----:B------:R3:W-:Y:S04]  /*162e0*/  STL [R1+0x194], R4 ;  /* 0x0001940401007387 */ /* 0x0007e80000100800 */
[----:B------:R3:W-:Y:S04]  /*162f0*/  STL [R1+0x190], R157 ;  /* 0x0001909d01007387 */ /* 0x0007e80000100800 */
[----:B-1----:R-:W4:Y:S04]  /*16300*/  LDL.LU R0, [R1+0x254] ;  /* 0x0002540001007983 */ /* 0x002f280000300800 */
[----:B------:R1:W-:Y:S04]  /*16310*/  LDGSTS.E [R123+0x30080], desc[UR60][R158.64], P0 ;  /* 0x300800009e7b7fae */ /* 0x0003e8000812187c */
[----:B--2---:R-:W2:Y:S01]  /*16320*/  LDL.LU R150, [R1+0x294] ;  /* 0x0002940001967983 */ /* 0x004ea20000300800 */
[----:B-1----:R-:W-:-:S02]  /*16330*/  IMAD.MOV.U32 R158, RZ, RZ, R4 ;  /* 0x000000ffff9e7224 */ /* 0x002fc400078e0004 */
[----:B------:R-:W-:Y:S01]  /*16340*/  IMAD.MOV.U32 R159, RZ, RZ, R157 ;  /* 0x000000ffff9f7224 */ /* 0x000fe200078e009d */
[----:B---3--:R-:W3:Y:S04]  /*16350*/  LDL.LU R4, [R1+0x250] ;  /* 0x0002500001047983 */ /* 0x008ee80000300800 */
[----:B------:R-:W3:Y:S01]  /*16360*/  LDL.LU R157, [R1+0x290] ;  /* 0x00029000019d7983 */ /* 0x000ee20000300800 */
[----:B----4-:R-:W-:-:S03]  /*16370*/  IADD3 R3, P1, R3, R154, RZ ;  /* 0x0000009a03037210 */ /* 0x010fc60007f3e0ff */
[----:B------:R1:W-:Y:S02]  /*16380*/  LDGSTS.E [R123+0x30480], desc[UR60][R158.64], P0 ;  /* 0x304800009e7b7fae */ /* 0x0003e4000812187c */
[--C-:B------:R-:W-:Y:S01]  /*16390*/  IMAD.X R156, R156, 0x1, R153.reuse, P1 ;  /* 0x000000019c9c7824 */ /* 0x100fe200008e0699 */
[----:B------:R-:W-:Y:S01]  /*163a0*/  IADD3 R5, P2, R5, R154, RZ ;  /* 0x0000009a05057210 */ /* 0x000fe20007f5e0ff */
[----:B------:R-:W-:Y:S04]  /*163b0*/  STL [R1+0x1d4], R3 ;  /* 0x0001d40301007387 */ /* 0x000fe80000100800 */
[----:B------:R-:W-:Y:S01]  /*163c0*/  IMAD.X R222, R222, 0x1, R153, P2 ;  /* 0x00000001dede7824 */ /* 0x000fe200010e0699 */
[----:B------:R4:W-:Y:S01]  /*163d0*/  STL [R1+0x1d0], R156 ;  /* 0x0001d09c01007387 */ /* 0x0009e20000100800 */
[----:B-1----:R-:W-:-:S02]  /*163e0*/  IMAD.MOV.U32 R158, RZ, RZ, R3 ;  /* 0x000000ffff9e7224 */ /* 0x002fc400078e0003 */
[----:B------:R-:W-:Y:S01]  /*163f0*/  IMAD.MOV.U32 R159, RZ, RZ, R156 ;  /* 0x000000ffff9f7224 */ /* 0x000fe200078e009c */
[----:B------:R-:W-:Y:S04]  /*16400*/  STL [R1+0x214], R5 ;  /* 0x0002140501007387 */ /* 0x000fe80000100800 */
[----:B------:R1:W-:Y:S04]  /*16410*/  LDGSTS.E [R123+0x30880], desc[UR60][R158.64], P0 ;  /* 0x308800009e7b7fae */ /* 0x0003e8000812187c */
[----:B----4-:R-:W4:Y:S04]  /*16420*/  LDL.LU R156, [R1+0x2d4] ;  /* 0x0002d400019c7983 */ /* 0x010f280000300800 */
[----:B------:R1:W-:Y:S04]  /*16430*/  STL [R1+0x210], R222 ;  /* 0x000210de01007387 */ /* 0x0003e80000100800 */
[----:B------:R-:W4:Y:S01]  /*16440*/  LDL.LU R3, [R1+0x314] ;  /* 0x0003140001037983 */ /* 0x000f220000300800 */
[----:B-1----:R-:W-:-:S02]  /*16450*/  IMAD.MOV.U32 R159, RZ, RZ, R222 ;  /* 0x000000ffff9f7224 */ /* 0x002fc400078e00de */
[----:B------:R-:W-:Y:S01]  /*16460*/  IMAD.MOV.U32 R158, RZ, RZ, R5 ;  /* 0x000000ffff9e7224 */ /* 0x000fe200078e0005 */
[----:B------:R-:W4:Y:S04]  /*16470*/  LDL.LU R222, [R1+0x2d0] ;  /* 0x0002d00001de7983 */ /* 0x000f280000300800 */
[----:B------:R-:W4:Y:S04]  /*16480*/  LDL.LU R5, [R1+0x310] ;  /* 0x0003100001057983 */ /* 0x000f280000300800 */
[----:B------:R1:W-:Y:S01]  /*16490*/  LDGSTS.E [R123+0x30c80], desc[UR60][R158.64], P0 ;  /* 0x30c800009e7b7fae */ /* 0x0003e2000812187c */
[----:B------:R-:W-:-:S05]  /*164a0*/  IADD3 R0, P1, R0, R154, RZ ;  /* 0x0000009a00007210 */ /* 0x000fca0007f3e0ff */
[----:B-1----:R-:W-:Y:S01]  /*164b0*/  IMAD.MOV.U32 R158, RZ, RZ, R0 ;  /* 0x000000ffff9e7224 */ /* 0x002fe200078e0000 */
[----:B--2---:R-:W-:Y:S01]  /*164c0*/  IADD3 R150, P2, R150, R154, RZ ;  /* 0x0000009a96967210 */ /* 0x004fe20007f5e0ff */
[----:B------:R1:W-:Y:S01]  /*164d0*/  STL [R1+0x254], R0 ;  /* 0x0002540001007387 */ /* 0x0003e20000100800 */
[----:B---3--:R-:W-:-:S04]  /*164e0*/  IMAD.X R4, R4, 0x1, R153, P1 ;  /* 0x0000000104047824 */ /* 0x008fc800008e0699 */
[----:B------:R-:W-:Y:S01]  /*164f0*/  IMAD.MOV.U32 R159, RZ, RZ, R4 ;  /* 0x000000ffff9f7224 */ /* 0x000fe200078e0004 */
[----:B------:R-:W-:Y:S01]  /*16500*/  IADD3.X R157, R157, R153, RZ, P2, !PT ;  /* 0x000000999d9d7210 */ /* 0x000fe200017fe4ff */
[----:B------:R2:W-:Y:S04]  /*16510*/  STL [R1+0x250], R4 ;  /* 0x0002500401007387 */ /* 0x0005e80000100800 */
[----:B------:R3:W-:Y:S04]  /*16520*/  STL [R1+0x294], R150 ;  /* 0x0002949601007387 */ /* 0x0007e80000100800 */
[----:B------:R2:W-:Y:S04]  /*16530*/  LDGSTS.E [R123+0x31080], desc[UR60][R158.64], P0 ;  /* 0x310800009e7b7fae */ /* 0x0005e8000812187c */
[----:B-1----:R-:W4:Y:S04]  /*16540*/  LDL.LU R0, [R1+0x15c] ;  /* 0x00015c0001007983 */ /* 0x002f280000300800 */
[----:B------:R1:W-:Y:S01]  /*16550*/  STL [R1+0x290], R157 ;  /* 0x0002909d01007387 */ /* 0x0003e20000100800 */
[----:B--2---:R-:W-:-:S03]  /*16560*/  IMAD.MOV.U32 R158, RZ, RZ, R150 ;  /* 0x000000ffff9e7224 */ /* 0x004fc600078e0096 */
[----:B------:R-:W2:Y:S01]  /*16570*/  LDL.LU R4, [R1+0x19c] ;  /* 0x00019c0001047983 */ /* 0x000ea20000300800 */
[----:B------:R-:W-:-:S03]  /*16580*/  IMAD.MOV.U32 R159, RZ, RZ, R157 ;  /* 0x000000ffff9f7224 */ /* 0x000fc600078e009d */
[----:B---3--:R-:W3:Y:S01]  /*16590*/  LDL.LU R150, [R1+0x158] ;  /* 0x0001580001967983 */ /* 0x008ee20000300800 */
[----:B----4-:R-:W-:-:S03]  /*165a0*/  IADD3 R156, P1, R156, R154, RZ ;  /* 0x0000009a9c9c7210 */ /* 0x010fc60007f3e0ff */
[----:B------:R4:W-:Y:S04]  /*165b0*/  LDGSTS.E [R123+0x31480], desc[UR60][R158.64], P0 ;  /* 0x314800009e7b7fae */ /* 0x0009e8000812187c */
[----:B-1----:R-:W3:Y:S01]  /*165c0*/  LDL.LU R157, [R1+0x198] ;  /* 0x00019800019d7983 */ /* 0x002ee20000300800 */
[----:B------:R-:W-:Y:S01]  /*165d0*/  IADD3 R3, P2, R3, R154, RZ ;  /* 0x0000009a03037210 */ /* 0x000fe20007f5e0ff */
[--C-:B------:R-:W-:Y:S02]  /*165e0*/  IMAD.X R222, R222, 0x1, R153.reuse, P1 ;  /* 0x00000001dede7824 */ /* 0x100fe400008e0699 */
[----:B----4-:R-:W-:Y:S02]  /*165f0*/  IMAD.MOV.U32 R158, RZ, RZ, R156 ;  /* 0x000000ffff9e7224 */ /* 0x010fe400078e009c */
[----:B------:R-:W-:-:S02]  /*16600*/  IMAD.X R5, R5, 0x1, R153, P2 ;  /* 0x0000000105057824 */ /* 0x000fc400010e0699 */
[----:B------:R-:W-:Y:S01]  /*16610*/  IMAD.MOV.U32 R159, RZ, RZ, R222 ;  /* 0x000000ffff9f7224 */ /* 0x000fe200078e00de */
[----:B------:R1:W-:Y:S04]  /*16620*/  STL [R1+0x2d4], R156 ;  /* 0x0002d49c01007387 */ /* 0x0003e80000100800 */
[----:B------:R-:W-:Y:S04]  /*16630*/  STL [R1+0x2d0], R222 ;  /* 0x0002d0de01007387 */ /* 0x000fe80000100800 */
[----:B------:R4:W-:Y:S04]  /*16640*/  STL [R1+0x314], R3 ;  /* 0x0003140301007387 */ /* 0x0009e80000100800 */
[----:B------:R4:W-:Y:S04]  /*16650*/  LDGSTS.E [R123+0x31880], desc[UR60][R158.64], P0 ;  /* 0x318800009e7b7fae */ /* 0x0009e8000812187c */
[----:B------:R4:W-:Y:S04]  /*16660*/  STL [R1+0x310], R5 ;  /* 0x0003100501007387 */ /* 0x0009e80000100800 */
[----:B-1----:R-:W3:Y:S01]  /*16670*/  LDL.LU R156, [R1+0x1d8] ;  /* 0x0001d800019c7983 */ /* 0x002ee20000300800 */
[----:B----4-:R-:W-:-:S03]  /*16680*/  IMAD.MOV.U32 R158, RZ, RZ, R3 ;  /* 0x000000ffff9e7224 */ /* 0x010fc600078e0003 */
[----:B------:R-:W4:Y:S01]  /*16690*/  LDL.LU R3, [R1+0x1dc] ;  /* 0x0001dc0001037983 */ /* 0x000f220000300800 */
[----:B------:R-:W-:-:S03]  /*166a0*/  IMAD.MOV.U32 R159, RZ, RZ, R5 ;  /* 0x000000ffff9f7224 */ /* 0x000fc600078e0005 */
[----:B------:R-:W4:Y:S04]  /*166b0*/  LDL.LU R222, [R1+0x218] ;  /* 0x0002180001de7983 */ /* 0x000f280000300800 */
[----:B------:R-:W4:Y:S04]  /*166c0*/  LDL.LU R5, [R1+0x21c] ;  /* 0x00021c0001057983 */ /* 0x000f280000300800 */
[----:B------:R1:W-:Y:S02]  /*166d0*/  LDGSTS.E [R123+0x31c80], desc[UR60][R158.64], P0 ;  /* 0x31c800009e7b7fae */ /* 0x0003e4000812187c */
[----:B-1----:R-:W-:-:S05]  /*166e0*/  LOP3.LUT R159, R2, 0x20, RZ, 0x3c, !PT ;  /* 0x00000020029f7812 */ /* 0x002fca00078e3cff */
[----:B------:R-:W-:Y:S01]  /*166f0*/  VIADD R123, R159, UR5 ;  /* 0x000000059f7b7c36 */ /* 0x000fe20008000000 */
[-C--:B------:R-:W-:Y:S02]  /*16700*/  IADD3 R0, P1, R0, R154.reuse, RZ ;  /* 0x0000009a00007210 */ /* 0x080fe40007f3e0ff */
[----:B--2---:R-:W-:-:S03]  /*16710*/  IADD3 R4, P2, R4, R154, RZ ;  /* 0x0000009a04047210 */ /* 0x004fc60007f5e0ff */
[--C-:B---3--:R-:W-:Y:S01]  /*16720*/  IMAD.X R150, R150, 0x1, R153.reuse, P1 ;  /* 0x0000000196967824 */ /* 0x108fe200008e0699 */
[----:B------:R1:W-:Y:S01]  /*16730*/  STL [R1+0x15c], R0 ;  /* 0x00015c0001007387 */ /* 0x0003e20000100800 */
        /* <DEDUP_REMOVED lines=9> */
[----:B-1----:R-:W-:Y:S01]  /*167d0*/  MOV R158, R4 ;  /* 0x00000004009e7202 */ /* 0x002fe20000000f00 */
[----:B------:R-:W-:-:S02]  /*167e0*/  IMAD.MOV.U32 R159, RZ, RZ, R157 ;  /* 0x000000ffff9f7224 */ /* 0x000fc400078e009d */
[----:B---3--:R-:W3:Y:S04]  /*167f0*/  LDL.LU R4, [R1+0x258] ;  /* 0x0002580001047983 */ /* 0x008ee80000300800 */
[----:B------:R-:W3:Y:S04]  /*16800*/  LDL.LU R157, [R1+0x298] ;  /* 0x00029800019d7983 */ /* 0x000ee80000300800 */
[----:B------:R1:W-:Y:S01]  /*16810*/  LDGSTS.E [R123+0x30500], desc[UR60][R158.64], P0 ;  /* 0x305000009e7b7fae */ /* 0x0003e2000812187c */
[----:B----4-:R-:W-:-:S05]  /*16820*/  IADD3 R3, P1, R3, R154, RZ ;  /* 0x0000009a03037210 */ /* 0x010fca0007f3e0ff */
[----:B------:R-:W-:Y:S01]  /*16830*/  IMAD.X R156, R156, 0x1, R153, P1 ;  /* 0x000000019c9c7824 */ /* 0x000fe200008e0699 */
[----:B------:R-:W-:Y:S01]  /*16840*/  IADD3 R5, P2, R5, R154, RZ ;  /* 0x0000009a05057210 */ /* 0x000fe20007f5e0ff */
[----:B------:R-:W-:Y:S01]  /*16850*/  STL [R1+0x1dc], R3 ;  /* 0x0001dc0301007387 */ /* 0x000fe20000100800 */
[----:B-1----:R-:W-:Y:S02]  /*16860*/  IMAD.MOV.U32 R158, RZ, RZ, R3 ;  /* 0x000000ffff9e7224 */ /* 0x002fe400078e0003 */
[----:B------:R-:W-:Y:S01]  /*16870*/  IMAD.MOV.U32 R159, RZ, RZ, R156 ;  /* 0x000000ffff9f7224 */ /* 0x000fe200078e009c */
[----:B------:R1:W-:Y:S01]  /*16880*/  STL [R1+0x1d8], R156 ;  /* 0x0001d89c01007387 */ /* 0x0003e20000100800 */
[----:B------:R-:W-:-:S03]  /*16890*/  IMAD.X R222, R222, 0x1, R153, P2 ;  /* 0x00000001dede7824 */ /* 0x000fc600010e0699 */
[----:B------:R-:W-:Y:S04]  /*168a0*/  STL [R1+0x21c], R5 ;  /* 0x00021c0501007387 */ /* 0x000fe80000100800 */
[----:B------:R4:W-:Y:S04]  /*168b0*/  LDGSTS.E [R123+0x30900], desc[UR60][R158.64], P0 ;  /* 0x309000009e7b7fae */ /* 0x0009e8000812187c */
[----:B-1----:R-:W3:Y:S04]  /*168c0*/  LDL.LU R156, [R1+0x2dc] ;  /* 0x0002dc00019c7983 */ /* 0x002ee80000300800 */
[----:B------:R1:W-:Y:S04]  /*168d0*/  STL [R1+0x218], R222 ;  /* 0x000218de01007387 */ /* 0x0003e80000100800 */
[----:B------:R-:W3:Y:S01]  /*168e0*/  LDL.LU R3, [R1+0x31c] ;  /* 0x00031c0001037983 */ /* 0x000ee20000300800 */
[----:B----4-:R-:W-:-:S02]  /*168f0*/  IMAD.MOV.U32 R159, RZ, RZ, R222 ;  /* 0x000000ffff9f7224 */ /* 0x010fc400078e00de */
[----:B------:R-:W-:Y:S01]  /*16900*/  IMAD.MOV.U32 R158, RZ, RZ, R5 ;  /* 0x000000ffff9e7224 */ /* 0x000fe200078e0005 */
[----:B-1----:R-:W4:Y:S04]  /*16910*/  LDL.LU R222, [R1+0x2d8] ;  /* 0x0002d80001de7983 */ /* 0x002f280000300800 */
[----:B------:R-:W4:Y:S04]  /*16920*/  LDL.LU R5, [R1+0x318] ;  /* 0x0003180001057983 */ /* 0x000f280000300800 */
[----:B------:R1:W-:Y:S01]  /*16930*/  LDGSTS.E [R123+0x30d00], desc[UR60][R158.64], P0 ;  /* 0x30d000009e7b7fae */ /* 0x0003e2000812187c */
[----:B------:R-:W-:-:S05]  /*16940*/  IADD3 R0, P1, R0, R154, RZ ;  /* 0x0000009a00007210 */ /* 0x000fca0007f3e0ff */
[----:B-1----:R-:W-:Y:S01]  /*16950*/  IMAD.MOV.U32 R158, RZ, RZ, R0 ;  /* 0x000000ffff9e7224 */ /* 0x002fe200078e0000 */
[----:B--2---:R-:W-:Y:S01]  /*16960*/  IADD3 R150, P2, R150, R154, RZ ;  /* 0x0000009a96967210 */ /* 0x004fe20007f5e0ff */
[----:B------:R1:W-:Y:S01]  /*16970*/  STL [R1+0x25c], R0 ;  /* 0x00025c0001007387 */ /* 0x0003e20000100800 */
[----:B---3--:R-:W-:-:S04]  /*16980*/  IMAD.X R4, R4, 0x1, R153, P1 ;  /* 0x0000000104047824 */ /* 0x008fc800008e0699 */
[----:B------:R-:W-:Y:S02]  /*16990*/  IMAD.MOV.U32 R159, RZ, RZ, R4 ;  /* 0x000000ffff9f7224 */ /* 0x000fe400078e0004 */
[----:B------:R-:W-:Y:S01]  /*169a0*/  IMAD.X R157, R157, 0x1, R153, P2 ;  /* 0x000000019d9d7824 */ /* 0x000fe200010e0699 */
        /* <DEDUP_REMOVED lines=8> */
[----:B---3--:R-:W3:Y:S04]  /*16a30*/  LDL.LU R150, [R1+0x160] ;  /* 0x0001600001967983 */ /* 0x008ee80000300800 */
[----:B------:R4:W-:Y:S01]  /*16a40*/  LDGSTS.E [R123+0x31500], desc[UR60][R158.64], P0 ;  /* 0x315000009e7b7fae */ /* 0x0009e2000812187c */
[----:B------:R-:W-:-:S03]  /*16a50*/  IADD3 R156, P1, R156, R154, RZ ;  /* 0x0000009a9c9c7210 */ /* 0x000fc60007f3e0ff */
[----:B-1----:R-:W3:Y:S01]  /*16a60*/  LDL.LU R157, [R1+0x1a0] ;  /* 0x0001a000019d7983 */ /* 0x002ee20000300800 */
[----:B------:R-:W-:Y:S02]  /*16a70*/  IADD3 R3, P2, R3, R154, RZ ;  /* 0x0000009a03037210 */ /* 0x000fe40007f5e0ff */
[----:B----4-:R-:W-:Y:S01]  /*16a80*/  MOV R158, R156 ;  /* 0x0000009c009e7202 */ /* 0x010fe20000000f00 */
[--C-:B------:R-:W-:Y:S01]  /*16a90*/  IMAD.X R222, R222, 0x1, R153.reuse, P1 ;  /* 0x00000001dede7824 */ /* 0x100fe200008e0699 */
[----:B------:R1:W-:Y:S01]  /*16aa0*/  STL [R1+0x2dc], R156 ;  /* 0x0002dc9c01007387 */ /* 0x0003e20000100800 */
[----:B------:R-:W-:Y:S02]  /*16ab0*/  IMAD.X R5, R5, 0x1, R153, P2 ;  /* 0x0000000105057824 */ /* 0x000fe400010e0699 */
[----:B------:R-:W-:Y:S01]  /*16ac0*/  IMAD.MOV.U32 R159, RZ, RZ, R222 ;  /* 0x000000ffff9f7224 */ /* 0x000fe200078e00de */
        /* <DEDUP_REMOVED lines=44> */
[----:B----4-:R-:W-:Y:S01]  /*16d90*/  MOV R159, R222 ;  /* 0x000000de009f7202 */ /* 0x010fe20000000f00 */
[----:B------:R-:W-:-:S02]  /*16da0*/  IMAD.MOV.U32 R158, RZ, RZ, R5 ;  /* 0x000000ffff9e7224 */ /* 0x000fc400078e0005 */
        /* <DEDUP_REMOVED lines=22> */
[----:B------:R-:W-:Y:S01]  /*16f10*/  IADD3 R3, P2, R3, R154, RZ ;  /* 0x0000009a03037210 */ /* 0x000fe20007f5e0ff */
[----:B----4-:R-:W-:Y:S02]  /*16f20*/  IMAD.MOV.U32 R158, RZ, RZ, R156 ;  /* 0x000000ffff9e7224 */ /* 0x010fe400078e009c */
        /* <DEDUP_REMOVED lines=21> */
[----:B------:R-:W-:Y:S02]  /*17080*/  MOV R158, R0 ;  /* 0x00000000009e7202 */ /* 0x000fe40000000f00 */
        /* <DEDUP_REMOVED lines=26> */
[----:B----4-:R-:W-:-:S03]  /*17230*/  IMAD.MOV.U32 R159, RZ, RZ, R222 ;  /* 0x000000ffff9f7224 */ /* 0x010fc600078e00de */
[----:B-1----:R-:W4:Y:S01]  /*17240*/  LDL.LU R222, [R1+0x2e8] ;  /* 0x0002e80001de7983 */ /* 0x002f220000300800 */
[----:B------:R-:W-:-:S03]  /*17250*/  IMAD.MOV.U32 R158, RZ, RZ, R5 ;  /* 0x000000ffff9e7224 */ /* 0x000fc600078e0005 */
        /* <DEDUP_REMOVED lines=22> */
[----:B----4-:R-:W-:Y:S01]  /*173c0*/  IMAD.MOV.U32 R158, RZ, RZ, R156 ;  /* 0x000000ffff9e7224 */ /* 0x010fe200078e009c */
[----:B------:R-:W-:Y:S01]  /*173d0*/  IADD3.X R222, R222, R153, RZ, P1, !PT ;  /* 0x00000099dede7210 */ /* 0x000fe20000ffe4ff */
[----:B------:R1:W-:Y:S02]  /*173e0*/  STL [R1+0x2ec], R156 ;  /* 0x0002ec9c01007387 */ /* 0x0003e40000100800 */
        /* <DEDUP_REMOVED lines=38> */
[----:B------:R-:W-:Y:S01]  /*17650*/  MOV R159, R156 ;  /* 0x0000009c009f7202 */ /* 0x000fe20000000f00 */
[----:B------:R-:W-:Y:S01]  /*17660*/  IMAD.X R222, R222, 0x1, R153, P2 ;  /* 0x00000001dede7824 */ /* 0x000fe200010e0699 */
[----:B------:R1:W-:Y:S04]  /*17670*/  STL [R1+0x1f0], R156 ;  /* 0x0001f09c01007387 */ /* 0x0003e80000100800 */
        /* <DEDUP_REMOVED lines=50> */
[----:B---3--:R-:W-:Y:S01]  /*179a0*/  IMAD.X R150, R150, 0x1, R153, P1 ;  /* 0x0000000196967824 */ /* 0x008fe200008e0699 */
[----:B------:R1:W-:Y:S01]  /*179b0*/  STL [R1+0x17c], R0 ;  /* 0x00017c0001007387 */ /* 0x0003e20000100800 */
[----:B------:R-:W-:Y:S02]  /*179c0*/  IMAD.MOV.U32 R158, RZ, RZ, R0 ;  /* 0x000000ffff9e7224 */ /* 0x000fe400078e0000 */
[----:B------:R-:W-:Y:S01]  /*179d0*/  IMAD.MOV.U32 R159, RZ, RZ, R150 ;  /* 0x000000ffff9f7224 */ /* 0x000fe200078e0096 */
[----:B------:R2:W-:Y:S01]  /*179e0*/  STL [R1+0x178], R150 ;  /* 0x0001789601007387 */ /* 0x0005e20000100800 */
[----:B------:R-:W-:-:S03]  /*179f0*/  IADD3.X R157, R157, R153, RZ, P2, !PT ;  /* 0x000000999d9d7210 */ /* 0x000fc600017fe4ff */
[----:B------:R-:W-:Y:S04]  /*17a00*/  STL [R1+0x1bc], R4 ;  /* 0x0001bc0401007387 */ /* 0x000fe80000100800 */
[----:B------:R3:W-:Y:S04]  /*17a10*/  STL [R1+0x1b8], R157 ;  /* 0x0001b89d01007387 */ /* 0x0007e80000100800 */
[----:B-1----:R-:W4:Y:S04]  /*17a20*/  LDL.LU R0, [R1+0x27c] ;  /* 0x00027c0001007983 */ /* 0x002f280000300800 */
[----:B------:R1:W-:Y:S04]  /*17a30*/  LDGSTS.E [R123+0x30300], desc[UR60][R158.64], P0 ;  /* 0x303000009e7b7fae */ /* 0x0003e8000812187c */
[----:B--2---:R-:W2:Y:S01]  /*17a40*/  LDL.LU R150, [R1+0x2bc] ;  /* 0x0002bc0001967983 */ /* 0x004ea20000300800 */
[----:B-1----:R-:W-:-:S02]  /*17a50*/  IMAD.MOV.U32 R158, RZ, RZ, R4 ;  /* 0x000000ffff9e7224 */ /* 0x002fc400078e0004 */
[----:B------:R-:W-:Y:S02]  /*17a60*/  IMAD.MOV.U32 R159, RZ, RZ, R157 ;  /* 0x000000ffff9f7224 */ /* 0x000fe400078e009d */
        /* <DEDUP_REMOVED lines=24> */
[----:B---3--:R-:W-:-:S04]  /*17bf0*/  IMAD.X R157, R157, 0x1, R153, P1 ;  /* 0x000000019d9d7824 */ /* 0x008fc800008e0699 */
[----:B------:R-:W-:Y:S02]  /*17c00*/  IMAD.MOV.U32 R159, RZ, RZ, R157 ;  /* 0x000000ffff9f7224 */ /* 0x000fe400078e009d */
[----:B------:R-:W-:-:S03]  /*17c10*/  IMAD.X R4, R4, 0x1, R153, P2 ;  /* 0x0000000104047824 */ /* 0x000fc600010e0699 */
[----:B------:R1:W-:Y:S04]  /*17c20*/  LDGSTS.E [R123+0x31300], desc[UR60][R158.64], P0 ;  /* 0x313000009e7b7fae */ /* 0x0003e8000812187c */
[----:B------:R-:W-:Y:S04]  /*17c30*/  STL [R1+0x27c], R0 ;  /* 0x00027c0001007387 */ /* 0x000fe80000100800 */
[----:B------:R2:W-:Y:S01]  /*17c40*/  STL [R1+0x278], R157 ;  /* 0x0002789d01007387 */ /* 0x0005e20000100800 */
[----:B-1----:R-:W-:Y:S01]  /*17c50*/  MOV R158, R150 ;  /* 0x00000096009e7202 */ /* 0x002fe20000000f00 */
[----:B------:R-:W-:-:S02]  /*17c60*/  IMAD.MOV.U32 R159, RZ, RZ, R4 ;  /* 0x000000ffff9f7224 */ /* 0x000fc400078e0004 */
[----:B------:R-:W-:Y:S04]  /*17c70*/  STL [R1+0x2bc], R150 ;  /* 0x0002bc9601007387 */ /* 0x000fe80000100800 */
[----:B--2---:R-:W2:Y:S04]  /*17c80*/  LDL.LU R157, [R1+0x184] ;  /* 0x00018400019d7983 */ /* 0x004ea80000300800 */
[----:B------:R1:W-:Y:S01]  /*17c90*/  LDGSTS.E [R123+0x31700], desc[UR60][R158.64], P0 ;  /* 0x317000009e7b7fae */ /* 0x0003e2000812187c */
[----:B------:R-:W-:-:S03]  /*17ca0*/  IADD3 R156, P1, R156, R154, RZ ;  /* 0x0000009a9c9c7210 */ /* 0x000fc60007f3e0ff */
[----:B------:R3:W-:Y:S02]  /*17cb0*/  STL [R1+0x2b8], R4 ;  /* 0x0002b80401007387 */ /* 0x0007e40000100800 */
[----:B-1----:R-:W-:Y:S02]  /*17cc0*/  IMAD.MOV.U32 R158, RZ, RZ, R156 ;  /* 0x000000ffff9e7224 */ /* 0x002fe400078e009c */
[----:B------:R-:W2:Y:S01]  /*17cd0*/  LDL.LU R0, [R1+0x1c4] ;  /* 0x0001c40001007983 */ /* 0x000ea20000300800 */
[----:B------:R-:W-:-:S03]  /*17ce0*/  IADD3 R3, P2, R3, R154, RZ ;  /* 0x0000009a03037210 */ /* 0x000fc60007f5e0ff */
[----:B---3--:R-:W5:Y:S01]  /*17cf0*/  LDL.LU R4, [R1+0x774] ;  /* 0x0007740001047983 */ /* 0x008f620000300800 */
[----:B----4-:R-:W-:-:S03]  /*17d00*/  IMAD.X R222, R222, 0x1, R153, P1 ;  /* 0x00000001dede7824 */ /* 0x010fc600008e0699 */
[----:B------:R-:W3:Y:S01]  /*17d10*/  LDL.LU R150, [R1+0x1c0] ;  /* 0x0001c00001967983 */ /* 0x000ee20000300800 */
[----:B------:R-:W-:Y:S02]  /*17d20*/  IMAD.MOV.U32 R159, RZ, RZ, R222 ;  /* 0x000000ffff9f7224 */ /* 0x000fe400078e00de */
[----:B------:R-:W-:Y:S01]  /*17d30*/  IMAD.X R5, R5, 0x1, R153, P2 ;  /* 0x0000000105057824 */ /* 0x000fe200010e0699 */
[----:B------:R1:W-:Y:S04]  /*17d40*/  STL [R1+0x2fc], R156 ;  /* 0x0002fc9c01007387 */ /* 0x0003e80000100800 */
[----:B------:R4:W-:Y:S04]  /*17d50*/  STL [R1+0x2f8], R222 ;  /* 0x0002f8de01007387 */ /* 0x0009e80000100800 */
[----:B------:R4:W-:Y:S04]  /*17d60*/  LDGSTS.E [R123+0x31b00], desc[UR60][R158.64], P0 ;  /* 0x31b000009e7b7fae */ /* 0x0009e8000812187c */
[----:B------:R-:W-:Y:S04]  /*17d70*/  STL [R1+0x33c], R3 ;  /* 0x00033c0301007387 */ /* 0x000fe80000100800 */
[----:B-1----:R-:W3:Y:S01]  /*17d80*/  LDL.LU R156, [R1+0x204] ;  /* 0x00020400019c7983 */ /* 0x002ee20000300800 */
[----:B----4-:R-:W-:-:S02]  /*17d90*/  IMAD.MOV.U32 R158, RZ, RZ, R3 ;  /* 0x000000ffff9e7224 */ /* 0x010fc400078e0003 */
[----:B------:R-:W-:Y:S01]  /*17da0*/  IMAD.MOV.U32 R159, RZ, RZ, R5 ;  /* 0x000000ffff9f7224 */ /* 0x000fe200078e0005 */
[----:B------:R1:W-:Y:S04]  /*17db0*/  STL [R1+0x338], R5 ;  /* 0x0003380501007387 */ /* 0x0003e80000100800 */
[----:B------:R-:W4:Y:S04]  /*17dc0*/  LDL.LU R222, [R1+0x244] ;  /* 0x0002440001de7983 */ /* 0x000f280000300800 */
[----:B------:R1:W-:Y:S04]  /*17dd0*/  LDGSTS.E [R123+0x31f00], desc[UR60][R158.64], P0 ;  /* 0x31f000009e7b7fae */ /* 0x0003e8000812187c */
[----:B-1----:R-:W5:Y:S04]  /*17de0*/  LDL.LU R5, [R1+0x770] ;  /* 0x0007700001057983 */ /* 0x002f680000300800 */
[----:B------:R-:W4:Y:S04]  /*17df0*/  LDL.LU R3, [R1+0x240] ;  /* 0x0002400001037983 */ /* 0x000f280000300800 */
[----:B------:R-:W4:Y:S01]  /*17e00*/  LDL.LU R159, [R1+0x180] ;  /* 0x00018000019f7983 */ /* 0x000f220000300800 */
[----:B------:R-:W-:-:S05]  /*17e10*/  LOP3.LUT R158, R2, 0x70, RZ, 0x3c, !PT ;  /* 0x00000070029e7812 */ /* 0x000fca00078e3cff */
[----:B------:R-:W-:Y:S01]  /*17e20*/  VIADD R123, R158, UR5 ;  /* 0x000000059e7b7c36 */ /* 0x000fe20008000000 */
[----:B--2---:R-:W-:-:S05]  /*17e30*/  IADD3 R157, P1, R157, R154, RZ ;  /* 0x0000009a9d9d7210 */ /* 0x004fca0007f3e0ff */
[----:B------:R-:W-:Y:S01]  /*17e40*/  IMAD.MOV.U32 R158, RZ, RZ, R157 ;  /* 0x000000ffff9e7224 */ /* 0x000fe200078e009d */
[----:B------:R1:W-:Y:S01]  /*17e50*/  STL [R1+0x184], R157 ;  /* 0x0001849d01007387 */ /* 0x0003e20000100800 */
[----:B------:R-:W-:-:S05]  /*17e60*/  IADD3 R0, P2, R0, R154, RZ ;  /* 0x0000009a00007210 */ /* 0x000fca0007f5e0ff */
[--C-:B---3--:R-:W-:Y:S02]  /*17e70*/  IMAD.X R150, R150, 0x1, R153.reuse, P2 ;  /* 0x0000000196967824 */ /* 0x108fe400010e0699 */
[----:B----4-:R-:W-:-:S05]  /*17e80*/  IMAD.X R159, R159, 0x1, R153, P1 ;  /* 0x000000019f9f7824 */ /* 0x010fca00008e0699 */
[----:B------:R2:W-:Y:S04]  /*17e90*/  STL [R1+0x180], R159 ;  /* 0x0001809f01007387 */ /* 0x0005e80000100800 */
[----:B------:R3:W-:Y:S04]  /*17ea0*/  LDGSTS.E [R123+0x30380], desc[UR60][R158.64], P0 ;  /* 0x303800009e7b7fae */ /* 0x0007e8000812187c */
[----:B------:R-:W-:Y:S04]  /*17eb0*/  STL [R1+0x1c4], R0 ;  /* 0x0001c40001007387 */ /* 0x000fe80000100800 */
[----:B------:R4:W-:Y:S01]  /*17ec0*/  STL [R1+0x1c0], R150 ;  /* 0x0001c09601007387 */ /* 0x0009e20000100800 */
[----:B---3--:R-:W-:-:S03]  /*17ed0*/  IMAD.MOV.U32 R158, RZ, RZ, R0 ;  /* 0x000000ffff9e7224 */ /* 0x008fc600078e0000 */
[----:B-1----:R-:W3:Y:S01]  /*17ee0*/  LDL.LU R157, [R1+0x2c4] ;  /* 0x0002c400019d7983 */ /* 0x002ee20000300800 */
[----:B--2---:R-:W-:-:S03]  /*17ef0*/  IMAD.MOV.U32 R159, RZ, RZ, R150 ;  /* 0x000000ffff9f7224 */ /* 0x004fc600078e0096 */
[----:B----4-:R-:W2:Y:S04]  /*17f00*/  LDL.LU R150, [R1+0x2c0] ;  /* 0x0002c00001967983 */ /* 0x010ea80000300800 */
[----:B------:R-:W4:Y:S04]  /*17f10*/  LDL.LU R0, [R1+0x344] ;  /* 0x0003440001007983 */ /* 0x000f280000300800 */
[----:B------:R1:W-:Y:S04]  /*17f20*/  LDGSTS.E [R123+0x30780], desc[UR60][R158.64], P0 ;  /* 0x307800009e7b7fae */ /* 0x0003e8000812187c */
[----:B------:R-:W3:Y:S01]  /*17f30*/  LDL.LU R159, [R1+0x200] ;  /* 0x00020000019f7983 */ /* 0x000ee20000300800 */
[----:B------:R-:W-:-:S02]  /*17f40*/  IADD3 R156, P1, R156, R154, RZ ;  /* 0x0000009a9c9c7210 */ /* 0x000fc40007f3e0ff */
[----:B------:R-:W-:Y:S02]  /*17f50*/  IADD3 R222, P2, R222, R154, RZ ;  /* 0x0000009adede7210 */ /* 0x000fe40007f5e0ff */
[----:B-1----:R-:W-:Y:S01]  /*17f60*/  MOV R158, R156 ;  /* 0x0000009c009e7202 */ /* 0x002fe20000000f00 */
[----:B------:R1:W-:Y:S02]  /*17f70*/  STL [R1+0x204], R156 ;  /* 0x0002049c01007387 */ /* 0x0003e40000100800 */
[--C-:B------:R-:W-:Y:S02]  /*17f80*/  IMAD.X R3, R3, 0x1, R153.reuse, P2 ;  /* 0x0000000103037824 */ /* 0x100fe400010e0699 */
[----:B---3--:R-:W-:-:S05]  /*17f90*/  IMAD.X R159, R159, 0x1, R153, P1 ;  /* 0x000000019f9f7824 */ /* 0x008fca00008e0699 */
[----:B------:R3:W-:Y:S04]  /*17fa0*/  STL [R1+0x200], R159 ;  /* 0x0002009f01007387 */ /* 0x0007e80000100800 */
[----:B------:R2:W-:Y:S04]  /*17fb0*/  LDGSTS.E [R123+0x30b80], desc[UR60][R158.64], P0 ;  /* 0x30b800009e7b7fae */ /* 0x0005e8000812187c */
[----:B------:R-:W-:Y:S04]  /*17fc0*/  STL [R1+0x244], R222 ;  /* 0x000244de01007387 */ /* 0x000fe80000100800 */
[----:B-1----:R-:W4:Y:S01]  /*17fd0*/  LDL.LU R156, [R1+0x340] ;  /* 0x00034000019c7983 */ /* 0x002f220000300800 */
[----:B--2---:R-:W-:-:S02]  /*17fe0*/  IMAD.MOV.U32 R158, RZ, RZ, R222 ;  /* 0x000000ffff9e7224 */ /* 0x004fc400078e00de */
[----:B---3--:R-:W-:Y:S01]  /*17ff0*/  IMAD.MOV.U32 R159, RZ, RZ, R3 ;  /* 0x000000ffff9f7224 */ /* 0x008fe200078e0003 */
[----:B------:R1:W-:Y:S04]  /*18000*/  STL [R1+0x240], R3 ;  /* 0x0002400301007387 */ /* 0x0003e80000100800 */
[----:B------:R2:W-:Y:S04]  /*18010*/  LDGSTS.E [R123+0x30f80], desc[UR60][R158.64], P0 ;  /* 0x30f800009e7b7fae */ /* 0x0005e8000812187c */
[----:B-1----:R-:W5:Y:S04]  /*18020*/  LDL.LU R3, [R1+0x76c] ;  /* 0x00076c0001037983 */ /* 0x002f680000300800 */
[----:B------:R-:W3:Y:S04]  /*18030*/  LDL R222, [R1+0x34c] ;  /* 0x00034c0001de7983 */ /* 0x000ee80000100800 */
[----:B------:R-:W4:Y:S04]  /*18040*/  LDL.LU R158, [R1+0x280] ;  /* 0x00028000019e7983 */ /* 0x000f280000300800 */
[----:B------:R-:W2:Y:S01]  /*18050*/  LDL.LU R159, [R1+0x284] ;  /* 0x00028400019f7983 */ /* 0x000ea20000300800 */
[----:B------:R-:W-:-:S05]  /*18060*/  IADD3 R157, P2, R157, R154, RZ ;  /* 0x0000009a9d9d7210 */ /* 0x000fca0007f5e0ff */
[----:B------:R-:W-:Y:S01]  /*18070*/  IMAD.X R150, R150, 0x1, R153, P2 ;  /* 0x0000000196967824 */ /* 0x000fe200010e0699 */
[----:B--2---:R-:W-:-:S05]  /*18080*/  IADD3 R159, P1, R159, R154, RZ ;  /* 0x0000009a9f9f7210 */ /* 0x004fca0007f3e0ff */
[----:B----4-:R-:W-:Y:S01]  /*18090*/  IMAD.X R158, R158, 0x1, R153, P1 ;  /* 0x000000019e9e7824 */ /* 0x010fe200008e0699 */
[----:B------:R1:W-:Y:S04]  /*180a0*/  STL [R1+0x284], R159 ;  /* 0x0002849f01007387 */ /* 0x0003e80000100800 */
[----:B------:R2:W-:Y:S01]  /*180b0*/  STL [R1+0x280], R158 ;  /* 0x0002809e01007387 */ /* 0x0005e20000100800 */
[----:B-1----:R-:W-:-:S04]  /*180c0*/  LOP3.LUT R159, R159, R158, RZ, 0x3c, !PT ;  /* 0x0000009e9f9f7212 */ /* 0x002fc800078e3cff */
[----:B--2---:R-:W-:-:S04]  /*180d0*/  LOP3.LUT R158, R159, R158, RZ, 0x3c, !PT ;  /* 0x0000009e9f9e7212 */ /* 0x004fc800078e3cff */
[----:B------:R-:W-:Y:S01]  /*180e0*/  LOP3.LUT R159, R159, R158, RZ, 0x3c, !PT ;  /* 0x0000009e9f9f7212 */ /* 0x000fe200078e3cff */
[----:B------:R-:W-:Y:S04]  /*180f0*/  STL [R1+0x2c4], R157 ;  /* 0x0002c49d01007387 */ /* 0x000fe80000100800 */
[----:B------:R1:W-:Y:S04]  /*18100*/  LDGSTS.E [R123+0x31380], desc[UR60][R158.64], P0 ;  /* 0x313800009e7b7fae */ /* 0x0003e8000812187c */
[----:B------:R2:W-:Y:S01]  /*18110*/  STL [R1+0x2c0], R150 ;  /* 0x0002c09601007387 */ /* 0x0005e20000100800 */
[----:B-1----:R-:W-:-:S02]  /*18120*/  IMAD.MOV.U32 R158, RZ, RZ, R157 ;  /* 0x000000ffff9e7224 */ /* 0x002fc400078e009d */
[----:B------:R-:W-:Y:S02]  /*18130*/  IMAD.MOV.U32 R159, RZ, RZ, R150 ;  /* 0x000000ffff9f7224 */ /* 0x000fe400078e0096 */
[----:B--2---:R-:W2:Y:S04]  /*18140*/  LDL.LU R150, [R1+0x768] ;  /* 0x0007680001967983 */ /* 0x004ea80000300800 */
[----:B------:R-:W5:Y:S04]  /*18150*/  LDL.LU R157, [R1+0x764] ;  /* 0x00076400019d7983 */ /* 0x000f680000300800 */
[----:B------:R1:W-:Y:S04]  /*18160*/  LDGSTS.E [R123+0x31780], desc[UR60][R158.64], P0 ;  /* 0x317800009e7b7fae */ /* 0x0003e8000812187c */
[----:B------:R-:W4:Y:S04]  /*18170*/  LDL.LU R158, [R1+0x300] ;  /* 0x00030000019e7983 */ /* 0x000f280000300800 */
[----:B------:R-:W1:Y:S01]  /*18180*/  LDL.LU R159, [R1+0x304] ;  /* 0x00030400019f7983 */ /* 0x000e620000300800 */
[----:B------:R-:W-:-:S05]  /*18190*/  IADD3 R0, P2, R0, R154, RZ ;  /* 0x0000009a00007210 */ /* 0x000fca0007f5e0ff */
[----:B------:R-:W-:Y:S01]  /*181a0*/  IMAD.X R156, R156, 0x1, R153, P2 ;  /* 0x000000019c9c7824 */ /* 0x000fe200010e0699 */
[----:B-1----:R-:W-:-:S05]  /*181b0*/  IADD3 R159, P1, R159, R154, RZ ;  /* 0x0000009a9f9f7210 */ /* 0x002fca0007f3e0ff */
[----:B----4-:R-:W-:Y:S01]  /*181c0*/  IMAD.X R158, R158, 0x1, R153, P1 ;  /* 0x000000019e9e7824 */ /* 0x010fe200008e0699 */
[----:B------:R1:W-:Y:S04]  /*181d0*/  STL [R1+0x304], R159 ;  /* 0x0003049f01007387 */ /* 0x0003e80000100800 */
[----:B------:R4:W-:Y:S01]  /*181e0*/  STL [R1+0x300], R158 ;  /* 0x0003009e01007387 */ /* 0x0009e20000100800 */
[----:B-1----:R-:W-:-:S04]  /*181f0*/  LOP3.LUT R159, R159, R158, RZ, 0x3c, !PT ;  /* 0x0000009e9f9f7212 */ /* 0x002fc800078e3cff */
[----:B----4-:R-:W-:-:S04]  /*18200*/  LOP3.LUT R158, R159, R158, RZ, 0x3c, !PT ;  /* 0x0000009e9f9e7212 */ /* 0x010fc800078e3cff */
[----:B------:R-:W-:Y:S01]  /*18210*/  LOP3.LUT R159, R159, R158, RZ, 0x3c, !PT ;  /* 0x0000009e9f9f7212 */ /* 0x000fe200078e3cff */
[----:B------:R-:W-:Y:S04]  /*18220*/  STL [R1+0x344], R0 ;  /* 0x0003440001007387 */ /* 0x000fe80000100800 */
[----:B------:R1:W-:Y:S04]  /*18230*/  LDGSTS.E [R123+0x31b80], desc[UR60][R158.64], P0 ;  /* 0x31b800009e7b7fae */ /* 0x0003e8000812187c */
[----:B------:R4:W-:Y:S01]  /*18240*/  STL [R1+0x340], R156 ;  /* 0x0003409c01007387 */ /* 0x0009e20000100800 */
[----:B-1----:R-:W-:-:S02]  /*18250*/  IMAD.MOV.U32 R159, RZ, RZ, R156 ;  /* 0x000000ffff9f7224 */ /* 0x002fc400078e009c */
[----:B------:R-:W-:Y:S01]  /*18260*/  IMAD.MOV.U32 R158, RZ, RZ, R0 ;  /* 0x000000ffff9e7224 */ /* 0x000fe200078e0000 */
[----:B----4-:R-:W5:Y:S04]  /*18270*/  LDL.LU R156, [R1+0x760] ;  /* 0x00076000019c7983 */ /* 0x010f680000300800 */
[----:B------:R-:W5:Y:S01]  /*18280*/  LDL.LU R0, [R1+0x75c] ;  /* 0x00075c0001007983 */ /* 0x000f620000300800 */
[----:B--2---:R-:W-:-:S03]  /*18290*/  VIADD R150, R150, 0x1 ;  /* 0x0000000196967836 */ /* 0x004fc60000000000 */
[----:B------:R1:W-:Y:S02]  /*182a0*/  LDGSTS.E [R123+0x31f80], desc[UR60][R158.64], P0 ;  /* 0x31f800009e7b7fae */ /* 0x0003e4000812187c */
[----:B---3--:R-:W-:Y:S02]  /*182b0*/  ISETP.NE.U32.AND P0, PT, R150, R222, PT ;  /* 0x000000de9600720c */ /* 0x008fe40003f05070 */
[----:B------:R-:W0:Y:S01]  /*182c0*/  LDGDEPBAR ;  /* 0x00000000000079af */ /* 0x000e220000000000 */
[----:B-1----:R-:W-:-:S10]  /*182d0*/  IMAD.U32 R123, RZ, RZ, UR4 ;  /* 0x00000004ff7b7e24 */ /* 0x002fd4000f8e00ff */
[----:B------:R-:W-:Y:S05]  /*182e0*/  @P0 BRA `(.L_x_1) ;  /* 0xffffff80000c0947 */ /* 0x000fea000383ffff */
.L_x_0:
[----:B------:R-:W2:Y:S01]  /*182f0*/  LDL.LU R154, [R1+0x350] ;  /* 0x00035000019a7983 */ /* 0x000ea20000300800 */
[----:B-----5:R-:W1:Y:S01]  /*18300*/  S2R R4, SR_TID.X ;  /* 0x0000000000047919 */ /* 0x020e620000002100 */
[----:B------:R-:W-:Y:S02]  /*18310*/  WARPGROUP.DEPBAR.LE gsb0, 0x0 ;  /* 0x00008000000079c5 */ /* 0x000fe40000010000 */
[----:B------:R-:W-:-:S04]  /*18320*/  DEPBAR.LE SB0, 0x0 ;  /* 0x000080000000791a */ /* 0x000fc80000000000 */
[----:B------:R-:W3:Y:S01]  /*18330*/  LDL.LU R150, [R1+0x6d8] ;  /* 0x0006d80001967983 */ /* 0x000ee20000300800 */
[----:B------:R-:W-:Y:S01]  /*18340*/  ULDC UR5, c[0x0][0x248] ;  /* 0x0000920000057ab9 */ /* 0x000fe20000000800 */
[----:B------:R-:W-:Y:S02]  /*18350*/  ULDC.64 UR6, c[0x0][0x220] ;  /* 0x0000880000067ab9 */ /* 0x000fe40000000a00 */
[----:B------:R-:W4:Y:S04]  /*18360*/  LDL.LU R159, [R1+0x6d4] ;  /* 0x0006d400019f7983 */ /* 0x000f280000300800 */
[----:B------:R-:W3:Y:S04]  /*18370*/  LDL.LU R123, [R1+0x6d0] ;  /* 0x0006d000017b7983 */ /* 0x000ee80000300800 */
[----:B------:R-:W3:Y:S04]  /*18380*/  LDL.LU R222, [R1+0x6cc] ;  /* 0x0006cc0001de7983 */ /* 0x000ee80000300800 */
[----:B------:R-:W4:Y:S01]  /*18390*/  LDL.LU R158, [R1+0x620] ;  /* 0x00062000019e7983 */ /* 0x000f220000300800 */
[----:B------:R-:W-:-:S02]  /*183a0*/  IMAD.MOV.U32 R6, RZ, RZ, R24 ;  /* 0x000000ffff067224 */ /* 0x000fc400078e0018 */
[----:B------:R-:W-:Y:S01]  /*183b0*/  IMAD.MOV.U32 R7, RZ, RZ, R26 ;  /* 0x000000ffff077224 */ /* 0x000fe200078e001a */
[----:B------:R-:W3:Y:S01]  /*183c0*/  LDL.LU R92, [R1+0x71c] ;  /* 0x00071c00015c7983 */ /* 0x000ee20000300800 */
[----:B------:R-:W-:Y:S02]  /*183d0*/  IMAD.MOV.U32 R8, RZ, RZ, R57 ;  /* 0x000000ffff087224 */ /* 0x000fe400078e0039 */
[----:B------:R-:W-:Y:S01]  /*183e0*/  IMAD.MOV.U32 R9, RZ, RZ, R59 ;  /* 0x000000ffff097224 */ /* 0x000fe200078e003b */
[----:B------:R-:W3:Y:S01]  /*183f0*/  LDL.LU R91, [R1+0x718] ;  /* 0x00071800015b7983 */ /* 0x000ee20000300800 */
[C---:B-1----:R-:W-:Y:S01]  /*18400*/  IMAD.SHL.U32 R2, R4.reuse, 0x10, RZ ;  /* 0x0000001004027824 */ /* 0x042fe200078e00ff */
[C---:B------:R-:W-:Y:S01]  /*18410*/  LOP3.LUT R5, R4.reuse, 0x60, RZ, 0xc0, !PT ;  /* 0x0000006004057812 */ /* 0x040fe200078ec0ff */
[----:B------:R-:W-:Y:S01]  /*18420*/  IMAD.SHL.U32 R3, R4, 0x40, RZ ;  /* 0x0000004004037824 */ /* 0x000fe200078e00ff */
[----:B------:R-:W-:Y:S01]  /*18430*/  MOV R4, R56 ;  /* 0x0000003800047202 */ /* 0x000fe20000000f00 */
[----:B------:R-:W-:Y:S01]  /*18440*/  IMAD.MOV.U32 R10, RZ, RZ, R25 ;  /* 0x000000ffff0a7224 */ /* 0x000fe200078e0019 */
[----:B------:R-:W-:Y:S01]  /*18450*/  LOP3.LUT R2, R2, 0xf0, RZ, 0xc0, !PT ;  /* 0x000000f002027812 */ /* 0x000fe200078ec0ff */
[----:B------:R-:W-:Y:S01]  /*18460*/  IMAD.MOV.U32 R11, RZ, RZ, R27 ;  /* 0x000000ffff0b7224 */ /* 0x000fe200078e001b */
[----:B------:R-:W-:Y:S01]  /*18470*/  LOP3.LUT R3, R3, 0x400, RZ, 0xc0, !PT ;  /* 0x0000040003037812 */ /* 0x000fe200078ec0ff */
[----:B------:R-:W-:Y:S01]  /*18480*/  IMAD.MOV.U32 R12, RZ, RZ, R61 ;  /* 0x000000ffff0c7224 */ /* 0x000fe200078e003d */
[----:B------:R-:W3:Y:S01]  /*18490*/  LDL.LU R90, [R1+0x714] ;  /* 0x00071400015a7983 */ /* 0x000ee20000300800 */
[----:B------:R-:W-:-:S02]  /*184a0*/  IMAD.MOV.U32 R13, RZ, RZ, R63 ;  /* 0x000000ffff0d7224 */ /* 0x000fc400078e003f */
[----:B------:R-:W-:Y:S01]  /*184b0*/  IMAD.MOV.U32 R14, RZ, RZ, R29 ;  /* 0x000000ffff0e7224 */ /* 0x000fe200078e001d */
[----:B------:R-:W3:Y:S01]  /*184c0*/  LDL.LU R89, [R1+0x710] ;  /* 0x0007100001597983 */ /* 0x000ee20000300800 */
[----:B------:R-:W-:Y:S02]  /*184d0*/  IMAD.MOV.U32 R15, RZ, RZ, R31 ;  /* 0x000000ffff0f7224 */ /* 0x000fe400078e001f */
[----:B------:R-:W-:Y:S01]  /*184e0*/  IMAD.MOV.U32 R20, RZ, RZ, R65 ;  /* 0x000000ffff147224 */ /* 0x000fe200078e0041 */
[----:B------:R-:W3:Y:S01]  /*184f0*/  LDL.LU R93, [R1+0x70c] ;  /* 0x00070c00015d7983 */ /* 0x000ee20000300800 */
[----:B------:R-:W-:Y:S02]  /*18500*/  IMAD.MOV.U32 R21, RZ, RZ, R67 ;  /* 0x000000ffff157224 */ /* 0x000fe400078e0043 */
[----:B------:R-:W-:Y:S01]  /*18510*/  IMAD.MOV.U32 R22, RZ, RZ, R33 ;  /* 0x000000ffff167224 */ /* 0x000fe200078e0021 */
[----:B------:R-:W3:Y:S01]  /*18520*/  LDL.LU R88, [R1+0x708] ;  /* 0x0007080001587983 */ /* 0x000ee20000300800 */
        /* <DEDUP_REMOVED lines=9> */
[----:B------:R-:W-:Y:S01]  /*185c0*/  BAR.SYNC.DEFER_BLOCKING 0x0 ;  /* 0x0000000000007b1d */ /* 0x000fe20000010000 */
[----:B--2---:R-:W-:-:S13]  /*185d0*/  R2UR UR4, R154 ;  /* 0x000000009a0472ca */ /* 0x004fda00000e0000 */
[----:B------:R-:W-:-:S05]  /*185e0*/  IADD3 R2, R3, UR4, R2 ;  /* 0x0000000403027c10 */ /* 0x000fca000fffe002 */
[----:B------:R-:W-:Y:S02]  /*185f0*/  IMAD R2, R5, 0x8, R2 ;  /* 0x0000000805027824 */ /* 0x000fe400078e0202 */
[----:B------:R-:W-:Y:S02]  /*18600*/  IMAD.MOV.U32 R5, RZ, RZ, R58 ;  /* 0x000000ffff057224 */ /* 0x000fe400078e003a */
[----:B------:R-:W-:-:S03]  /*18610*/  IMAD.MOV.U32 R58, RZ, RZ, R45 ;  /* 0x000000ffff3a7224 */ /* 0x000fc600078e002d */
[----:B------:R-:W-:Y:S01]  /*18620*/  STSM.16.M88.4 [R2], R4 ;  /* 0x0000000402007844 */ /* 0x000fe20000000200 */
[----:B------:R-:W-:Y:S01]  /*18630*/  BAR.SYNC.DEFER_BLOCKING 0x0 ;  /* 0x0000000000007b1d */ /* 0x000fe20000010000 */
[----:B----4-:R-:W-:-:S04]  /*18640*/  ISETP.GE.AND P0, PT, R158, R156, PT ;  /* 0x0000009c9e00720c */ /* 0x010fc80003f06270 */
[-C--:B------:R-:W-:Y:S02]  /*18650*/  ISETP.LT.AND P1, PT, R159, R157.reuse, !P0 ;  /* 0x0000009d9f00720c */ /* 0x080fe40004721270 */
[-C--:B------:R-:W-:Y:S01]  /*18660*/  ISETP.LT.AND P3, PT, R0, R157.reuse, !P0 ;  /* 0x0000009d0000720c */ /* 0x080fe20004761270 */
[----:B------:R-:W1:Y:S01]  /*18670*/  S2R R159, SR_TID.X ;  /* 0x00000000009f7919 */ /* 0x000e620000002100 */
[-C--:B---3--:R-:W-:Y:S02]  /*18680*/  ISETP.LT.AND P2, PT, R150, R157.reuse, !P0 ;  /* 0x0000009d9600720c */ /* 0x088fe40004741270 */
[-C--:B------:R-:W-:Y:S02]  /*18690*/  ISETP.LT.AND P5, PT, R123, R157.reuse, !P0 ;  /* 0x0000009d7b00720c */ /* 0x080fe400047a1270 */
[----:B------:R-:W-:Y:S02]  /*186a0*/  ISETP.LT.AND P4, PT, R222, R157, !P0 ;  /* 0x0000009dde00720c */ /* 0x000fe40004781270 */
[----:B-1----:R-:W-:-:S04]  /*186b0*/  LOP3.LUT R159, R159, 0x7f, RZ, 0xc0, !PT ;  /* 0x0000007f9f9f7812 */ /* 0x002fc800078ec0ff */
[----:B------:R-:W-:Y:S01]  /*186c0*/  LEA R3, R159, UR4, 0x4 ;  /* 0x000000049f037c11 */ /* 0x000fe2000f8e20ff */
[----:B------:R-:W-:-:S04]  /*186d0*/  ULDC UR4, c[0x0][0x244] ;  /* 0x0000910000047ab9 */ /* 0x000fc80000000800 */
[----:B------:R-:W1:Y:S01]  /*186e0*/  LDS.128 R4, [R3] ;  /* 0x0000000003047984 */ /* 0x000e620000000c00 */
[----:B------:R-:W-:Y:S06]  /*186f0*/  BAR.SYNC.DEFER_BLOCKING 0x0 ;  /* 0x0000000000007b1d */ /* 0x000fec0000010000 */
[----:B------:R2:W-:Y:S02]  /*18700*/  STSM.16.M88.4 [R2], R8 ;  /* 0x0000000802007844 */ /* 0x0005e40000000200 */
[----:B------:R-:W-:Y:S01]  /*18710*/  BAR.SYNC.DEFER_BLOCKING 0x0 ;  /* 0x0000000000007b1d */ /* 0x000fe20000010000 */
[----:B--2---:R-:W-:-:S02]  /*18720*/  IMAD.MOV.U32 R8, RZ, RZ, R60 ;  /* 0x000000ffff087224 */ /* 0x004fc400078e003c */
[----:B------:R-:W-:Y:S02]  /*18730*/  IMAD.MOV.U32 R9, RZ, RZ, R62 ;  /* 0x000000ffff097224 */ /* 0x000fe400078e003e */
[----:B------:R-:W-:Y:S02]  /*18740*/  IMAD.MOV.U32 R10, RZ, RZ, R28 ;  /* 0x000000ffff0a7224 */ /* 0x000fe400078e001c */
[----:B------:R-:W-:Y:S02]  /*18750*/  IMAD.MOV.U32 R11, RZ, RZ, R30 ;  /* 0x000000ffff0b7224 */ /* 0x000fe400078e001e */
[----:B------:R-:W-:Y:S02]  /*18760*/  IMAD.MOV.U32 R28, RZ, RZ, R69 ;  /* 0x000000ffff1c7224 */ /* 0x000fe400078e0045 */
[----:B------:R-:W-:Y:S01]  /*18770*/  IMAD.MOV.U32 R30, RZ, RZ, R37 ;  /* 0x000000ffff1e7224 */ /* 0x000fe200078e0025 */
[----:B------:R-:W2:Y:S01]  /*18780*/  LDS.128 R16, [R3] ;  /* 0x0000000003107984 */ /* 0x000ea20000000c00 */
[----:B------:R-:W-:-:S02]  /*18790*/  IMAD.MOV.U32 R37, RZ, RZ, R75 ;  /* 0x000000ffff257224 */ /* 0x000fc400078e004b */
[----:B------:R-:W-:Y:S01]  /*187a0*/  IMAD.MOV.U32 R62, RZ, RZ, R49 ;  /* 0x000000ffff3e7224 */ /* 0x000fe200078e0031 */
[----:B------:R-:W-:Y:S01]  /*187b0*/  BAR.SYNC.DEFER_BLOCKING 0x0 ;  /* 0x0000000000007b1d */ /* 0x000fe20000010000 */
[----:B------:R-:W-:-:S05]  /*187c0*/  IMAD.MOV.U32 R60, RZ, RZ, R81 ;  /* 0x000000ffff3c7224 */ /* 0x000fca00078e0051 */
[----:B------:R-:W-:Y:S02]  /*187d0*/  STSM.16.M88.4 [R2], R8 ;  /* 0x0000000802007844 */ /* 0x000fe40000000200 */
[----:B------:R-:W-:Y:S06]  /*187e0*/  BAR.SYNC.DEFER_BLOCKING 0x0 ;  /* 0x0000000000007b1d */ /* 0x000fec0000010000 */
[----:B------:R-:W3:Y:S02]  /*187f0*/  LDS.128 R8, [R3] ;  /* 0x0000000003087984 */ /* 0x000ee40000000c00 */
[----:B------:R-:W-:Y:S06]  /*18800*/  BAR.SYNC.DEFER_BLOCKING 0x0 ;  /* 0x0000000000007b1d */ /* 0x000fec0000010000 */
[----:B------:R4:W-:Y:S02]  /*18810*/  STSM.16.M88.4 [R2], R12 ;  /* 0x0000000c02007844 */ /* 0x0009e40000000200 */
[----:B------:R-:W-:Y:S01]  /*18820*/  BAR.SYNC.DEFER_BLOCKING 0x0 ;  /* 0x0000000000007b1d */ /* 0x000fe20000010000 */
[----:B----4-:R-:W-:Y:S01]  /*18830*/  MOV R12, R64 ;  /* 0x00000040000c7202 */ /* 0x010fe20000000f00 */
[----:B------:R-:W-:-:S02]  /*18840*/  IMAD.MOV.U32 R13, RZ, RZ, R66 ;  /* 0x000000ffff0d7224 */ /* 0x000fc400078e0042 */
[----:B------:R-:W-:Y:S02]  /*18850*/  IMAD.MOV.U32 R14, RZ, RZ, R32 ;  /* 0x000000ffff0e7224 */ /* 0x000fe400078e0020 */
[----:B------:R-:W-:Y:S01]  /*18860*/  IMAD.MOV.U32 R15, RZ, RZ, R34 ;  /* 0x000000ffff0f7224 */ /* 0x000fe200078e0022 */
[----:B------:R-:W4:Y:S01]  /*18870*/  LDS.128 R24, [R3] ;  /* 0x0000000003187984 */ /* 0x000f220000000c00 */
[----:B------:R-:W-:Y:S06]  /*18880*/  BAR.SYNC.DEFER_BLOCKING 0x0 ;  /* 0x0000000000007b1d */ /* 0x000fec0000010000 */
[----:B------:R-:W-:Y:S02]  /*18890*/  STSM.16.M88.4 [R2], R12 ;  /* 0x0000000c02007844 */ /* 0x000fe40000000200 */
[----:B------:R-:W-:Y:S06]  /*188a0*/  BAR.SYNC.DEFER_BLOCKING 0x0 ;  /* 0x0000000000007b1d */ /* 0x000fec0000010000 */
[----:B------:R-:W4:Y:S02]  /*188b0*/  LDS.128 R12, [R3] ;  /* 0x00000000030c7984 */ /* 0x000f240000000c00 */
[----:B------:R-:W-:Y:S06]  /*188c0*/  BAR.SYNC.DEFER_BLOCKING 0x0 ;  /* 0x0000000000007b1d */ /* 0x000fec0000010000 */
[----:B------:R1:W-:Y:S02]  /*188d0*/  STSM.16.M88.4 [R2], R20 ;  /* 0x0000001402007844 */ /* 0x0003e40000000200 */
[----:B------:R-:W-:Y:S01]  /*188e0*/  BAR.SYNC.DEFER_BLOCKING 0x0 ;  /* 0x0000000000007b1d */ /* 0x000fe20000010000 */
[----:B-1----:R-:W-:-:S02]  /*188f0*/  IMAD.MOV.U32 R20, RZ, RZ, R68 ;  /* 0x000000ffff147224 */ /* 0x002fc400078e0044 */
[----:B------:R-:W-:Y:S02]  /*18900*/  IMAD.MOV.U32 R21, RZ, RZ, R70 ;  /* 0x000000ffff157224 */ /* 0x000fe400078e0046 */
[----:B------:R-:W-:Y:S02]  /*18910*/  IMAD.MOV.U32 R22, RZ, RZ, R36 ;  /* 0x000000ffff167224 */ /* 0x000fe400078e0024 */
[----:B------:R-:W-:Y:S02]  /*18920*/  IMAD.MOV.U32 R23, RZ, RZ, R38 ;  /* 0x000000ffff177224 */ /* 0x000fe400078e0026 */
[----:B------:R-:W-:Y:S02]  /*18930*/  IMAD.MOV.U32 R38, RZ, RZ, R41 ;  /* 0x000000ffff267224 */ /* 0x000fe400078e0029 */
[----:B------:R-:W-:Y:S01]  /*18940*/  IMAD.MOV.U32 R36, RZ, RZ, R73 ;  /* 0x000000ffff247224 */ /* 0x000fe200078e0049 */
[----:B------:R-:W1:Y:S01]  /*18950*/  LDS.128 R32, [R3] ;  /* 0x0000000003207984 */ /* 0x000e620000000c00 */
[----:B------:R-:W-:Y:S01]  /*18960*/  IMAD R68, R158, UR4, RZ ;  /* 0x000000049e447c24 */ /* 0x000fe2000f8e02ff */
[----:B------:R-:W-:Y:S06]  /*18970*/  BAR.SYNC.DEFER_BLOCKING 0x0 ;  /* 0x0000000000007b1d */ /* 0x000fec0000010000 */
[----:B------:R-:W-:Y:S02]  /*18980*/  STSM.16.M88.4 [R2], R20 ;  /* 0x0000001402007844 */ /* 0x000fe40000000200 */
[----:B------:R-:W-:Y:S06]  /*18990*/  BAR.SYNC.DEFER_BLOCKING 0x0 ;  /* 0x0000000000007b1d */ /* 0x000fec0000010000 */
[----:B------:R-:W1:Y:S02]  /*189a0*/  LDS.128 R20, [R3] ;  /* 0x0000000003147984 */ /* 0x000e640000000c00 */
[----:B------:R-:W-:Y:S06]  /*189b0*/  BAR.SYNC.DEFER_BLOCKING 0x0 ;  /* 0x0000000000007b1d */ /* 0x000fec0000010000 */
[----:B------:R2:W-:Y:S02]  /*189c0*/  STSM.16.M88.4 [R2], R28 ;  /* 0x0000001c02007844 */ /* 0x0005e40000000200 */
[----:B--2---:R-:W-:Y:S01]  /*189d0*/  IMAD.MOV.U32 R30, RZ, RZ, R40 ;  /* 0x000000ffff1e7224 */ /* 0x004fe200078e0028 */
[----:B------:R-:W-:Y:S01]  /*189e0*/  MOV R28, R72 ;  /* 0x00000048001c7202 */ /* 0x000fe20000000f00 */
[----:B------:R-:W-:Y:S01]  /*189f0*/  IMAD.MOV.U32 R31, RZ, RZ, R42 ;  /* 0x000000ffff1f7224 */ /* 0x000fe200078e002a */
[----:B------:R-:W-:Y:S01]  /*18a00*/  BAR.SYNC.DEFER_BLOCKING 0x0 ;  /* 0x0000000000007b1d */ /* 0x000fe20000010000 */
[----:B------:R-:W-:-:S05]  /*18a10*/  IMAD.MOV.U32 R29, RZ, RZ, R74 ;  /* 0x000000ffff1d7224 */ /* 0x000fca00078e004a */
[----:B------:R-:W2:Y:S02]  /*18a20*/  LDS.128 R40, [R3] ;  /* 0x0000000003287984 */ /* 0x000ea40000000c00 */
[----:B------:R-:W-:Y:S06]  /*18a30*/  BAR.SYNC.DEFER_BLOCKING 0x0 ;  /* 0x0000000000007b1d */ /* 0x000fec0000010000 */
[----:B------:R-:W-:Y:S02]  /*18a40*/  STSM.16.M88.4 [R2], R28 ;  /* 0x0000001c02007844 */ /* 0x000fe40000000200 */
[----:B------:R-:W-:Y:S06]  /*18a50*/  BAR.SYNC.DEFER_BLOCKING 0x0 ;  /* 0x0000000000007b1d */ /* 0x000fec0000010000 */
[----:B------:R-:W2:Y:S02]  /*18a60*/  LDS.128 R28, [R3] ;  /* 0x00000000031c7984 */ /* 0x000ea40000000c00 */
[----:B------:R-:W-:Y:S06]  /*18a70*/  BAR.SYNC.DEFER_BLOCKING 0x0 ;  /* 0x0000000000007b1d */ /* 0x000fec0000010000 */
[----:B------:R3:W-:Y:S02]  /*18a80*/  STSM.16.M88.4 [R2], R36 ;  /* 0x0000002402007844 */ /* 0x0007e40000000200 */
[----:B---3--:R-:W-:-:S02]  /*18a90*/  IMAD.MOV.U32 R38, RZ, RZ, R44 ;  /* 0x000000ffff267224 */ /* 0x008fc400078e002c */
[----:B------:R-:W-:Y:S01]  /*18aa0*/  IMAD.MOV.U32 R39, RZ, RZ, R46 ;  /* 0x000000ffff277224 */ /* 0x000fe200078e002e */
[----:B------:R-:W-:Y:S01]  /*18ab0*/  BAR.SYNC.DEFER_BLOCKING 0x0 ;  /* 0x0000000000007b1d */ /* 0x000fe20000010000 */
[----:B------:R-:W-:Y:S02]  /*18ac0*/  IMAD.MOV.U32 R36, RZ, RZ, R76 ;  /* 0x000000ffff247224 */ /* 0x000fe400078e004c */
[----:B------:R-:W-:-:S03]  /*18ad0*/  IMAD.MOV.U32 R37, RZ, RZ, R78 ;  /* 0x000000ffff257224 */ /* 0x000fc600078e004e */
[----:B------:R-:W3:Y:S02]  /*18ae0*/  LDS.128 R44, [R3] ;  /* 0x00000000032c7984 */ /* 0x000ee40000000c00 */
[----:B------:R-:W-:Y:S06]  /*18af0*/  BAR.SYNC.DEFER_BLOCKING 0x0 ;  /* 0x0000000000007b1d */ /* 0x000fec0000010000 */
[----:B------:R-:W-:Y:S02]  /*18b00*/  STSM.16.M88.4 [R2], R36 ;  /* 0x0000002402007844 */ /* 0x000fe40000000200 */
[----:B------:R-:W-:Y:S06]  /*18b10*/  BAR.SYNC.DEFER_BLOCKING 0x0 ;  /* 0x0000000000007b1d */ /* 0x000fec0000010000 */
[----:B------:R-:W3:Y:S02]  /*18b20*/  LDS.128 R36, [R3] ;  /* 0x0000000003247984 */ /* 0x000ee40000000c00 */
[----:B------:R-:W-:Y:S06]  /*18b30*/  BAR.SYNC.DEFER_BLOCKING 0x0 ;  /* 0x0000000000007b1d */ /* 0x000fec0000010000 */
[----:B------:R4:W-:Y:S02]  /*18b40*/  STSM.16.M88.4 [R2], R56 ;  /* 0x0000003802007844 */ /* 0x0009e40000000200 */
[----:B----4-:R-:W-:Y:S01]  /*18b50*/  IMAD.MOV.U32 R58, RZ, RZ, R48 ;  /* 0x000000ffff3a7224 */ /* 0x010fe200078e0030 */
[----:B------:R-:W-:Y:S01]  /*18b60*/  MOV R56, R80 ;  /* 0x0000005000387202 */ /* 0x000fe20000000f00 */
[----:B------:R-:W-:Y:S01]  /*18b70*/  IMAD.MOV.U32 R59, RZ, RZ, R50 ;  /* 0x000000ffff3b7224 */ /* 0x000fe200078e0032 */
[----:B------:R-:W-:Y:S01]  /*18b80*/  BAR.SYNC.DEFER_BLOCKING 0x0 ;  /* 0x0000000000007b1d */ /* 0x000fe20000010000 */
[----:B------:R-:W-:-:S05]  /*18b90*/  IMAD.MOV.U32 R57, RZ, RZ, R82 ;  /* 0x000000ffff397224 */ /* 0x000fca00078e0052 */
[----:B------:R-:W4:Y:S02]  /*18ba0*/  LDS.128 R48, [R3] ;  /* 0x0000000003307984 */ /* 0x000f240000000c00 */
[----:B------:R-:W-:Y:S06]  /*18bb0*/  BAR.SYNC.DEFER_BLOCKING 0x0 ;  /* 0x0000000000007b1d */ /* 0x000fec0000010000 */
[----:B------:R-:W-:Y:S02]  /*18bc0*/  STSM.16.M88.4 [R2], R56 ;  /* 0x0000003802007844 */ /* 0x000fe40000000200 */
[----:B------:R-:W-:Y:S06]  /*18bd0*/  BAR.SYNC.DEFER_BLOCKING 0x0 ;  /* 0x0000000000007b1d */ /* 0x000fec0000010000 */
[----:B------:R-:W4:Y:S02]  /*18be0*/  LDS.128 R56, [R3] ;  /* 0x0000000003387984 */ /* 0x000f240000000c00 */
[----:B------:R-:W-:Y:S06]  /*18bf0*/  BAR.SYNC.DEFER_BLOCKING 0x0 ;  /* 0x0000000000007b1d */ /* 0x000fec0000010000 */
[----:B------:R1:W-:Y:S02]  /*18c00*/  STSM.16.M88.4 [R2], R60 ;  /* 0x0000003c02007844 */ /* 0x0003e40000000200 */
[----:B------:R-:W-:Y:S06]  /*18c10*/  BAR.SYNC.DEFER_BLOCKING 0x0 ;  /* 0x0000000000007b1d */ /* 0x000fec0000010000 */
[----:B------:R-:W4:Y:S01]  /*18c20*/  LDS.128 R64, [R3] ;  /* 0x0000000003407984 */ /* 0x000f220000000c00 */
[----:B-1----:R-:W-:-:S02]  /*18c30*/  IMAD.MOV.U32 R60, RZ, RZ, R84 ;  /* 0x000000ffff3c7224 */ /* 0x002fc400078e0054 */
[----:B------:R-:W-:Y:S02]  /*18c40*/  IMAD.MOV.U32 R61, RZ, RZ, R86 ;  /* 0x000000ffff3d7224 */ /* 0x000fe400078e0056 */
[----:B------:R-:W-:Y:S02]  /*18c50*/  IMAD.MOV.U32 R62, RZ, RZ, R52 ;  /* 0x000000ffff3e7224 */ /* 0x000fe400078e0034 */
[----:B------:R-:W-:Y:S01]  /*18c60*/  IMAD.MOV.U32 R63, RZ, RZ, R54 ;  /* 0x000000ffff3f7224 */ /* 0x000fe200078e0036 */
[----:B------:R-:W-:Y:S06]  /*18c70*/  BAR.SYNC.DEFER_BLOCKING 0x0 ;  /* 0x0000000000007b1d */ /* 0x000fec0000010000 */
[----:B------:R1:W-:Y:S02]  /*18c80*/  STSM.16.M88.4 [R2], R60 ;  /* 0x0000003c02007844 */ /* 0x0003e40000000200 */
[----:B-1----:R-:W-:Y:S01]  /*18c90*/  IMAD.MOV.U32 R62, RZ, RZ, R53 ;  /* 0x000000ffff3e7224 */ /* 0x002fe200078e0035 */
[----:B------:R-:W-:Y:S01]  /*18ca0*/  MOV R63, R55 ;  /* 0x00000037003f7202 */ /* 0x000fe20000000f00 */
[----:B------:R-:W-:Y:S01]  /*18cb0*/  BAR.SYNC.DEFER_BLOCKING 0x0 ;  /* 0x0000000000007b1d */ /* 0x000fe20000010000 */
[----:B------:R-:W-:-:S02]  /*18cc0*/  IMAD.MOV.U32 R60, RZ, RZ, R85 ;  /* 0x000000ffff3c7224 */ /* 0x000fc400078e0055 */
[----:B------:R-:W-:-:S03]  /*18cd0*/  IMAD.MOV.U32 R61, RZ, RZ, R87 ;  /* 0x000000ffff3d7224 */ /* 0x000fc600078e0057 */
[----:B------:R-:W1:Y:S02]  /*18ce0*/  LDS.128 R52, [R3] ;  /* 0x0000000003347984 */ /* 0x000e640000000c00 */
[----:B------:R-:W-:Y:S01]  /*18cf0*/  BAR.SYNC.DEFER_BLOCKING 0x0 ;  /* 0x0000000000007b1d */ /* 0x000fe20000010000 */
[----:B------:R-:W-:Y:S01]  /*18d00*/  IMAD R69, R0, UR5, RZ ;  /* 0x0000000500457c24 */ /* 0x000fe2000f8e02ff */
[----:B------:R-:W-:-:S03]  /*18d10*/  LEA R0, P6, R68, UR6, 0x2 ;  /* 0x0000000644007c11 */ /* 0x000fc6000f8c10ff */
[C---:B------:R-:W-:Y:S01]  /*18d20*/  VIADD R73, R69.reuse, UR5 ;  /* 0x0000000545497c36 */ /* 0x040fe20008000000 */
[----:B------:R-:W-:Y:S02]  /*18d30*/  LEA.HI.X.SX32 R68, R68, UR7, 0x2, P6 ;  /* 0x0000000744447c11 */ /* 0x000fe4000b0f16ff */
[----:B------:R-:W-:-:S04]  /*18d40*/  LEA R70, P6, R69, R0, 0x2 ;  /* 0x0000000045467211 */ /* 0x000fc800078c10ff */
[----:B------:R-:W-:Y:S01]  /*18d50*/  LEA.HI.X.SX32 R71, R69, R68, 0x2, P6 ;  /* 0x0000004445477211 */ /* 0x000fe200030f16ff */
[C---:B------:R-:W-:Y:S01]  /*18d60*/  VIADD R69, R73.reuse, UR5 ;  /* 0x0000000549457c36 */ /* 0x040fe20008000000 */
[C---:B------:R-:W-:Y:S01]  /*18d70*/  LEA R72, P6, R73.reuse, R0, 0x2 ;  /* 0x0000000049487211 */ /* 0x040fe200078c10ff */
[----:B------:R2:W-:Y:S01]  /*18d80*/  STSM.16.M88.4 [R2], R60 ;  /* 0x0000003c02007844 */ /* 0x0005e20000000200 */
[----:B------:R-:W-:Y:S02]  /*18d90*/  BAR.SYNC.DEFER_BLOCKING 0x0 ;  /* 0x0000000000007b1d */ /* 0x000fe40000010000 */
[----:B------:R-:W-:Y:S01]  /*18da0*/  LEA.HI.X.SX32 R73, R73, R68, 0x2, P6 ;  /* 0x0000004449497211 */ /* 0x000fe200030f16ff */
[C---:B------:R-:W-:Y:S01]  /*18db0*/  VIADD R77, R69.reuse, UR5 ;  /* 0x00000005454d7c36 */ /* 0x040fe20008000000 */
[----:B------:R-:W-:-:S04]  /*18dc0*/  LEA R74, P6, R69, R0, 0x2 ;  /* 0x00000000454a7211 */ /* 0x000fc800078c10ff */
[----:B------:R-:W-:Y:S02]  /*18dd0*/  LEA.HI.X.SX32 R75, R69, R68, 0x2, P6 ;  /* 0x00000044454b7211 */ /* 0x000fe400030f16ff */
[C---:B------:R-:W-:Y:S01]  /*18de0*/  LEA R76, P6, R77.reuse, R0, 0x2 ;  /* 0x000000004d4c7211 */ /* 0x040fe200078c10ff */
[----:B--2---:R-:W-:-:S03]  /*18df0*/  VIADD R61, R77, UR5 ;  /* 0x000000054d3d7c36 */ /* 0x004fc60008000000 */
[----:B------:R-:W-:Y:S01]  /*18e00*/  LEA.HI.X.SX32 R77, R77, R68, 0x2, P6 ;  /* 0x000000444d4d7211 */ /* 0x000fe200030f16ff */
[----:B------:R2:W-:Y:S01]  /*18e10*/  @P3 STG.E desc[UR60][R70.64], R4 ;  /* 0x0000000446003986 */ /* 0x0005e2000c10193c */
[----:B------:R-:W-:-:S03]  /*18e20*/  ISETP.LT.AND P3, PT, R92, R157, !P0 ;  /* 0x0000009d5c00720c */ /* 0x000fc60004761270 */
[----:B------:R-:W-:Y:S01]  /*18e30*/  @P2 STG.E desc[UR60][R72.64], R16 ;  /* 0x0000001048002986 */ /* 0x000fe2000c10193c */
[----:B------:R-:W-:-:S03]  /*18e40*/  ISETP.LT.AND P2, PT, R91, R157, !P0 ;  /* 0x0000009d5b00720c */ /* 0x000fc60004741270 */
[----:B------:R-:W3:Y:S04]  /*18e50*/  LDL.LU R92, [R1+0x704] ;  /* 0x00070400015c7983 */ /* 0x000ee80000300800 */
[----:B------:R4:W-:Y:S01]  /*18e60*/  @P1 STG.E desc[UR60][R74.64], R5 ;  /* 0x000000054a001986 */ /* 0x0009e2000c10193c */
[----:B------:R-:W-:-:S03]  /*18e70*/  ISETP.LT.AND P1, PT, R90, R157, !P0 ;  /* 0x0000009d5a00720c */ /* 0x000fc60004721270 */
[----:B------:R-:W3:Y:S04]  /*18e80*/  LDL.LU R91, [R1+0x700] ;  /* 0x00070000015b7983 */ /* 0x000ee80000300800 */
[----:B------:R1:W-:Y:S01]  /*18e90*/  @P5 STG.E desc[UR60][R76.64], R17 ;  /* 0x000000114c005986 */ /* 0x0003e2000c10193c */
[----:B------:R-:W-:-:S03]  /*18ea0*/  ISETP.LT.AND P5, PT, R89, R157, !P0 ;  /* 0x0000009d5900720c */ /* 0x000fc600047a1270 */
[----:B------:R-:W3:Y:S04]  /*18eb0*/  LDL.LU R90, [R1+0x6fc] ;  /* 0x0006fc00015a7983 */ /* 0x000ee80000300800 */
[----:B------:R-:W3:Y:S04]  /*18ec0*/  LDL.LU R89, [R1+0x6f8] ;  /* 0x0006f80001597983 */ /* 0x000ee80000300800 */
[----:B------:R-:W3:Y:S01]  /*18ed0*/  LDL.LU R2, [R1+0x6f4] ;  /* 0x0006f40001027983 */ /* 0x000ee20000300800 */
[C---:B------:R-:W-:Y:S01]  /*18ee0*/  LEA R60, P6, R61.reuse, R0, 0x2 ;  /* 0x000000003d3c7211 */ /* 0x040fe200078c10ff */
[----:B------:R-:W-:-:S03]  /*18ef0*/  VIADD R63, R61, UR5 ;  /* 0x000000053d3f7c36 */ /* 0x000fc60008000000 */
[----:B------:R-:W-:Y:S01]  /*18f00*/  LEA.HI.X.SX32 R61, R61, R68, 0x2, P6 ;  /* 0x000000443d3d7211 */ /* 0x000fe200030f16ff */
[C---:B------:R-:W-:Y:S01]  /*18f10*/  VIADD R69, R63.reuse, UR5 ;  /* 0x000000053f457c36 */ /* 0x040fe20008000000 */
[----:B------:R-:W-:-:S03]  /*18f20*/  LEA R62, P6, R63, R0, 0x2 ;  /* 0x000000003f3e7211 */ /* 0x000fc600078c10ff */
[----:B--2---:R-:W-:Y:S01]  /*18f30*/  VIADD R71, R69, UR5 ;  /* 0x0000000545477c36 */ /* 0x004fe20008000000 */
[----:B------:R-:W-:Y:S02]  /*18f40*/  LEA.HI.X.SX32 R63, R63, R68, 0x2, P6 ;  /* 0x000000443f3f7211 */ /* 0x000fe400030f16ff */
[----:B------:R-:W-:-:S04]  /*18f50*/  LEA R4, P6, R69, R0, 0x2 ;  /* 0x0000000045047211 */ /* 0x000fc800078c10ff */
[----:B----4-:R-:W-:Y:S01]  /*18f60*/  LEA.HI.X.SX32 R5, R69, R68, 0x2, P6 ;  /* 0x0000004445057211 */ /* 0x010fe200030f16ff */
[C---:B------:R-:W-:Y:S01]  /*18f70*/  VIADD R69, R71.reuse, UR5 ;  /* 0x0000000547457c36 */ /* 0x040fe20008000000 */
[C---:B------:R-:W-:Y:S01]  /*18f80*/  LEA R16, P6, R71.reuse, R0, 0x2 ;  /* 0x0000000047107211 */ /* 0x040fe200078c10ff */
[----:B------:R2:W-:Y:S03]  /*18f90*/  @P4 STG.E desc[UR60][R60.64], R6 ;  /* 0x000000063c004986 */ /* 0x0005e6000c10193c */
[----:B-1----:R-:W-:Y:S01]  /*18fa0*/  LEA.HI.X.SX32 R17, R71, R68, 0x2, P6 ;  /* 0x0000004447117211 */ /* 0x002fe200030f16ff */
[----:B------:R-:W-:Y:S01]  /*18fb0*/  VIADD R71, R69, UR5 ;  /* 0x0000000545477c36 */ /* 0x000fe20008000000 */
[----:B------:R1:W-:Y:S01]  /*18fc0*/  @P3 STG.E desc[UR60][R62.64], R18 ;  /* 0x000000123e003986 */ /* 0x0003e2000c10193c */
[-C--:B------:R-:W-:Y:S02]  /*18fd0*/  ISETP.LT.AND P3, PT, R88, R157.reuse, !P0 ;  /* 0x0000009d5800720c */ /* 0x080fe40004761270 */
[----:B------:R-:W-:Y:S01]  /*18fe0*/  ISETP.LT.AND P4, PT, R93, R157, !P0 ;  /* 0x0000009d5d00720c */ /* 0x000fe20004781270 */
[----:B------:R-:W4:Y:S01]  /*18ff0*/  LDL.LU R88, [R1+0x6f0] ;  /* 0x0006f00001587983 */ /* 0x000f220000300800 */
[----:B--2---:R-:W-:-:S04]  /*19000*/  LEA R60, P6, R69, R0, 0x2 ;  /* 0x00000000453c7211 */ /* 0x004fc800078c10ff */
[----:B------:R-:W-:Y:S01]  /*19010*/  LEA.HI.X.SX32 R61, R69, R68, 0x2, P6 ;  /* 0x00000044453d7211 */ /* 0x000fe200030f16ff */
[C---:B------:R-:W-:Y:S01]  /*19020*/  VIADD R69, R71.reuse, UR5 ;  /* 0x0000000547457c36 */ /* 0x040fe20008000000 */
[C---:B-1----:R-:W-:Y:S01]  /*19030*/  LEA R62, P6, R71.reuse, R0, 0x2 ;  /* 0x00000000473e7211 */ /* 0x042fe200078c10ff */
[----:B------:R1:W-:Y:S03]  /*19040*/  @P2 STG.E desc[UR60][R4.64], R7 ;  /* 0x0000000704002986 */ /* 0x0003e6000c10193c */
[----:B------:R-:W-:Y:S01]  /*19050*/  LEA.HI.X.SX32 R63, R71, R68, 0x2, P6 ;  /* 0x00000044473f7211 */ /* 0x000fe200030f16ff */
[----:B------:R2:W-:Y:S01]  /*19060*/  @P1 STG.E desc[UR60][R16.64], R19 ;  /* 0x0000001310001986 */ /* 0x0005e2000c10193c */
[----:B-1----:R-:W-:-:S03]  /*19070*/  LEA R4, P6, R69, R0, 0x2 ;  /* 0x0000000045047211 */ /* 0x002fc600078c10ff */
[----:B------:R1:W-:Y:S01]  /*19080*/  @P5 STG.E desc[UR60][R60.64], R8 ;  /* 0x000000083c005986 */ /* 0x0003e2000c10193c */
[----:B------:R-:W-:-:S03]  /*19090*/  LEA.HI.X.SX32 R5, R69, R68, 0x2, P6 ;  /* 0x0000004445057211 */ /* 0x000fc600030f16ff */
[----:B------:R-:W-:Y:S04]  /*190a0*/  @P4 STG.E desc[UR60][R62.64], R24 ;  /* 0x000000183e004986 */ /* 0x000fe8000c10193c */
[----:B------:R1:W-:Y:S01]  /*190b0*/  @P3 STG.E desc[UR60][R4.64], R9 ;  /* 0x0000000904003986 */ /* 0x0003e2000c10193c */
[----:B---3--:R-:W-:-:S03]  /*190c0*/  ISETP.LT.AND P2, PT, R92, R157, !P0 ;  /* 0x0000009d5c00720c */ /* 0x008fc60004741270 */
[----:B------:R-:W3:Y:S01]  /*190d0*/  LDL.LU R92, [R1+0x6ec] ;  /* 0x0006ec00015c7983 */ /* 0x000ee20000300800 */
[----:B------:R-:W-:-:S03]  /*190e0*/  ISETP.LT.AND P1, PT, R91, R157, !P0 ;  /* 0x0000009d5b00720c */ /* 0x000fc60004721270 */
[----:B------:R-:W3:Y:S01]  /*190f0*/  LDL.LU R91, [R1+0x6e8] ;  /* 0x0006e800015b7983 */ /* 0x000ee20000300800 */
[----:B------:R-:W-:-:S03]  /*19100*/  ISETP.LT.AND P5, PT, R90, R157, !P0 ;  /* 0x0000009d5a00720c */ /* 0x000fc600047a1270 */
[----:B------:R-:W3:Y:S01]  /*19110*/  LDL.LU R90, [R1+0x6e4] ;  /* 0x0006e400015a7983 */ /* 0x000ee20000300800 */
[----:B------:R-:W-:-:S03]  /*19120*/  ISETP.LT.AND P4, PT, R89, R157, !P0 ;  /* 0x0000009d5900720c */ /* 0x000fc60004781270 */
[----:B------:R-:W3:Y:S01]  /*19130*/  LDL.LU R89, [R1+0x6e0] ;  /* 0x0006e00001597983 */ /* 0x000ee20000300800 */
[----:B------:R-:W-:-:S03]  /*19140*/  ISETP.LT.AND P3, PT, R2, R157, !P0 ;  /* 0x0000009d0200720c */ /* 0x000fc60004761270 */
[----:B------:R-:W3:Y:S01]  /*19150*/  LDL.LU R2, [R1+0x6dc] ;  /* 0x0006dc0001027983 */ /* 0x000ee20000300800 */
[----:B------:R-:W-:-:S04]  /*19160*/  VIADD R7, R69, UR5 ;  /* 0x0000000545077c36 */ /* 0x000fc80008000000 */
[C---:B--2---:R-:W-:Y:S01]  /*19170*/  VIADD R17, R7.reuse, UR5 ;  /* 0x0000000507117c36 */ /* 0x044fe20008000000 */
[----:B------:R-:W-:-:S03]  /*19180*/  LEA R6, P6, R7, R0, 0x2 ;  /* 0x0000000007067211 */ /* 0x000fc600078c10ff */
[----:B------:R-:W-:Y:S01]  /*19190*/  VIADD R19, R17, UR5 ;  /* 0x0000000511137c36 */ /* 0x000fe20008000000 */
[----:B------:R-:W-:Y:S02]  /*191a0*/  LEA.HI.X.SX32 R7, R7, R68, 0x2, P6 ;  /* 0x0000004407077211 */ /* 0x000fe400030f16ff */
[----:B------:R-:W-:Y:S01]  /*191b0*/  LEA R16, P6, R17, R0, 0x2 ;  /* 0x0000000011107211 */ /* 0x000fe200078c10ff */
[----:B-1----:R-:W-:-:S03]  /*191c0*/  VIADD R61, R19, UR5 ;  /* 0x00000005133d7c36 */ /* 0x002fc60008000000 */
[----:B------:R-:W-:Y:S02]  /*191d0*/  LEA.HI.X.SX32 R17, R17, R68, 0x2, P6 ;  /* 0x0000004411117211 */ /* 0x000fe400030f16ff */
[----:B------:R-:W-:Y:S01]  /*191e0*/  LEA R18, P6, R19, R0, 0x2 ;  /* 0x0000000013127211 */ /* 0x000fe200078c10ff */
[----:B------:R-:W-:-:S03]  /*191f0*/  VIADD R9, R61, UR5 ;  /* 0x000000053d097c36 */ /* 0x000fc60008000000 */
[----:B------:R-:W-:Y:S02]  /*19200*/  LEA.HI.X.SX32 R19, R19, R68, 0x2, P6 ;  /* 0x0000004413137211 */ /* 0x000fe400030f16ff */
[----:B------:R-:W-:Y:S01]  /*19210*/  LEA R4, P6, R61, R0, 0x2 ;  /* 0x000000003d047211 */ /* 0x000fe200078c10ff */
[----:B------:R1:W-:Y:S01]  /*19220*/  @P2 STG.E desc[UR60][R6.64], R25 ;  /* 0x0000001906002986 */ /* 0x0003e2000c10193c */
[----:B----4-:R-:W-:-:S03]  /*19230*/  ISETP.LT.AND P2, PT, R88, R157, !P0 ;  /* 0x0000009d5800720c */ /* 0x010fc60004741270 */
[----:B------:R-:W2:Y:S01]  /*19240*/  LDL.LU R88, [R1+0x6c8] ;  /* 0x0006c80001587983 */ /* 0x000ea20000300800 */
[----:B------:R-:W-:-:S03]  /*19250*/  LEA.HI.X.SX32 R5, R61, R68, 0x2, P6 ;  /* 0x000000443d057211 */ /* 0x000fc600030f16ff */
[----:B------:R4:W-:Y:S01]  /*19260*/  @P1 STG.E desc[UR60][R16.64], R10 ;  /* 0x0000000a10001986 */ /* 0x0009e2000c10193c */
[C---:B-1----:R-:W-:Y:S01]  /*19270*/  LEA R6, P6, R9.reuse, R0, 0x2 ;  /* 0x0000000009067211 */ /* 0x042fe200078c10ff */
[----:B------:R-:W-:-:S03]  /*19280*/  VIADD R25, R9, UR5 ;  /* 0x0000000509197c36 */ /* 0x000fc60008000000 */
[----:B------:R-:W-:Y:S01]  /*19290*/  LEA.HI.X.SX32 R7, R9, R68, 0x2, P6 ;  /* 0x0000004409077211 */ /* 0x000fe200030f16ff */
[----:B----4-:R-:W4:Y:S01]  /*192a0*/  LDL.LU R10, [R1+0x6c4] ;  /* 0x0006c400010a7983 */ /* 0x010f220000300800 */
[----:B------:R-:W-:-:S04]  /*192b0*/  LEA R8, P6, R25, R0, 0x2 ;  /* 0x0000000019087211 */ /* 0x000fc800078c10ff */
[----:B------:R-:W-:Y:S01]  /*192c0*/  LEA.HI.X.SX32 R9, R25, R68, 0x2, P6 ;  /* 0x0000004419097211 */ /* 0x000fe200030f16ff */
[----:B------:R1:W-:Y:S04]  /*192d0*/  @P5 STG.E desc[UR60][R18.64], R26 ;  /* 0x0000001a12005986 */ /* 0x0003e8000c10193c */
[----:B------:R1:W-:Y:S04]  /*192e0*/  @P4 STG.E desc[UR60][R4.64], R11 ;  /* 0x0000000b04004986 */ /* 0x0003e8000c10193c */
[----:B------:R1:W-:Y:S04]  /*192f0*/  @P3 STG.E desc[UR60][R6.64], R27 ;  /* 0x0000001b06003986 */ /* 0x0003e8000c10193c */
        /* <DEDUP_REMOVED lines=9> */
[----:B------:R-:W-:-:S04]  /*19390*/  IADD3 R17, R25, UR5, RZ ;  /* 0x0000000519117c10 */ /* 0x000fc8000fffe0ff */
[C---:B------:R-:W-:Y:S01]  /*193a0*/  LEA R16, P6, R17.reuse, R0, 0x2 ;  /* 0x0000000011107211 */ /* 0x040fe200078c10ff */
[C---:B-1----:R-:W-:Y:S01]  /*193b0*/  VIADD R19, R17.reuse, UR5 ;  /* 0x0000000511137c36 */ /* 0x042fe20008000000 */
[----:B------:R-:W-:Y:S02]  /*193c0*/  ISETP.LT.AND P1, PT, R92, R157, !P0 ;  /* 0x0000009d5c00720c */ /* 0x000fe40004721270 */
[----:B------:R-:W-:Y:S01]  /*193d0*/  LEA.HI.X.SX32 R17, R17, R68, 0x2, P6 ;  /* 0x0000004411117211 */ /* 0x000fe200030f16ff */
[C---:B------:R-:W-:Y:S01]  /*193e0*/  VIADD R11, R19.reuse, UR5 ;  /* 0x00000005130b7c36 */ /* 0x040fe20008000000 */
[----:B------:R-:W-:-:S04]  /*193f0*/  LEA R4, P6, R19, R0, 0x2 ;  /* 0x0000000013047211 */ /* 0x000fc800078c10ff */
[----:B------:R-:W-:Y:S01]  /*19400*/  LEA.HI.X.SX32 R5, R19, R68, 0x2, P6 ;  /* 0x0000004413057211 */ /* 0x000fe200030f16ff */
[C---:B------:R-:W-:Y:S01]  /*19410*/  VIADD R19, R11.reuse, UR5 ;  /* 0x000000050b137c36 */ /* 0x040fe20008000000 */
[----:B------:R-:W-:-:S04]  /*19420*/  LEA R6, P6, R11, R0, 0x2 ;  /* 0x000000000b067211 */ /* 0x000fc800078c10ff */
[----:B------:R-:W-:Y:S01]  /*19430*/  LEA.HI.X.SX32 R7, R11, R68, 0x2, P6 ;  /* 0x000000440b077211 */ /* 0x000fe200030f16ff */
[C---:B------:R-:W-:Y:S01]  /*19440*/  VIADD R11, R19.reuse, UR5 ;  /* 0x00000005130b7c36 */ /* 0x040fe20008000000 */
[C---:B------:R-:W-:Y:S01]  /*19450*/  LEA R8, P6, R19.reuse, R0, 0x2 ;  /* 0x0000000013087211 */ /* 0x040fe200078c10ff */
[----:B------:R1:W-:Y:S03]  /*19460*/  @P1 STG.E desc[UR60][R16.64], R32 ;  /* 0x0000002010001986 */ /* 0x0003e6000c10193c */
[----:B------:R-:W-:Y:S01]  /*19470*/  LEA.HI.X.SX32 R9, R19, R68, 0x2, P6 ;  /* 0x0000004413097211 */ /* 0x000fe200030f16ff */
[----:B------:R4:W-:Y:S01]  /*19480*/  @P5 STG.E desc[UR60][R4.64], R13 ;  /* 0x0000000d04005986 */ /* 0x0009e2000c10193c */
[----:B--2---:R-:W-:-:S03]  /*19490*/  ISETP.LT.AND P1, PT, R88, R157, !P0 ;  /* 0x0000009d5800720c */ /* 0x004fc60004721270 */
[----:B------:R-:W2:Y:S01]  /*194a0*/  LDL.LU R88, [R1+0x6b0] ;  /* 0x0006b00001587983 */ /* 0x000ea20000300800 */
[----:B-1----:R-:W-:-:S03]  /*194b0*/  VIADD R17, R11, UR5 ;  /* 0x000000050b117c36 */ /* 0x002fc60008000000 */
[----:B------:R-:W2:Y:S01]  /*194c0*/  LDL.LU R18, [R1+0x6ac] ;  /* 0x0006ac0001127983 */ /* 0x000ea20000300800 */
[----:B----4-:R-:W-:-:S03]  /*194d0*/  ISETP.LT.AND P5, PT, R10, R157, !P0 ;  /* 0x0000009d0a00720c */ /* 0x010fc600047a1270 */
[----:B------:R-:W-:Y:S01]  /*194e0*/  @P4 STG.E desc[UR60][R6.64], R33 ;  /* 0x0000002106004986 */ /* 0x000fe2000c10193c */
[----:B------:R-:W-:-:S03]  /*194f0*/  LEA R10, P6, R11, R0, 0x2 ;  /* 0x000000000b0a7211 */ /* 0x000fc600078c10ff */
[----:B------:R-:W4:Y:S01]  /*19500*/  LDL.LU R19, [R1+0x6a8] ;  /* 0x0006a80001137983 */ /* 0x000f220000300800 */
[----:B------:R-:W-:Y:S02]  /*19510*/  LEA.HI.X.SX32 R11, R11, R68, 0x2, P6 ;  /* 0x000000440b0b7211 */ /* 0x000fe400030f16ff */
[C---:B------:R-:W-:Y:S01]  /*19520*/  LEA R4, P6, R17.reuse, R0, 0x2 ;  /* 0x0000000011047211 */ /* 0x040fe200078c10ff */
[----:B------:R1:W-:Y:S03]  /*19530*/  @P3 STG.E desc[UR60][R8.64], R14 ;  /* 0x0000000e08003986 */ /* 0x0003e6000c10193c */
[----:B------:R-:W-:Y:S01]  /*19540*/  LEA.HI.X.SX32 R5, R17, R68, 0x2, P6 ;  /* 0x0000004411057211 */ /* 0x000fe200030f16ff */
[----:B------:R1:W-:Y:S04]  /*19550*/  @P2 STG.E desc[UR60][R10.64], R34 ;  /* 0x000000220a002986 */ /* 0x0003e8000c10193c */
[----:B------:R-:W4:Y:S04]  /*19560*/  LDL.LU R12, [R1+0x6a4] ;  /* 0x0006a400010c7983 */ /* 0x000f280000300800 */
[----:B------:R1:W-:Y:S04]  /*19570*/  @P1 STG.E desc[UR60][R4.64], R15 ;  /* 0x0000000f04001986 */ /* 0x0003e8000c10193c */
[----:B------:R-:W4:Y:S01]  /*19580*/  LDL.LU R16, [R1+0x6a0] ;  /* 0x0006a00001107983 */ /* 0x000f220000300800 */
[----:B---3--:R-:W-:-:S03]  /*19590*/  ISETP.LT.AND P1, PT, R2, R157, !P0 ;  /* 0x0000009d0200720c */ /* 0x008fc60004721270 */
[----:B------:R-:W3:Y:S04]  /*195a0*/  LDL.LU R2, [R1+0x69c] ;  /* 0x00069c0001027983 */ /* 0x000ee80000300800 */
[----:B-1----:R-:W3:Y:S01]  /*195b0*/  LDL.LU R14, [R1+0x698] ;  /* 0x00069800010e7983 */ /* 0x002ee20000300800 */
[----:B------:R-:W-:-:S04]  /*195c0*/  VIADD R13, R17, UR5 ;  /* 0x00000005110d7c36 */ /* 0x000fc80008000000 */
[C---:B------:R-:W-:Y:S01]  /*195d0*/  VIADD R17, R13.reuse, UR5 ;  /* 0x000000050d117c36 */ /* 0x040fe20008000000 */
[----:B------:R-:W-:-:S04]  /*195e0*/  LEA R6, P6, R13, R0, 0x2 ;  /* 0x000000000d067211 */ /* 0x000fc800078c10ff */
[----:B------:R-:W-:Y:S01]  /*195f0*/  LEA.HI.X.SX32 R7, R13, R68, 0x2, P6 ;  /* 0x000000440d077211 */ /* 0x000fe200030f16ff */
[C---:B------:R-:W-:Y:S01]  /*19600*/  VIADD R13, R17.reuse, UR5 ;  /* 0x00000005110d7c36 */ /* 0x040fe20008000000 */
[----:B------:R-:W-:Y:S02]  /*19610*/  LEA R8, P6, R17, R0, 0x2 ;  /* 0x0000000011087211 */ /* 0x000fe400078c10ff */
[-C--:B------:R-:W-:Y:S02]  /*19620*/  ISETP.LT.AND P4, PT, R91, R157.reuse, !P0 ;  /* 0x0000009d5b00720c */ /* 0x080fe40004781270 */
[----:B------:R-:W-:Y:S01]  /*19630*/  LEA.HI.X.SX32 R9, R17, R68, 0x2, P6 ;  /* 0x0000004411097211 */ /* 0x000fe200030f16ff */
[C---:B------:R-:W-:Y:S01]  /*19640*/  VIADD R17, R13.reuse, UR5 ;  /* 0x000000050d117c36 */ /* 0x040fe20008000000 */
[----:B------:R-:W-:Y:S02]  /*19650*/  LEA R10, P6, R13, R0, 0x2 ;  /* 0x000000000d0a7211 */ /* 0x000fe400078c10ff */
[----:B------:R-:W-:-:S02]  /*19660*/  ISETP.LT.AND P3, PT, R90, R157, !P0 ;  /* 0x0000009d5a00720c */ /* 0x000fc40004761270 */
[----:B------:R-:W-:Y:S01]  /*19670*/  LEA.HI.X.SX32 R11, R13, R68, 0x2, P6 ;  /* 0x000000440d0b7211 */ /* 0x000fe200030f16ff */
[C---:B------:R-:W-:Y:S01]  /*19680*/  VIADD R13, R17.reuse, UR5 ;  /* 0x00000005110d7c36 */ /* 0x040fe20008000000 */
[----:B------:R-:W-:Y:S01]  /*19690*/  LEA R4, P6, R17, R0, 0x2 ;  /* 0x0000000011047211 */ /* 0x000fe200078c10ff */
[----:B------:R1:W-:Y:S02]  /*196a0*/  @P5 STG.E desc[UR60][R6.64], R35 ;  /* 0x0000002306005986 */ /* 0x0003e4000c10193c */
[----:B------:R-:W-:Y:S01]  /*196b0*/  VIADD R15, R13, UR5 ;  /* 0x000000050d0f7c36 */ /* 0x000fe20008000000 */
[----:B------:R-:W-:Y:S01]  /*196c0*/  LEA.HI.X.SX32 R5, R17, R68, 0x2, P6 ;  /* 0x0000004411057211 */ /* 0x000fe200030f16ff */
[----:B------:R1:W-:Y:S01]  /*196d0*/  @P4 STG.E desc[UR60][R8.64], R20 ;  /* 0x0000001408004986 */ /* 0x0003e2000c10193c */
[-C--:B------:R-:W-:Y:S02]  /*196e0*/  ISETP.LT.AND P2, PT, R89, R157.reuse, !P0 ;  /* 0x0000009d5900720c */ /* 0x080fe40004741270 */
[----:B--2---:R-:W-:-:S02]  /*196f0*/  ISETP.LT.AND P5, PT, R88, R157, !P0 ;  /* 0x0000009d5800720c */ /* 0x004fc400047a1270 */
[C---:B-1----:R-:W-:Y:S02]  /*19700*/  LEA R6, P6, R13.reuse, R0, 0x2 ;  /* 0x000000000d067211 */ /* 0x042fe400078c10ff */
[----:B------:R-:W-:Y:S02]  /*19710*/  ISETP.LT.AND P4, PT, R18, R157, !P0 ;  /* 0x0000009d1200720c */ /* 0x000fe40004781270 */
[----:B------:R-:W-:Y:S01]  /*19720*/  LEA.HI.X.SX32 R7, R13, R68, 0x2, P6 ;  /* 0x000000440d077211 */ /* 0x000fe200030f16ff */
[C---:B------:R-:W-:Y:S01]  /*19730*/  VIADD R13, R15.reuse, UR5 ;  /* 0x000000050f0d7c36 */ /* 0x040fe20008000000 */
[C---:B------:R-:W-:Y:S01]  /*19740*/  LEA R8, P6, R15.reuse, R0, 0x2 ;  /* 0x000000000f087211 */ /* 0x040fe200078c10ff */
[----:B------:R-:W2:Y:S03]  /*19750*/  LDL.LU R18, [R1+0x694] ;  /* 0x0006940001127983 */ /* 0x000ea60000300800 */
[----:B------:R-:W-:Y:S01]  /*19760*/  LEA.HI.X.SX32 R9, R15, R68, 0x2, P6 ;  /* 0x000000440f097211 */ /* 0x000fe200030f16ff */
[----:B------:R1:W-:Y:S04]  /*19770*/  @P3 STG.E desc[UR60][R10.64], R40 ;  /* 0x000000280a003986 */ /* 0x0003e8000c10193c */
[----:B------:R-:W2:Y:S01]  /*19780*/  LDL.LU R17, [R1+0x690] ;  /* 0x0006900001117983 */ /* 0x000ea20000300800 */
[----:B-1----:R-:W-:-:S03]  /*19790*/  LEA R10, P6, R13, R0, 0x2 ;  /* 0x000000000d0a7211 */ /* 0x002fc600078c10ff */
[----:B------:R1:W-:Y:S01]  /*197a0*/  @P2 STG.E desc[UR60][R4.64], R21 ;  /* 0x0000001504002986 */ /* 0x0003e2000c10193c */
[----:B------:R-:W-:-:S03]  /*197b0*/  LEA.HI.X.SX32 R11, R13, R68, 0x2, P6 ;  /* 0x000000440d0b7211 */ /* 0x000fc600030f16ff */
[----:B------:R1:W-:Y:S01]  /*197c0*/  @P1 STG.E desc[UR60][R6.64], R41 ;  /* 0x0000002906001986 */ /* 0x0003e2000c10193c */
[-C--:B----4-:R-:W-:Y:S02]  /*197d0*/  ISETP.LT.AND P2, PT, R12, R157.reuse, !P0 ;  /* 0x0000009d0c00720c */ /* 0x090fe40004741270 */
[-C--:B------:R-:W-:Y:S01]  /*197e0*/  ISETP.LT.AND P1, PT, R16, R157.reuse, !P0 ;  /* 0x0000009d1000720c */ /* 0x080fe20004721270 */
[----:B------:R-:W4:Y:S04]  /*197f0*/  LDL.LU R12, [R1+0x68c] ;  /* 0x00068c00010c7983 */ /* 0x000f280000300800 */
[----:B------:R1:W-:Y:S04]  /*19800*/  @P5 STG.E desc[UR60][R8.64], R22 ;  /* 0x0000001608005986 */ /* 0x0003e8000c10193c */
[----:B------:R-:W4:Y:S04]  /*19810*/  LDL.LU R16, [R1+0x688] ;  /* 0x0006880001107983 */ /* 0x000f280000300800 */
[----:B------:R1:W-:Y:S01]  /*19820*/  @P4 STG.E desc[UR60][R10.64], R42 ;  /* 0x0000002a0a004986 */ /* 0x0003e2000c10193c */
[----:B---3--:R-:W-:-:S03]  /*19830*/  ISETP.LT.AND P5, PT, R2, R157, !P0 ;  /* 0x0000009d0200720c */ /* 0x008fc600047a1270 */
[----:B------:R-:W3:Y:S01]  /*19840*/  LDL.LU R2, [R1+0x684] ;  /* 0x0006840001027983 */ /* 0x000ee20000300800 */
[----:B------:R-:W-:-:S03]  /*19850*/  ISETP.LT.AND P4, PT, R14, R157, !P0 ;  /* 0x0000009d0e00720c */ /* 0x000fc60004781270 */
[----:B------:R-:W3:Y:S01]  /*19860*/  LDL.LU R14, [R1+0x680] ;  /* 0x00068000010e7983 */ /* 0x000ee20000300800 */
[----:B------:R-:W-:-:S04]  /*19870*/  VIADD R15, R13, UR5 ;  /* 0x000000050d0f7c36 */ /* 0x000fc80008000000 */
[C---:B------:R-:W-:Y:S01]  /*19880*/  VIADD R13, R15.reuse, UR5 ;  /* 0x000000050f0d7c36 */ /* 0x040fe20008000000 */
[----:B-1----:R-:W-:Y:S02]  /*19890*/  LEA R4, P6, R15, R0, 0x2 ;  /* 0x000000000f047211 */ /* 0x002fe400078c10ff */
[----:B------:R-:W-:Y:S02]  /*198a0*/  ISETP.LT.AND P3, PT, R19, R157, !P0 ;  /* 0x0000009d1300720c */ /* 0x000fe40004761270 */
[----:B------:R-:W-:Y:S01]  /*198b0*/  LEA.HI.X.SX32 R5, R15, R68, 0x2, P6 ;  /* 0x000000440f057211 */ /* 0x000fe200030f16ff */
[C---:B------:R-:W-:Y:S01]  /*198c0*/  VIADD R15, R13.reuse, UR5 ;  /* 0x000000050d0f7c36 */ /* 0x040fe20008000000 */
[----:B------:R-:W-:-:S04]  /*198d0*/  LEA R6, P6, R13, R0, 0x2 ;  /* 0x000000000d067211 */ /* 0x000fc800078c10ff */
[----:B------:R-:W-:Y:S02]  /*198e0*/  LEA.HI.X.SX32 R7, R13, R68, 0x2, P6 ;  /* 0x000000440d077211 */ /* 0x000fe400030f16ff */
[C---:B------:R-:W-:Y:S02]  /*198f0*/  LEA R8, P6, R15.reuse, R0, 0x2 ;  /* 0x000000000f087211 */ /* 0x040fe400078c10ff */
[C---:B------:R-:W-:Y:S02]  /*19900*/  IADD3 R13, R15.reuse, UR5, RZ ;  /* 0x000000050f0d7c10 */ /* 0x040fe4000fffe0ff */
[----:B------:R-:W-:Y:S02]  /*19910*/  LEA.HI.X.SX32 R9, R15, R68, 0x2, P6 ;  /* 0x000000440f097211 */ /* 0x000fe400030f16ff */
[C---:B------:R-:W-:Y:S01]  /*19920*/  LEA R10, P6, R13.reuse, R0, 0x2 ;  /* 0x000000000d0a7211 */ /* 0x040fe200078c10ff */
[C---:B------:R-:W-:Y:S01]  /*19930*/  VIADD R15, R13.reuse, UR5 ;  /* 0x000000050d0f7c36 */ /* 0x040fe20008000000 */
[----:B------:R1:W-:Y:S02]  /*19940*/  @P3 STG.E desc[UR60][R4.64], R23 ;  /* 0x0000001704003986 */ /* 0x0003e4000c10193c */
[----:B------:R-:W-:Y:S01]  /*19950*/  LEA.HI.X.SX32 R11, R13, R68, 0x2, P6 ;  /* 0x000000440d0b7211 */ /* 0x000fe200030f16ff */
[C---:B------:R-:W-:Y:S01]  /*19960*/  VIADD R13, R15.reuse, UR5 ;  /* 0x000000050f0d7c36 */ /* 0x040fe20008000000 */
[----:B------:R2:W-:Y:S04]  /*19970*/  @P2 STG.E desc[UR60][R6.64], R43 ;  /* 0x0000002b06002986 */ /* 0x0005e8000c10193c */
[----:B------:R-:W3:Y:S01]  /*19980*/  LDS.128 R20, [R3] ;  /* 0x0000000003147984 */ /* 0x000ee20000000c00 */
[----:B-1----:R-:W-:-:S02]  /*19990*/  LEA R4, P6, R15, R0, 0x2 ;  /* 0x000000000f047211 */ /* 0x002fc400078c10ff */
[-C--:B--2---:R-:W-:Y:S02]  /*199a0*/  ISETP.LT.AND P3, PT, R18, R157.reuse, !P0 ;  /* 0x0000009d1200720c */ /* 0x084fe40004761270 */
[----:B------:R-:W2:Y:S01]  /*199b0*/  LDL.LU R18, [R1+0x67c] ;  /* 0x00067c0001127983 */ /* 0x000ea20000300800 */
[----:B------:R-:W-:Y:S02]  /*199c0*/  LEA.HI.X.SX32 R5, R15, R68, 0x2, P6 ;  /* 0x000000440f057211 */ /* 0x000fe400030f16ff */
[----:B------:R-:W-:Y:S02]  /*199d0*/  LEA R6, P6, R13, R0, 0x2 ;  /* 0x000000000d067211 */ /* 0x000fe400078c10ff */
[----:B------:R-:W-:Y:S02]  /*199e0*/  ISETP.LT.AND P2, PT, R17, R157, !P0 ;  /* 0x0000009d1100720c */ /* 0x000fe40004741270 */
[----:B------:R-:W2:Y:S01]  /*199f0*/  LDL.LU R17, [R1+0x678] ;  /* 0x0006780001117983 */ /* 0x000ea20000300800 */
[----:B------:R-:W-:-:S03]  /*19a00*/  LEA.HI.X.SX32 R7, R13, R68, 0x2, P6 ;  /* 0x000000440d077211 */ /* 0x000fc600030f16ff */
[----:B------:R1:W-:Y:S04]  /*19a10*/  @P1 STG.E desc[UR60][R8.64], R28 ;  /* 0x0000001c08001986 */ /* 0x0003e8000c10193c */
[----:B------:R1:W-:Y:S04]  /*19a20*/  @P5 STG.E desc[UR60][R10.64], R44 ;  /* 0x0000002c0a005986 */ /* 0x0003e8000c10193c */
[----:B------:R1:W-:Y:S01]  /*19a30*/  @P4 STG.E desc[UR60][R4.64], R29 ;  /* 0x0000001d04004986 */ /* 0x0003e2000c10193c */
[----:B----4-:R-:W-:-:S03]  /*19a40*/  ISETP.LT.AND P1, PT, R12, R157, !P0 ;  /* 0x0000009d0c00720c */ /* 0x010fc60004721270 */
[----:B------:R4:W-:Y:S04]  /*19a50*/  @P3 STG.E desc[UR60][R6.64], R45 ;  /* 0x0000002d06003986 */ /* 0x0009e8000c10193c */
[----:B------:R-:W2:Y:S01]  /*19a60*/  LDL.LU R12, [R1+0x674] ;  /* 0x00067400010c7983 */ /* 0x000ea20000300800 */
[----:B------:R-:W-:-:S03]  /*19a70*/  ISETP.LT.AND P5, PT, R16, R157, !P0 ;  /* 0x0000009d1000720c */ /* 0x000fc600047a1270 */
[----:B------:R-:W2:Y:S01]  /*19a80*/  LDL.LU R16, [R1+0x670] ;  /* 0x0006700001107983 */ /* 0x000ea20000300800 */
[----:B---3--:R-:W-:-:S03]  /*19a90*/  ISETP.LT.AND P4, PT, R2, R157, !P0 ;  /* 0x0000009d0200720c */ /* 0x008fc60004781270 */
[----:B------:R-:W3:Y:S01]  /*19aa0*/  LDL.LU R2, [R1+0x66c] ;  /* 0x00066c0001027983 */ /* 0x000ee20000300800 */
[----:B------:R-:W-:-:S03]  /*19ab0*/  ISETP.LT.AND P3, PT, R14, R157, !P0 ;  /* 0x0000009d0e00720c */ /* 0x000fc60004761270 */
[----:B------:R-:W3:Y:S01]  /*19ac0*/  LDL.LU R14, [R1+0x668] ;  /* 0x00066800010e7983 */ /* 0x000ee20000300800 */
[----:B------:R-:W-:-:S04]  /*19ad0*/  VIADD R15, R13, UR5 ;  /* 0x000000050d0f7c36 */ /* 0x000fc80008000000 */
[C---:B------:R-:W-:Y:S01]  /*19ae0*/  VIADD R13, R15.reuse, UR5 ;  /* 0x000000050f0d7c36 */ /* 0x040fe20008000000 */
[----:B-1----:R-:W-:-:S04]  /*19af0*/  LEA R8, P6, R15, R0, 0x2 ;  /* 0x000000000f087211 */ /* 0x002fc800078c10ff */
        /* <DEDUP_REMOVED lines=8> */
[C---:B----4-:R-:W-:Y:S01]  /*19b80*/  LEA R6, P6, R13.reuse, R0, 0x2 ;  /* 0x000000000d067211 */ /* 0x050fe200078c10ff */
[----:B------:R1:W-:Y:S03]  /*19b90*/  @P2 STG.E desc[UR60][R8.64], R30 ;  /* 0x0000001e08002986 */ /* 0x0003e6000c10193c */
[----:B------:R-:W-:Y:S01]  /*19ba0*/  LEA.HI.X.SX32 R7, R13, R68, 0x2, P6 ;  /* 0x000000440d077211 */ /* 0x000fe200030f16ff */
[C---:B------:R-:W-:Y:S01]  /*19bb0*/  VIADD R13, R15.reuse, UR5 ;  /* 0x000000050f0d7c36 */ /* 0x040fe20008000000 */
[----:B------:R4:W-:Y:S01]  /*19bc0*/  @P1 STG.E desc[UR60][R10.64], R46 ;  /* 0x0000002e0a001986 */ /* 0x0009e2000c10193c */
[----:B-1----:R-:W-:Y:S02]  /*19bd0*/  LEA R8, P6, R15, R0, 0x2 ;  /* 0x000000000f087211 */ /* 0x002fe400078c10ff */
[----:B--2---:R-:W-:-:S02]  /*19be0*/  ISETP.LT.AND P2, PT, R18, R157, !P0 ;  /* 0x0000009d1200720c */ /* 0x004fc40004741270 */
[----:B------:R-:W2:Y:S01]  /*19bf0*/  LDL.LU R18, [R1+0x664] ;  /* 0x0006640001127983 */ /* 0x000ea20000300800 */
[----:B------:R-:W-:Y:S02]  /*19c00*/  LEA.HI.X.SX32 R9, R15, R68, 0x2, P6 ;  /* 0x000000440f097211 */ /* 0x000fe400030f16ff */
[----:B----4-:R-:W-:Y:S02]  /*19c10*/  LEA R10, P6, R13, R0, 0x2 ;  /* 0x000000000d0a7211 */ /* 0x010fe400078c10ff */
[----:B------:R-:W-:Y:S02]  /*19c20*/  ISETP.LT.AND P1, PT, R17, R157, !P0 ;  /* 0x0000009d1100720c */ /* 0x000fe40004721270 */
[----:B------:R-:W4:Y:S01]  /*19c30*/  LDL.LU R17, [R1+0x660] ;  /* 0x0006600001117983 */ /* 0x000f220000300800 */
[----:B------:R-:W-:-:S03]  /*19c40*/  LEA.HI.X.SX32 R11, R13, R68, 0x2, P6 ;  /* 0x000000440d0b7211 */ /* 0x000fc600030f16ff */
[----:B------:R1:W-:Y:S04]  /*19c50*/  @P5 STG.E desc[UR60][R4.64], R31 ;  /* 0x0000001f04005986 */ /* 0x0003e8000c10193c */
[----:B------:R1:W-:Y:S04]  /*19c60*/  @P4 STG.E desc[UR60][R6.64], R47 ;  /* 0x0000002f06004986 */ /* 0x0003e8000c10193c */
[----:B------:R1:W-:Y:S04]  /*19c70*/  @P3 STG.E desc[UR60][R8.64], R36 ;  /* 0x0000002408003986 */ /* 0x0003e8000c10193c */
[----:B------:R1:W-:Y:S01]  /*19c80*/  @P2 STG.E desc[UR60][R10.64], R48 ;  /* 0x000000300a002986 */ /* 0x0003e2000c10193c */
[----:B------:R-:W-:-:S03]  /*19c90*/  ISETP.LT.AND P5, PT, R12, R157, !P0 ;  /* 0x0000009d0c00720c */ /* 0x000fc600047a1270 */
[----:B------:R-:W4:Y:S01]  /*19ca0*/  LDL.LU R12, [R1+0x65c] ;  /* 0x00065c00010c7983 */ /* 0x000f220000300800 */
[----:B------:R-:W-:-:S03]  /*19cb0*/  ISETP.LT.AND P4, PT, R16, R157, !P0 ;  /* 0x0000009d1000720c */ /* 0x000fc60004781270 */
[----:B------:R-:W4:Y:S01]  /*19cc0*/  LDL.LU R16, [R1+0x658] ;  /* 0x0006580001107983 */ /* 0x000f220000300800 */
        /* <DEDUP_REMOVED lines=24> */
[----:B------:R-:W-:Y:S02]  /*19e50*/  LEA R6, P6, R13, R0, 0x2 ;  /* 0x000000000d067211 */ /* 0x000fe400078c10ff */
[----:B----4-:R-:W-:Y:S02]  /*19e60*/  ISETP.LT.AND P5, PT, R17, R157, !P0 ;  /* 0x0000009d1100720c */ /* 0x010fe400047a1270 */
        /* <DEDUP_REMOVED lines=14> */
[----:B------:R-:W-:-:S05]  /*19f50*/  VIADD R15, R13, UR5 ;  /* 0x000000050d0f7c36 */ /* 0x000fca0008000000 */
[C---:B-1----:R-:W-:Y:S02]  /*19f60*/  LEA R8, P6, R15.reuse, R0, 0x2 ;  /* 0x000000000f087211 */ /* 0x042fe400078c10ff */
[C---:B------:R-:W-:Y:S02]  /*19f70*/  IADD3 R13, R15.reuse, UR5, RZ ;  /* 0x000000050f0d7c10 */ /* 0x040fe4000fffe0ff */
[----:B------:R-:W-:Y:S02]  /*19f80*/  LEA.HI.X.SX32 R9, R15, R68, 0x2, P6 ;  /* 0x000000440f097211 */ /* 0x000fe400030f16ff */
[C---:B------:R-:W-:Y:S01]  /*19f90*/  LEA R10, P6, R13.reuse, R0, 0x2 ;  /* 0x000000000d0a7211 */ /* 0x040fe200078c10ff */
[----:B------:R-:W-:-:S03]  /*19fa0*/  VIADD R15, R13, UR5 ;  /* 0x000000050d0f7c36 */ /* 0x000fc60008000000 */
        /* <DEDUP_REMOVED lines=23> */
[----:B------:R-:W2:Y:S01]  /*1a120*/  LDL.LU R12, [R1+0x62c] ;  /* 0x00062c00010c7983 */ /* 0x000ea20000300800 */
[----:B------:R-:W-:-:S03]  /*1a130*/  ISETP.LT.AND P2, PT, R16, R157, !P0 ;  /* 0x0000009d1000720c */ /* 0x000fc60004741270 */
[----:B------:R-:W2:Y:S01]  /*1a140*/  LDL.LU R16, [R1+0x628] ;  /* 0x0006280001107983 */ /* 0x000ea20000300800 */
[----:B---3--:R-:W-:-:S03]  /*1a150*/  ISETP.LT.AND P5, PT, R14, R157, !P0 ;  /* 0x0000009d0e00720c */ /* 0x008fc600047a1270 */
[----:B------:R-:W3:Y:S01]  /*1a160*/  LDL.LU R14, [R1+0x624] ;  /* 0x00062400010e7983 */ /* 0x000ee20000300800 */
[----:B------:R-:W-:-:S04]  /*1a170*/  VIADD R15, R13, UR5 ;  /* 0x000000050d0f7c36 */ /* 0x000fc80008000000 */
[C---:B------:R-:W-:Y:S01]  /*1a180*/  VIADD R3, R15.reuse, UR5 ;  /* 0x000000050f037c36 */ /* 0x040fe20008000000 */
[----:B-1----:R-:W-:Y:S02]  /*1a190*/  LEA R4, P6, R15, R0, 0x2 ;  /* 0x000000000f047211 */ /* 0x002fe400078c10ff */
[----:B------:R-:W-:Y:S01]  /*1a1a0*/  ISETP.LT.AND P1, PT, R2, R157, !P0 ;  /* 0x0000009d0200720c */ /* 0x000fe20004721270 */
[----:B------:R-:W-:Y:S01]  /*1a1b0*/  VIADD R7, R3, UR5 ;  /* 0x0000000503077c36 */ /* 0x000fe20008000000 */
[----:B------:R-:W-:Y:S02]  /*1a1c0*/  LEA.HI.X.SX32 R5, R15, R68, 0x2, P6 ;  /* 0x000000440f057211 */ /* 0x000fe400030f16ff */
[----:B------:R-:W-:Y:S01]  /*1a1d0*/  LEA R2, P6, R3, R0, 0x2 ;  /* 0x0000000003027211 */ /* 0x000fe200078c10ff */
[----:B------:R-:W-:-:S03]  /*1a1e0*/  VIADD R9, R7, UR5 ;  /* 0x0000000507097c36 */ /* 0x000fc60008000000 */
[----:B------:R-:W-:Y:S02]  /*1a1f0*/  LEA.HI.X.SX32 R3, R3, R68, 0x2, P6 ;  /* 0x0000004403037211 */ /* 0x000fe400030f16ff */
[----:B------:R-:W-:Y:S01]  /*1a200*/  LEA R6, P6, R7, R0, 0x2 ;  /* 0x0000000007067211 */ /* 0x000fe200078c10ff */
[----:B------:R-:W-:-:S03]  /*1a210*/  VIADD R11, R9, UR5 ;  /* 0x00000005090b7c36 */ /* 0x000fc60008000000 */
[----:B------:R-:W-:Y:S02]  /*1a220*/  LEA.HI.X.SX32 R7, R7, R68, 0x2, P6 ;  /* 0x0000004407077211 */ /* 0x000fe400030f16ff */
[----:B------:R-:W-:Y:S01]  /*1a230*/  LEA R8, P6, R9, R0, 0x2 ;  /* 0x0000000009087211 */ /* 0x000fe200078c10ff */
[----:B------:R-:W-:Y:S01]  /*1a240*/  VIADD R13, R11, UR5 ;  /* 0x000000050b0d7c36 */ /* 0x000fe20008000000 */
[----:B------:R-:W-:Y:S02]  /*1a250*/  @P4 STG.E desc[UR60][R4.64], R59 ;  /* 0x0000003b04004986 */ /* 0x000fe4000c10193c */
[----:B------:R-:W-:Y:S01]  /*1a260*/  LEA.HI.X.SX32 R9, R9, R68, 0x2, P6 ;  /* 0x0000004409097211 */ /* 0x000fe200030f16ff */
[C---:B------:R-:W-:Y:S01]  /*1a270*/  VIADD R15, R13.reuse, UR5 ;  /* 0x000000050d0f7c36 */ /* 0x040fe20008000000 */
[----:B------:R1:W-:Y:S04]  /*1a280*/  @P3 STG.E desc[UR60][R2.64], R67 ;  /* 0x0000004302003986 */ /* 0x0003e8000c10193c */
[----:B------:R2:W-:Y:S04]  /*1a290*/  @P2 STG.E desc[UR60][R6.64], R52 ;  /* 0x0000003406002986 */ /* 0x0005e8000c10193c */
[----:B------:R2:W-:Y:S01]  /*1a2a0*/  @P1 STG.E desc[UR60][R8.64], R20 ;  /* 0x0000001408001986 */ /* 0x0005e2000c10193c */
[----:B-1----:R-:W-:-:S02]  /*1a2b0*/  LEA R2, P1, R13, R0, 0x2 ;  /* 0x000000000d027211 */ /* 0x002fc400078210ff */
[----:B------:R-:W-:Y:S02]  /*1a2c0*/  LEA R4, P6, R11, R0, 0x2 ;  /* 0x000000000b047211 */ /* 0x000fe400078c10ff */
[-C--:B----4-:R-:W-:Y:S01]  /*1a2d0*/  ISETP.LT.AND P3, PT, R17, R157.reuse, !P0 ;  /* 0x0000009d1100720c */ /* 0x090fe20004761270 */
[----:B------:R-:W-:Y:S01]  /*1a2e0*/  VIADD R17, R15, UR5 ;  /* 0x000000050f117c36 */ /* 0x000fe20008000000 */
[----:B------:R-:W-:Y:S02]  /*1a2f0*/  LEA.HI.X.SX32 R3, R13, R68, 0x2, P1 ;  /* 0x000000440d037211 */ /* 0x000fe400008f16ff */
[----:B--2---:R-:W-:Y:S02]  /*1a300*/  ISETP.LT.AND P4, PT, R18, R157, !P0 ;  /* 0x0000009d1200720c */ /* 0x004fe40004781270 */
[C---:B------:R-:W-:Y:S01]  /*1a310*/  LEA R6, P1, R17.reuse, R0, 0x2 ;  /* 0x0000000011067211 */ /* 0x040fe200078210ff */
[----:B------:R-:W-:Y:S01]  /*1a320*/  VIADD R19, R17, UR5 ;  /* 0x0000000511137c36 */ /* 0x000fe20008000000 */
[----:B------:R-:W-:-:S02]  /*1a330*/  LEA.HI.X.SX32 R5, R11, R68, 0x2, P6 ;  /* 0x000000440b057211 */ /* 0x000fc400030f16ff */
[----:B------:R-:W-:Y:S02]  /*1a340*/  LEA R10, P6, R15, R0, 0x2 ;  /* 0x000000000f0a7211 */ /* 0x000fe400078c10ff */
[-C--:B------:R-:W-:Y:S02]  /*1a350*/  LEA.HI.X.SX32 R7, R17, R68.reuse, 0x2, P1 ;  /* 0x0000004411077211 */ /* 0x080fe400008f16ff */
[----:B------:R-:W-:Y:S02]  /*1a360*/  LEA.HI.X.SX32 R11, R15, R68, 0x2, P6 ;  /* 0x000000440f0b7211 */ /* 0x000fe400030f16ff */
[-C--:B------:R-:W-:Y:S02]  /*1a370*/  ISETP.LT.AND P2, PT, R12, R157.reuse, !P0 ;  /* 0x0000009d0c00720c */ /* 0x080fe40004741270 */
[----:B------:R-:W-:Y:S02]  /*1a380*/  ISETP.LT.AND P1, PT, R16, R157, !P0 ;  /* 0x0000009d1000720c */ /* 0x000fe40004721270 */
[C---:B------:R-:W-:Y:S01]  /*1a390*/  LEA R12, P6, R19.reuse, R0, 0x2 ;  /* 0x00000000130c7211 */ /* 0x040fe200078c10ff */
[C---:B------:R-:W-:Y:S01]  /*1a3a0*/  VIADD R15, R19.reuse, UR5 ;  /* 0x00000005130f7c36 */ /* 0x040fe20008000000 */
[----:B------:R1:W-:Y:S02]  /*1a3b0*/  @P5 STG.E desc[UR60][R4.64], R53 ;  /* 0x0000003504005986 */ /* 0x0003e4000c10193c */
[----:B------:R-:W-:-:S02]  /*1a3c0*/  LEA.HI.X.SX32 R13, R19, R68, 0x2, P6 ;  /* 0x00000044130d7211 */ /* 0x000fc400030f16ff */
[----:B------:R1:W-:Y:S01]  /*1a3d0*/  @P4 STG.E desc[UR60][R2.64], R21 ;  /* 0x0000001502004986 */ /* 0x0003e2000c10193c */
[----:B------:R-:W-:-:S03]  /*1a3e0*/  LEA R8, P6, R15, R0, 0x2 ;  /* 0x000000000f087211 */ /* 0x000fc600078c10ff */
[----:B------:R1:W-:Y:S04]  /*1a3f0*/  @P3 STG.E desc[UR60][R10.64], R54 ;  /* 0x000000360a003986 */ /* 0x0003e8000c10193c */
[----:B------:R1:W-:Y:S01]  /*1a400*/  @P2 STG.E desc[UR60][R6.64], R22 ;  /* 0x0000001606002986 */ /* 0x0003e2000c10193c */
[----:B------:R-:W-:-:S03]  /*1a410*/  LEA.HI.X.SX32 R9, R15, R68, 0x2, P6 ;  /* 0x000000440f097211 */ /* 0x000fc600030f16ff */
[----:B------:R1:W-:Y:S01]  /*1a420*/  @P1 STG.E desc[UR60][R12.64], R55 ;  /* 0x000000370c001986 */ /* 0x0003e2000c10193c */
[----:B---3--:R-:W-:-:S13]  /*1a430*/  ISETP.LT.AND P0, PT, R14, R157, !P0 ;  /* 0x0000009d0e00720c */ /* 0x008fda0004701270 */
[----:B-1----:R-:W-:Y:S05]  /*1a440*/  @!P0 EXIT ;  /* 0x000000000000894d */ /* 0x002fea0003800000 */
[----:B------:R-:W-:Y:S01]  /*1a450*/  STG.E desc[UR60][R8.64], R23 ;  /* 0x0000001708007986 */ /* 0x000fe2000c10193c */
[----:B------:R-:W-:Y:S05]  /*1a460*/  EXIT ;  /* 0x000000000000794d */ /* 0x000fea0003800000 */
.L_x_2:
[----:B------:R-:W-:-:S00]  /*1a470*/  BRA `(.L_x_2) ;  /* 0xfffffffc00fc7947 */ /* 0x000fc0000383ffff */
[----:B------:R-:W-:-:S00]  /*1a480*/  NOP ;  /* 0x0000000000007918 */ /* 0x000fc00000000000 */
[----:B------:R-:W-:-:S00]  /*1a490*/  NOP ;  /* 0x0000000000007918 */ /* 0x000fc00000000000 */
[----:B------:R-:W-:-:S00]  /*1a4a0*/  NOP ;  /* 0x0000000000007918 */ /* 0x000fc00000000000 */
[----:B------:R-:W-:-:S00]  /*1a4b0*/  NOP ;  /* 0x0000000000007918 */ /* 0x000fc00000000000 */
[----:B------:R-:W-:-:S00]  /*1a4c0*/  NOP ;  /* 0x0000000000007918 */ /* 0x000fc00000000000 */
[----:B------:R-:W-:-:S00]  /*1a4d0*/  NOP ;  /* 0x0000000000007918 */ /* 0x000fc00000000000 */
[----:B------:R-:W-:-:S00]  /*1a4e0*/  NOP ;  /* 0x0000000000007918 */ /* 0x000fc00000000000 */
[----:B------:R-:W-:-:S00]  /*1a4f0*/  NOP ;  /* 0x0000000000007918 */ /* 0x000fc00000000000 */
.L_x_3:


//--------------------- .nv.shared.matmul_kernel  --------------------------
	.section	.nv.shared.matmul_kernel,"aw",@nobits
	.sectionflags	@""
	.align	16
	.zero		1024


//--------------------- .nv.shared.reserved.0     --------------------------
	.section	.nv.shared.reserved.0,"aw",@nobits
	.weak		__nv_reservedSMEM_offset_0_alias
	.size		__nv_reservedSMEM_offset_0_alias, 0, 0
	.other		__nv_reservedSMEM_offset_0_alias,@"STO_CUDA_RESERVED_SHARED STV_DEFAULT"
__nv_reservedSMEM_offset_0_alias:
	.zero		0


//--------------------- .nv.constant0.matmul_kernel --------------------------
	.section	.nv.constant0.matmul_kernel,"a",@progbits
	.sectionflags	@""
	.align	4
.nv.constant0.matmul_kernel:
	.zero		608


//--------------------- SYMBOLS --------------------------

	.type		.nv.reservedSmem.offset0,@object
	.size		.nv.reservedSmem.offset0,0x4
